	.target	sm_90a

	.elftype	@"ET_EXEC"


//--------------------- .note.nv.tkinfo           --------------------------
	.section	.note.nv.tkinfo,"",@"SHT_NOTE"
	.sectionflags	@"SHF_NOTE_NV_TKINFO"
	.tkinfo
        /*0018*/ 	.word	0x00000002
        /*0030*/ 	.string	""
        /*0030*/ 	.string	"ptxas"
        /*0030*/ 	.string	"Cuda compilation tools, release 13.0, V13.0.88"
        /*0030*/ 	.string	"Build cuda_13.0.r13.0/compiler.36424714_0"
        /*0030*/ 	.string	"-v  -suppress-debug-info  -lineinfo  -arch sm_90a "



//--------------------- .note.nv.cuinfo           --------------------------
	.section	.note.nv.cuinfo,"",@"SHT_NOTE"
	.sectionflags	@"SHF_NOTE_NV_CUINFO"
        /*0018*/ 	.short	0x0002
        /*001a*/ 	.short	0x005a
        /*001c*/ 	.short	0x0082
	.zero		2


//--------------------- .nv.info                  --------------------------
	.section	.nv.info,"",@"SHT_CUDA_INFO"
	.align	4


	//----- nvinfo : EIATTR_REGCOUNT
	.align		4
        /*0000*/ 	.byte	0x04, 0x2f
        /*0002*/ 	.short	(.L_1 - .L_0)
	.align		4
.L_0:
        /*0004*/ 	.word	index@(matmul_kernel)
        /*0008*/ 	.word	0x000000ff


	//----- nvinfo : EIATTR_FRAME_SIZE
	.align		4
.L_1:
        /*000c*/ 	.byte	0x04, 0x11
        /*000e*/ 	.short	(.L_3 - .L_2)
	.align		4
.L_2:
        /*0010*/ 	.word	index@(matmul_kernel)
        /*0014*/ 	.word	0x00000d20


	//----- nvinfo : EIATTR_MIN_STACK_SIZE
	.align		4
.L_3:
        /*0018*/ 	.byte	0x04, 0x12
        /*001a*/ 	.short	(.L_5 - .L_4)
	.align		4
.L_4:
        /*001c*/ 	.word	index@(matmul_kernel)
        /*0020*/ 	.word	0x00000d20
.L_5:


//--------------------- .nv.compat                --------------------------
	.section	.nv.compat,"",@"SHT_CUDA_COMPAT_INFO"
	.align	4
        /*0000*/ 	.byte	0x02, 0x09, 0x01, 0x00, 0x02, 0x02, 0x04, 0x00, 0x02, 0x05, 0x05, 0x00, 0x03, 0x07, 0x01, 0x01
        /*0010*/ 	.byte	0x02, 0x03, 0x00, 0x00, 0x02, 0x06, 0x01, 0x00, 0x04, 0x0b, 0x08, 0x00, 0x00, 0x00, 0x00, 0x00
        /*0020*/ 	.byte	0x00, 0x00, 0x00, 0x00


//--------------------- .nv.info.matmul_kernel    --------------------------
	.section	.nv.info.matmul_kernel,"",@"SHT_CUDA_INFO"
	.sectionflags	@""
	.align	4


	//----- nvinfo : EIATTR_CUDA_API_VERSION
	.align		4
        /*0000*/ 	.byte	0x04, 0x37
        /*0002*/ 	.short	(.L_7 - .L_6)
.L_6:
        /*0004*/ 	.word	0x00000082


	//----- nvinfo : EIATTR_KPARAM_INFO
	.align		4
.L_7:
        /*0008*/ 	.byte	0x04, 0x17
        /*000a*/ 	.short	(.L_9 - .L_8)
.L_8:
        /*000c*/ 	.word	0x00000000
        /*0010*/ 	.short	0x000d
        /*0012*/ 	.short	0x0048
        /*0014*/ 	.byte	0x00, 0xf4, 0x21, 0x00


	//----- nvinfo : EIATTR_KPARAM_INFO
	.align		4
.L_9:
        /*0018*/ 	.byte	0x04, 0x17
        /*001a*/ 	.short	(.L_11 - .L_10)
.L_10:
        /*001c*/ 	.word	0x00000000
        /*0020*/ 	.short	0x000c
        /*0022*/ 	.short	0x0040
        /*0024*/ 	.byte	0x00, 0xf4, 0x21, 0x00


	//----- nvinfo : EIATTR_KPARAM_INFO
	.align		4
.L_11:
        /*0028*/ 	.byte	0x04, 0x17
        /*002a*/ 	.short	(.L_13 - .L_12)
.L_12:
        /*002c*/ 	.word	0x00000000
        /*0030*/ 	.short	0x000b
        /*0032*/ 	.short	0x0038
        /*0034*/ 	.byte	0x00, 0xf0, 0x11, 0x00


	//----- nvinfo : EIATTR_KPARAM_INFO
	.align		4
.L_13:
        /*0038*/ 	.byte	0x04, 0x17
        /*003a*/ 	.short	(.L_15 - .L_14)
.L_14:
        /*003c*/ 	.word	0x00000000
        /*0040*/ 	.short	0x000a
        /*0042*/ 	.short	0x0034
        /*0044*/ 	.byte	0x00, 0xf0, 0x11, 0x00


	//----- nvinfo : EIATTR_KPARAM_INFO
	.align		4
.L_15:
        /*0048*/ 	.byte	0x04, 0x17
        /*004a*/ 	.short	(.L_17 - .L_16)
.L_16:
        /*004c*/ 	.word	0x00000000
        /*0050*/ 	.short	0x0009
        /*0052*/ 	.short	0x0030
        /*0054*/ 	.byte	0x00, 0xf0, 0x11, 0x00


	//----- nvinfo : EIATTR_KPARAM_INFO
	.align		4
.L_17:
        /*0058*/ 	.byte	0x04, 0x17
        /*005a*/ 	.short	(.L_19 - .L_18)
.L_18:
        /*005c*/ 	.word	0x00000000
        /*0060*/ 	.short	0x0008
        /*0062*/ 	.short	0x002c
        /*0064*/ 	.byte	0x00, 0xf0, 0x11, 0x00


	//----- nvinfo : EIATTR_KPARAM_INFO
	.align		4
.L_19:
        /*0068*/ 	.byte	0x04, 0x17
        /*006a*/ 	.short	(.L_21 - .L_20)
.L_20:
        /*006c*/ 	.word	0x00000000
        /*0070*/ 	.short	0x0007
        /*0072*/ 	.short	0x0028
        /*0074*/ 	.byte	0x00, 0xf0, 0x11, 0x00


	//----- nvinfo : EIATTR_KPARAM_INFO
	.align		4
.L_21:
        /*0078*/ 	.byte	0x04, 0x17
        /*007a*/ 	.short	(.L_23 - .L_22)
.L_22:
        /*007c*/ 	.word	0x00000000
        /*0080*/ 	.short	0x0006
        /*0082*/ 	.short	0x0024
        /*0084*/ 	.byte	0x00, 0xf0, 0x11, 0x00


	//----- nvinfo : EIATTR_KPARAM_INFO
	.align		4
.L_23:
        /*0088*/ 	.byte	0x04, 0x17
        /*008a*/ 	.short	(.L_25 - .L_24)
.L_24:
        /*008c*/ 	.word	0x00000000
        /*0090*/ 	.short	0x0005
        /*0092*/ 	.short	0x0020
        /*0094*/ 	.byte	0x00, 0xf0, 0x11, 0x00


	//----- nvinfo : EIATTR_KPARAM_INFO
	.align		4
.L_25:
        /*0098*/ 	.byte	0x04, 0x17
        /*009a*/ 	.short	(.L_27 - .L_26)
.L_26:
        /*009c*/ 	.word	0x00000000
        /*00a0*/ 	.short	0x0004
        /*00a2*/ 	.short	0x001c
        /*00a4*/ 	.byte	0x00, 0xf0, 0x11, 0x00


	//----- nvinfo : EIATTR_KPARAM_INFO
	.align		4
.L_27:
        /*00a8*/ 	.byte	0x04, 0x17
        /*00aa*/ 	.short	(.L_29 - .L_28)
.L_28:
        /*00ac*/ 	.word	0x00000000
        /*00b0*/ 	.short	0x0003
        /*00b2*/ 	.short	0x0018
        /*00b4*/ 	.byte	0x00, 0xf0, 0x11, 0x00


	//----- nvinfo : EIATTR_KPARAM_INFO
	.align		4
.L_29:
        /*00b8*/ 	.byte	0x04, 0x17
        /*00ba*/ 	.short	(.L_31 - .L_30)
.L_30:
        /*00bc*/ 	.word	0x00000000
        /*00c0*/ 	.short	0x0002
        /*00c2*/ 	.short	0x0010
        /*00c4*/ 	.byte	0x00, 0xf4, 0x21, 0x00


	//----- nvinfo : EIATTR_KPARAM_INFO
	.align		4
.L_31:
        /*00c8*/ 	.byte	0x04, 0x17
        /*00ca*/ 	.short	(.L_33 - .L_32)
.L_32:
        /*00cc*/ 	.word	0x00000000
        /*00d0*/ 	.short	0x0001
        /*00d2*/ 	.short	0x0008
        /*00d4*/ 	.byte	0x00, 0xf4, 0x21, 0x00


	//----- nvinfo : EIATTR_KPARAM_INFO
	.align		4
.L_33:
        /*00d8*/ 	.byte	0x04, 0x17
        /*00da*/ 	.short	(.L_35 - .L_34)
.L_34:
        /*00dc*/ 	.word	0x00000000
        /*00e0*/ 	.short	0x0000
        /*00e2*/ 	.short	0x0000
        /*00e4*/ 	.byte	0x00, 0xf4, 0x21, 0x00


	//----- nvinfo : EIATTR_EXPLICIT_CLUSTER
	.align		4
.L_35:
        /*00e8*/ 	.byte	0x01, 0x3e
	.zero		2


	//----- nvinfo : EIATTR_CTA_PER_CLUSTER
	.align		4
        /*00ec*/ 	.byte	0x04, 0x3d
        /*00ee*/ 	.short	(.L_37 - .L_36)
.L_36:
        /*00f0*/ 	.word	0x00000004
        /*00f4*/ 	.word	0x00000001
        /*00f8*/ 	.word	0x00000001


	//----- nvinfo : EIATTR_SPARSE_MMA_MASK
	.align		4
.L_37:
        /*00fc*/ 	.byte	0x03, 0x50
        /*00fe*/ 	.short	0x0000


	//----- nvinfo : EIATTR_MAXREG_COUNT
	.align		4
        /*0100*/ 	.byte	0x03, 0x1b
        /*0102*/ 	.short	0x00ff


	//----- nvinfo : EIATTR_NUM_BARRIERS
	.align		4
        /*0104*/ 	.byte	0x02, 0x4c
        /*0106*/ 	.byte	0x01
	.zero		1


	//----- nvinfo : EIATTR_ANNOTATIONS
	.align		4
        /*0108*/ 	.byte	0x04, 0x55
        /*010a*/ 	.short	(.L_39 - .L_38)


	//   ....[0]....
.L_38:
        /*010c*/ 	.word	0x00000001
        /*0110*/ 	.byte	0x70, 0x00, 0x00, 0x00, 0x01, 0x00, 0x00, 0x00, 0xa0, 0x00, 0x00, 0x00, 0x01, 0x00, 0x00, 0x00
        /* <DEDUP_REMOVED lines=1259> */
        /*4fd0*/ 	.byte	0xc0, 0x71, 0x02, 0x00


	//----- nvinfo : EIATTR_MERCURY_ISA_VERSION
	.align		4
.L_39:
        /*4fd4*/ 	.byte	0x03, 0x5f
        /*4fd6*/ 	.short	0x0101


	//----- nvinfo : EIATTR_EXIT_INSTR_OFFSETS
	.align		4
        /*4fd8*/ 	.byte	0x04, 0x1c
        /*4fda*/ 	.short	(.L_41 - .L_40)


	//   ....[0]....
.L_40:
        /*4fdc*/ 	.word	0x00027470


	//   ....[1]....
        /*4fe0*/ 	.word	0x00027490


	//----- nvinfo : EIATTR_REQNTID
	.align		4
.L_41:
        /*4fe4*/ 	.byte	0x04, 0x10
        /*4fe6*/ 	.short	(.L_43 - .L_42)
.L_42:
        /*4fe8*/ 	.word	0x00000080
        /*4fec*/ 	.word	0x00000001
        /*4ff0*/ 	.word	0x00000001


	//----- nvinfo : EIATTR_CBANK_PARAM_SIZE
	.align		4
.L_43:
        /*4ff4*/ 	.byte	0x03, 0x19
        /*4ff6*/ 	.short	0x0050


	//----- nvinfo : EIATTR_PARAM_CBANK
	.align		4
        /*4ff8*/ 	.byte	0x04, 0x0a
        /*4ffa*/ 	.short	(.L_45 - .L_44)
	.align		4
.L_44:
        /*4ffc*/ 	.word	index@(.nv.constant0.matmul_kernel)
        /*5000*/ 	.short	0x0210
        /*5002*/ 	.short	0x0050


	//----- nvinfo : EIATTR_SW_WAR
	.align		4
.L_45:
        /*5004*/ 	.byte	0x04, 0x36
        /*5006*/ 	.short	(.L_47 - .L_46)
.L_46:
        /*5008*/ 	.word	0x00000008
.L_47:


//--------------------- .nv.callgraph             --------------------------
	.section	.nv.callgraph,"",@"SHT_CUDA_CALLGRAPH"
	.align	4
	.sectionentsize	8
	.align		4
        /*0000*/ 	.word	0x00000000
	.align		4
        /*0004*/ 	.word	0xffffffff
	.align		4
        /*0008*/ 	.word	0x00000000
	.align		4
        /*000c*/ 	.word	0xfffffffe
	.align		4
        /*0010*/ 	.word	0x00000000
	.align		4
        /*0014*/ 	.word	0xfffffffd
	.align		4
        /*0018*/ 	.word	0x00000000
	.align		4
        /*001c*/ 	.word	0xfffffffc


//--------------------- .text.matmul_kernel       --------------------------
	.section	.text.matmul_kernel,"ax",@progbits
	.align	128
        .global         matmul_kernel
        .type           matmul_kernel,@function
        .size           matmul_kernel,(.L_x_3 - matmul_kernel)
        .other          matmul_kernel,@"STO_CUDA_ENTRY STV_DEFAULT"
matmul_kernel:
.text.matmul_kernel:
[----:B------:R-:W1:Y:S08]  /*0000*/  LDC R1, c[0x0][0x28] ;  /* 0x00000a00ff017b82 */ /* 0x000e700000000800 */
[----:B------:R-:W2:Y:S01]  /*0010*/  LDC.64 R2, c[0x0][0x228] ;  /* 0x00008a00ff027b82 */ /* 0x000ea20000000a00 */
[----:B-1----:R-:W-:Y:S01]  /*0020*/  VIADD R1, R1, 0xfffff2e0 ;  /* 0xfffff2e001017836 */ /* 0x002fe20000000000 */
[----:B------:R-:W1:Y:S06]  /*0030*/  S2R R138, SR_CgaCtaId ;  /* 0x00000000008a7919 */ /* 0x000e6c0000008800 */
[----:B------:R-:W3:Y:S08]  /*0040*/  S2UR UR4, SR_CTAID.X ;  /* 0x00000000000479c3 */ /* 0x000ef00000002500 */
[----:B------:R-:W4:Y:S01]  /*0050*/  LDC.64 R240, c[0x0][0x238] ;  /* 0x00008e00fff07b82 */ /* 0x000f220000000a00 */
[----:B--2---:R-:W-:Y:S01]  /*0060*/  IMAD.MOV.U32 R153, RZ, RZ, R3 ;  /* 0x000000ffff997224 */ /* 0x004fe200078e0003 */
[----:B------:R2:W-:Y:S01]  /*0070*/  STL.64 [R1+0x658], R2 ;  /* 0x0006580201007387 */ /* 0x0005e20000100a00 */
[----:B------:R-:W-:-:S02]  /*0080*/  IMAD.MOV.U32 R154, RZ, RZ, R2 ;  /* 0x000000ffff9a7224 */ /* 0x000fc400078e0002 */
[----:B------:R-:W-:-:S03]  /*0090*/  VIADD R0, R153, 0x1ff ;  /* 0x000001ff99007836 */ /* 0x000fc60000000000 */
[----:B------:R-:W-:Y:S01]  /*00a0*/  STL [R1+0xcf0], R154 ;  /* 0x000cf09a01007387 */ /* 0x000fe20000100800 */
[----:B---3--:R-:W-:Y:S01]  /*00b0*/  I2FP.F32.U32 R5, UR4 ;  /* 0x0000000400057c45 */ /* 0x008fe20008201000 */
[----:B------:R-:W-:Y:S01]  /*00c0*/  ULDC UR4, c[0x0][0x150] ;  /* 0x0000540000047ab9 */ /* 0x000fe20000000800 */
[----:B--2---:R-:W-:-:S03]  /*00d0*/  SHF.R.S32.HI R3, RZ, 0x1f, R0 ;  /* 0x0000001fff037819 */ /* 0x004fc60000011400 */
[----:B------:R-:W-:Y:S01]  /*00e0*/  FMUL R5, R5, UR4 ;  /* 0x0000000405057c20 */ /* 0x000fe20008400000 */
[----:B------:R-:W-:Y:S01]  /*00f0*/  ULDC.64 UR4, c[0x0][0x218] ;  /* 0x0000860000047ab9 */ /* 0x000fe20000000a00 */
[----:B------:R-:W-:-:S04]  /*0100*/  LEA.HI R3, R3, R0, RZ, 0x9 ;  /* 0x0000000003037211 */ /* 0x000fc800078f48ff */
[----:B------:R-:W2:Y:S01]  /*0110*/  F2I.U32.TRUNC.NTZ R5, R5 ;  /* 0x0000000500057305 */ /* 0x000ea2000020f000 */
[----:B------:R-:W-:-:S05]  /*0120*/  SHF.R.S32.HI R3, RZ, 0x9, R3 ;  /* 0x00000009ff037819 */ /* 0x000fca0000011403 */
[----:B------:R-:W-:-:S05]  /*0130*/  IMAD.SHL.U32 R4, R3, 0x8, RZ ;  /* 0x0000000803047824 */ /* 0x000fca00078e00ff */
[----:B------:R-:W-:-:S04]  /*0140*/  IABS R7, R4 ;  /* 0x0000000400077213 */ /* 0x000fc80000000000 */
[----:B------:R-:W3:Y:S01]  /*0150*/  I2F.RP R0, R7 ;  /* 0x0000000700007306 */ /* 0x000ee20000209400 */
[----:B--2---:R-:W-:-:S07]  /*0160*/  IABS R11, R5 ;  /* 0x00000005000b7213 */ /* 0x004fce0000000000 */
[----:B---3--:R-:W2:Y:S02]  /*0170*/  MUFU.RCP R0, R0 ;  /* 0x0000000000007308 */ /* 0x008ea40000001000 */
[----:B--2---:R-:W-:Y:S01]  /*0180*/  VIADD R2, R0, 0xffffffe ;  /* 0x0ffffffe00027836 */ /* 0x004fe20000000000 */
[----:B------:R-:W-:-:S05]  /*0190*/  IABS R0, R4 ;  /* 0x0000000400007213 */ /* 0x000fca0000000000 */
[----:B------:R2:W3:Y:S01]  /*01a0*/  F2I.FTZ.U32.TRUNC.NTZ R3, R2 ;  /* 0x0000000200037305 */ /* 0x0004e2000021f000 */
[----:B------:R-:W-:Y:S02]  /*01b0*/  IMAD.MOV R0, RZ, RZ, -R0 ;  /* 0x000000ffff007224 */ /* 0x000fe400078e0a00 */
[----:B--2---:R-:W-:Y:S02]  /*01c0*/  IMAD.MOV.U32 R2, RZ, RZ, RZ ;  /* 0x000000ffff027224 */ /* 0x004fe400078e00ff */
[----:B---3--:R-:W-:-:S04]  /*01d0*/  IMAD.MOV R6, RZ, RZ, -R3 ;  /* 0x000000ffff067224 */ /* 0x008fc800078e0a03 */
[----:B------:R-:W-:-:S04]  /*01e0*/  IMAD R9, R6, R7, RZ ;  /* 0x0000000706097224 */ /* 0x000fc800078e02ff */
[----:B------:R-:W-:-:S06]  /*01f0*/  IMAD.HI.U32 R2, R3, R9, R2 ;  /* 0x0000000903027227 */ /* 0x000fcc00078e0002 */
[----:B------:R-:W-:-:S04]  /*0200*/  IMAD.HI.U32 R2, R2, R11, RZ ;  /* 0x0000000b02027227 */ /* 0x000fc800078e00ff */
[----:B------:R-:W-:-:S05]  /*0210*/  IMAD R0, R2, R0, R11 ;  /* 0x0000000002007224 */ /* 0x000fca00078e020b */
[----:B------:R-:W-:-:S13]  /*0220*/  ISETP.GT.U32.AND P1, PT, R7, R0, PT ;  /* 0x000000000700720c */ /* 0x000fda0003f24070 */
[----:B------:R-:W-:Y:S02]  /*0230*/  @!P1 IMAD.IADD R0, R0, 0x1, -R7 ;  /* 0x0000000100009824 */ /* 0x000fe400078e0a07 */
[----:B------:R-:W-:Y:S01]  /*0240*/  @!P1 VIADD R2, R2, 0x1 ;  /* 0x0000000102029836 */ /* 0x000fe20000000000 */
[----:B------:R-:W-:Y:S02]  /*0250*/  ISETP.NE.AND P1, PT, R4, RZ, PT ;  /* 0x000000ff0400720c */ /* 0x000fe40003f25270 */
[----:B------:R-:W-:Y:S02]  /*0260*/  ISETP.GE.U32.AND P0, PT, R0, R7, PT ;  /* 0x000000070000720c */ /* 0x000fe40003f06070 */
[----:B------:R-:W-:Y:S02]  /*0270*/  LOP3.LUT R0, R5, R4, RZ, 0x3c, !PT ;  /* 0x0000000405007212 */ /* 0x000fe400078e3cff */
[----:B------:R-:W-:Y:S02]  /*0280*/  IABS R7, R153 ;  /* 0x0000009900077213 */ /* 0x000fe40000000000 */
[----:B------:R-:W-:-:S02]  /*0290*/  ISETP.GE.AND P2, PT, R0, RZ, PT ;  /* 0x000000ff0000720c */ /* 0x000fc40003f46270 */
[----:B------:R-:W-:-:S04]  /*02a0*/  IADD3 R0, R154, 0x7f, RZ ;  /* 0x0000007f9a007810 */ /* 0x000fc80007ffe0ff */
[----:B------:R-:W-:Y:S01]  /*02b0*/  SHF.R.S32.HI R3, RZ, 0x1f, R0 ;  /* 0x0000001fff037819 */ /* 0x000fe20000011400 */
[----:B------:R-:W-:-:S03]  /*02c0*/  @P0 VIADD R2, R2, 0x1 ;  /* 0x0000000102020836 */ /* 0x000fc60000000000 */
[----:B------:R-:W-:-:S03]  /*02d0*/  LEA.HI R3, R3, R0, RZ, 0x7 ;  /* 0x0000000003037211 */ /* 0x000fc600078f38ff */
[----:B------:R-:W-:Y:S01]  /*02e0*/  @!P2 IMAD.MOV R2, RZ, RZ, -R2 ;  /* 0x000000ffff02a224 */ /* 0x000fe200078e0a02 */
[----:B------:R-:W-:-:S05]  /*02f0*/  @!P1 LOP3.LUT R2, RZ, R4, RZ, 0x33, !PT ;  /* 0x00000004ff029212 */ /* 0x000fca00078e33ff */
[----:B------:R-:W-:Y:S02]  /*0300*/  IMAD.SHL.U32 R11, R2, 0x8, RZ ;  /* 0x00000008020b7824 */ /* 0x000fe400078e00ff */
[----:B------:R-:W-:-:S03]  /*0310*/  IMAD.MOV R2, RZ, RZ, -R2 ;  /* 0x000000ffff027224 */ /* 0x000fc600078e0a02 */
[----:B------:R-:W-:Y:S01]  /*0320*/  LEA.HI.SX32 R3, R3, -R11, 0x19 ;  /* 0x8000000b03037211 */ /* 0x000fe200078fcaff */
[----:B------:R-:W-:Y:S02]  /*0330*/  IMAD R10, R4, R2, R5 ;  /* 0x00000002040a7224 */ /* 0x000fe400078e0205 */
[----:B------:R-:W-:Y:S01]  /*0340*/  IMAD.MOV.U32 R2, RZ, RZ, RZ ;  /* 0x000000ffff027224 */ /* 0x000fe200078e00ff */
[----:B------:R-:W-:Y:S02]  /*0350*/  VIMNMX R13, R3, 0x8, PT ;  /* 0x00000008030d7848 */ /* 0x000fe40003fe0100 */
[----:B------:R-:W-:Y:S02]  /*0360*/  IABS R4, R10 ;  /* 0x0000000a00047213 */ /* 0x000fe40000000000 */
[----:B------:R-:W-:-:S04]  /*0370*/  IABS R9, R13 ;  /* 0x0000000d00097213 */ /* 0x000fc80000000000 */
[----:B------:R-:W2:Y:S08]  /*0380*/  I2F.RP R0, R9 ;  /* 0x0000000900007306 */ /* 0x000eb00000209400 */
[----:B--2---:R-:W2:Y:S02]  /*0390*/  MUFU.RCP R0, R0 ;  /* 0x0000000000007308 */ /* 0x004ea40000001000 */
[----:B--2---:R-:W-:-:S06]  /*03a0*/  VIADD R3, R0, 0xffffffe ;  /* 0x0ffffffe00037836 */ /* 0x004fcc0000000000 */
[----:B------:R-:W2:Y:S02]  /*03b0*/  F2I.FTZ.U32.TRUNC.NTZ R3, R3 ;  /* 0x0000000300037305 */ /* 0x000ea4000021f000 */
[----:B--2---:R-:W-:-:S04]  /*03c0*/  IMAD.MOV R6, RZ, RZ, -R3 ;  /* 0x000000ffff067224 */ /* 0x004fc800078e0a03 */
[----:B------:R-:W-:Y:S01]  /*03d0*/  IMAD R5, R6, R9, RZ ;  /* 0x0000000906057224 */ /* 0x000fe200078e02ff */
[----:B------:R-:W-:-:S03]  /*03e0*/  IABS R6, R13 ;  /* 0x0000000d00067213 */ /* 0x000fc60000000000 */
[----:B------:R-:W-:-:S04]  /*03f0*/  IMAD.HI.U32 R2, R3, R5, R2 ;  /* 0x0000000503027227 */ /* 0x000fc800078e0002 */
[----:B------:R-:W-:Y:S02]  /*0400*/  IMAD.MOV.U32 R5, RZ, RZ, R7 ;  /* 0x000000ffff057224 */ /* 0x000fe400078e0007 */
[----:B------:R-:W-:Y:S02]  /*0410*/  IMAD.MOV.U32 R3, RZ, RZ, R4 ;  /* 0x000000ffff037224 */ /* 0x000fe400078e0004 */
[----:B------:R-:W2:Y:S01]  /*0420*/  I2F.RP R7, R5 ;  /* 0x0000000500077306 */ /* 0x000ea20000209400 */
[----:B------:R-:W-:Y:S01]  /*0430*/  IMAD.MOV R0, RZ, RZ, -R6 ;  /* 0x000000ffff007224 */ /* 0x000fe200078e0a06 */
[----:B------:R-:W-:Y:S01]  /*0440*/  IABS R6, R154 ;  /* 0x0000009a00067213 */ /* 0x000fe20000000000 */
[----:B------:R-:W-:-:S04]  /*0450*/  IMAD.HI.U32 R2, R2, R3, RZ ;  /* 0x0000000302027227 */ /* 0x000fc800078e00ff */
[----:B------:R-:W-:Y:S01]  /*0460*/  IMAD R0, R2, R0, R3 ;  /* 0x0000000002007224 */ /* 0x000fe200078e0203 */
[----:B------:R-:W3:Y:S04]  /*0470*/  I2F.RP R4, R6 ;  /* 0x0000000600047306 */ /* 0x000ee80000209400 */
[----:B------:R-:W-:-:S04]  /*0480*/  ISETP.GT.U32.AND P1, PT, R9, R0, PT ;  /* 0x000000000900720c */ /* 0x000fc80003f24070 */
[----:B--2---:R-:W2:Y:S08]  /*0490*/  MUFU.RCP R7, R7 ;  /* 0x0000000700077308 */ /* 0x004eb00000001000 */
[----:B---3--:R-:W3:Y:S01]  /*04a0*/  MUFU.RCP R4, R4 ;  /* 0x0000000400047308 */ /* 0x008ee20000001000 */
[----:B------:R-:W-:Y:S02]  /*04b0*/  @!P1 IMAD.IADD R0, R0, 0x1, -R9 ;  /* 0x0000000100009824 */ /* 0x000fe400078e0a09 */
[----:B------:R-:W-:Y:S01]  /*04c0*/  @!P1 VIADD R2, R2, 0x1 ;  /* 0x0000000102029836 */ /* 0x000fe20000000000 */
[----:B------:R-:W-:-:S02]  /*04d0*/  ISETP.NE.AND P1, PT, R13, RZ, PT ;  /* 0x000000ff0d00720c */ /* 0x000fc40003f25270 */
[----:B------:R-:W-:Y:S02]  /*04e0*/  ISETP.GE.U32.AND P0, PT, R0, R9, PT ;  /* 0x000000090000720c */ /* 0x000fe40003f06070 */
[----:B------:R-:W-:Y:S01]  /*04f0*/  LOP3.LUT R0, R10, R13, RZ, 0x3c, !PT ;  /* 0x0000000d0a007212 */ /* 0x000fe200078e3cff */
[----:B--2---:R-:W-:-:S03]  /*0500*/  VIADD R3, R7, 0xffffffe ;  /* 0x0ffffffe07037836 */ /* 0x004fc60000000000 */
[----:B------:R-:W-:Y:S01]  /*0510*/  ISETP.GE.AND P2, PT, R0, RZ, PT ;  /* 0x000000ff0000720c */ /* 0x000fe20003f46270 */
[----:B-1----:R-:W-:Y:S02]  /*0520*/  IMAD.SHL.U32 R0, R138, 0x80, RZ ;  /* 0x000000808a007824 */ /* 0x002fe400078e00ff */
[----:B------:R-:W1:Y:S01]  /*0530*/  F2I.FTZ.U32.TRUNC.NTZ R3, R3 ;  /* 0x0000000300037305 */ /* 0x000e62000021f000 */
[----:B---3--:R-:W-:Y:S02]  /*0540*/  VIADD R8, R4, 0xffffffe ;  /* 0x0ffffffe04087836 */ /* 0x008fe40000000000 */
[----:B------:R-:W-:Y:S02]  /*0550*/  LOP3.LUT R0, R0, 0x180, RZ, 0xc0, !PT ;  /* 0x0000018000007812 */ /* 0x000fe400078ec0ff */
[----:B------:R-:W-:-:S03]  /*0560*/  @P0 IADD3 R2, R2, 0x1, RZ ;  /* 0x0000000102020810 */ /* 0x000fc60007ffe0ff */
[----:B------:R2:W3:Y:S02]  /*0570*/  F2I.FTZ.U32.TRUNC.NTZ R9, R8 ;  /* 0x0000000800097305 */ /* 0x0004e4000021f000 */
[----:B------:R-:W-:-:S04]  /*0580*/  IMAD.MOV.U32 R15, RZ, RZ, R2 ;  /* 0x000000ffff0f7224 */ /* 0x000fc800078e0002 */
[----:B------:R-:W-:Y:S01]  /*0590*/  @!P2 IMAD.MOV R15, RZ, RZ, -R15 ;  /* 0x000000ffff0fa224 */ /* 0x000fe200078e0a0f */
[----:B------:R-:W-:Y:S01]  /*05a0*/  @!P1 LOP3.LUT R15, RZ, R13, RZ, 0x33, !PT ;  /* 0x0000000dff0f9212 */ /* 0x000fe200078e33ff */
[----:B-1----:R-:W-:Y:S02]  /*05b0*/  IMAD.MOV R2, RZ, RZ, -R3 ;  /* 0x000000ffff027224 */ /* 0x002fe400078e0a03 */
[----:B--2---:R-:W-:Y:S02]  /*05c0*/  IMAD.MOV.U32 R8, RZ, RZ, RZ ;  /* 0x000000ffff087224 */ /* 0x004fe400078e00ff */
[----:B------:R-:W-:Y:S02]  /*05d0*/  IMAD R7, R2, R5, RZ ;  /* 0x0000000502077224 */ /* 0x000fe400078e02ff */
[----:B------:R-:W-:Y:S02]  /*05e0*/  IMAD R0, R15, 0x200, R0 ;  /* 0x000002000f007824 */ /* 0x000fe400078e0200 */
[----:B------:R-:W-:-:S02]  /*05f0*/  IMAD.MOV.U32 R2, RZ, RZ, RZ ;  /* 0x000000ffff027224 */ /* 0x000fc400078e00ff */
[----:B---3--:R-:W-:Y:S01]  /*0600*/  IMAD.MOV R4, RZ, RZ, -R9 ;  /* 0x000000ffff047224 */ /* 0x008fe200078e0a09 */
[----:B------:R-:W-:Y:S01]  /*0610*/  IABS R137, R0 ;  /* 0x0000000000897213 */ /* 0x000fe20000000000 */
[----:B------:R-:W-:Y:S01]  /*0620*/  IMAD.HI.U32 R2, R3, R7, R2 ;  /* 0x0000000703027227 */ /* 0x000fe200078e0002 */
[C---:B------:R-:W-:Y:S02]  /*0630*/  IADD3 R249, R0.reuse, 0x22, RZ ;  /* 0x0000002200f97810 */ /* 0x040fe40007ffe0ff */
[C---:B------:R-:W-:Y:S01]  /*0640*/  IADD3 R236, R0.reuse, 0x2d, RZ ;  /* 0x0000002d00ec7810 */ /* 0x040fe20007ffe0ff */
[----:B------:R-:W-:Y:S01]  /*0650*/  IMAD.MOV.U32 R7, RZ, RZ, R4 ;  /* 0x000000ffff077224 */ /* 0x000fe200078e0004 */
[----:B------:R-:W-:Y:S01]  /*0660*/  IABS R102, R249 ;  /* 0x000000f900667213 */ /* 0x000fe20000000000 */
[C---:B------:R-:W-:Y:S01]  /*0670*/  VIADD R18, R0.reuse, 0x7f ;  /* 0x0000007f00127836 */ /* 0x040fe20000000000 */
[----:B------:R-:W-:Y:S01]  /*0680*/  IABS R91, R236 ;  /* 0x000000ec005b7213 */ /* 0x000fe20000000000 */
[----:B------:R-:W-:Y:S01]  /*0690*/  IMAD.MOV R4, RZ, RZ, -R15 ;  /* 0x000000ffff047224 */ /* 0x000fe200078e0a0f */
[C---:B------:R-:W-:Y:S01]  /*06a0*/  IADD3 R209, R0.reuse, 0x48, RZ ;  /* 0x0000004800d17810 */ /* 0x040fe20007ffe0ff */
[C---:B------:R-:W-:Y:S01]  /*06b0*/  VIADD R17, R0.reuse, 0x1 ;  /* 0x0000000100117836 */ /* 0x040fe20000000000 */
[----:B------:R1:W-:Y:S01]  /*06c0*/  STL [R1+0x9f4], R18 ;  /* 0x0009f41201007387 */ /* 0x0003e20000100800 */
[C---:B------:R-:W-:Y:S01]  /*06d0*/  VIADD R16, R0.reuse, 0x2 ;  /* 0x0000000200107836 */ /* 0x040fe20000000000 */
[----:B------:R-:W-:Y:S01]  /*06e0*/  IABS R136, R18 ;  /* 0x0000001200887213 */ /* 0x000fe20000000000 */
[----:B------:R-:W-:Y:S01]  /*06f0*/  VIADD R14, R0, 0x3 ;  /* 0x00000003000e7836 */ /* 0x000fe20000000000 */
[----:B------:R2:W-:Y:S01]  /*0700*/  STL [R1+0xa64], R17 ;  /* 0x000a641101007387 */ /* 0x0005e20000100800 */
[----:B------:R-:W-:Y:S01]  /*0710*/  IMAD.HI.U32 R3, R2, R137, RZ ;  /* 0x0000008902037227 */ /* 0x000fe200078e00ff */
[----:B------:R-:W-:-:S02]  /*0720*/  IABS R135, R17 ;  /* 0x0000001100877213 */ /* 0x000fc40000000000 */
[----:B------:R3:W-:Y:S01]  /*0730*/  STL [R1+0xa60], R16 ;  /* 0x000a601001007387 */ /* 0x0007e20000100800 */
[----:B------:R-:W-:Y:S01]  /*0740*/  IMAD R4, R13, R4, R10 ;  /* 0x000000040d047224 */ /* 0x000fe200078e020a */
[----:B------:R-:W-:Y:S01]  /*0750*/  IABS R134, R16 ;  /* 0x0000001000867213 */ /* 0x000fe20000000000 */
[C---:B------:R-:W-:Y:S01]  /*0760*/  VIADD R12, R0.reuse, 0x4 ;  /* 0x00000004000c7836 */ /* 0x040fe20000000000 */
[----:B------:R-:W-:Y:S01]  /*0770*/  IABS R133, R14 ;  /* 0x0000000e00857213 */ /* 0x000fe20000000000 */
[----:B------:R-:W-:Y:S01]  /*0780*/  IMAD R7, R7, R6, RZ ;  /* 0x0000000607077224 */ /* 0x000fe200078e02ff */
[----:B------:R-:W-:Y:S01]  /*0790*/  STL [R1+0xa5c], R14 ;  /* 0x000a5c0e01007387 */ /* 0x000fe20000100800 */
[C---:B-1----:R-:W-:Y:S01]  /*07a0*/  VIADD R18, R0.reuse, 0x5 ;  /* 0x0000000500127836 */ /* 0x042fe20000000000 */
[----:B------:R-:W-:Y:S01]  /*07b0*/  IADD3 R4, R11, R4, RZ ;  /* 0x000000040b047210 */ /* 0x000fe20007ffe0ff */
[C---:B--2---:R-:W-:Y:S01]  /*07c0*/  VIADD R17, R0.reuse, 0x6 ;  /* 0x0000000600117836 */ /* 0x044fe20000000000 */
[C---:B---3--:R-:W-:Y:S01]  /*07d0*/  IADD3 R16, R0.reuse, 0x7, RZ ;  /* 0x0000000700107810 */ /* 0x048fe20007ffe0ff */
[----:B------:R-:W-:Y:S01]  /*07e0*/  IMAD.MOV R10, RZ, RZ, -R3 ;  /* 0x000000ffff0a7224 */ /* 0x000fe200078e0a03 */
[----:B------:R1:W-:Y:S01]  /*07f0*/  STL [R1+0xa58], R12 ;  /* 0x000a580c01007387 */ /* 0x0003e20000100800 */
[----:B------:R-:W-:Y:S01]  /*0800*/  VIADD R15, R0, 0x8 ;  /* 0x00000008000f7836 */ /* 0x000fe20000000000 */
[----:B------:R-:W-:Y:S01]  /*0810*/  IABS R131, R18 ;  /* 0x0000001200837213 */ /* 0x000fe20000000000 */
[----:B------:R-:W-:Y:S01]  /*0820*/  IMAD.HI.U32 R3, R9, R7, R8 ;  /* 0x0000000709037227 */ /* 0x000fe200078e0008 */
[----:B------:R-:W-:Y:S01]  /*0830*/  STL [R1+0xaf0], R18 ;  /* 0x000af01201007387 */ /* 0x000fe20000100800 */
[----:B------:R-:W-:-:S02]  /*0840*/  IABS R129, R16 ;  /* 0x0000001000817213 */ /* 0x000fc40000000000 */
[----:B------:R-:W-:Y:S01]  /*0850*/  VIADD R13, R0, 0x9 ;  /* 0x00000009000d7836 */ /* 0x000fe20000000000 */
[----:B------:R-:W-:Y:S01]  /*0860*/  STL [R1+0xaf8], R17 ;  /* 0x000af81101007387 */ /* 0x000fe20000100800 */
[C---:B------:R-:W-:Y:S01]  /*0870*/  IMAD.HI.U32 R11, R2.reuse, R136, RZ ;  /* 0x00000088020b7227 */ /* 0x040fe200078e00ff */
[----:B------:R-:W-:Y:S02]  /*0880*/  IABS R132, R12 ;  /* 0x0000000c00847213 */ /* 0x000fe40000000000 */
[----:B------:R-:W-:Y:S01]  /*0890*/  STL [R1+0xb00], R16 ;  /* 0x000b001001007387 */ /* 0x000fe20000100800 */
[C---:B------:R-:W-:Y:S01]  /*08a0*/  IMAD.HI.U32 R7, R2.reuse, R135, RZ ;  /* 0x0000008702077227 */ /* 0x040fe200078e00ff */
[----:B------:R-:W-:Y:S02]  /*08b0*/  IABS R127, R13 ;  /* 0x0000000d007f7213 */ /* 0x000fe40000000000 */
[----:B------:R-:W-:Y:S01]  /*08c0*/  STL [R1+0xb04], R15 ;  /* 0x000b040f01007387 */ /* 0x000fe20000100800 */
[----:B------:R-:W-:Y:S01]  /*08d0*/  IMAD.HI.U32 R9, R2, R133, RZ ;  /* 0x0000008502097227 */ /* 0x000fe200078e00ff */
[----:B------:R-:W-:-:S02]  /*08e0*/  IABS R130, R17 ;  /* 0x0000001100827213 */ /* 0x000fc40000000000 */
[----:B------:R2:W-:Y:S01]  /*08f0*/  STL [R1+0xb08], R13 ;  /* 0x000b080d01007387 */ /* 0x0005e20000100800 */
[----:B------:R-:W-:Y:S01]  /*0900*/  IMAD.MOV R11, RZ, RZ, -R11 ;  /* 0x000000ffff0b7224 */ /* 0x000fe200078e0a0b */
[----:B------:R-:W-:Y:S01]  /*0910*/  IABS R128, R15 ;  /* 0x0000000f00807213 */ /* 0x000fe20000000000 */
[----:B-1----:R-:W-:Y:S01]  /*0920*/  IMAD.MOV R12, RZ, RZ, -R7 ;  /* 0x000000ffff0c7224 */ /* 0x002fe200078e0a07 */
[----:B------:R-:W-:Y:S01]  /*0930*/  IABS R64, R209 ;  /* 0x000000d100407213 */ /* 0x000fe20000000000 */
[----:B------:R-:W-:Y:S01]  /*0940*/  IMAD.HI.U32 R7, R2, R131, RZ ;  /* 0x0000008302077227 */ /* 0x000fe200078e00ff */
[C---:B------:R-:W-:Y:S02]  /*0950*/  IADD3 R182, R0.reuse, 0x63, RZ ;  /* 0x0000006300b67810 */ /* 0x040fe40007ffe0ff */
[C---:B------:R-:W-:Y:S01]  /*0960*/  IADD3 R228, R0.reuse, 0x35, RZ ;  /* 0x0000003500e47810 */ /* 0x040fe20007ffe0ff */
[----:B------:R-:W-:Y:S01]  /*0970*/  IMAD.MOV R14, RZ, RZ, -R9 ;  /* 0x000000ffff0e7224 */ /* 0x000fe200078e0a09 */
[----:B------:R-:W-:Y:S01]  /*0980*/  IABS R34, R182 ;  /* 0x000000b600227213 */ /* 0x000fe20000000000 */
[C---:B--2---:R-:W-:Y:S01]  /*0990*/  VIADD R13, R0.reuse, 0xe ;  /* 0x0000000e000d7836 */ /* 0x044fe20000000000 */
[----:B------:R-:W-:Y:S01]  /*09a0*/  IADD3 R171, R0, 0x6e, RZ ;  /* 0x0000006e00ab7810 */ /* 0x000fe20007ffe0ff */
[----:B------:R-:W-:Y:S01]  /*09b0*/  IMAD.HI.U32 R9, R2, R129, RZ ;  /* 0x0000008102097227 */ /* 0x000fe200078e00ff */
[----:B------:R-:W-:-:S02]  /*09c0*/  IADD3 R190, R0, 0x5b, RZ ;  /* 0x0000005b00be7810 */ /* 0x000fc40007ffe0ff */
[----:B------:R-:W-:Y:S01]  /*09d0*/  IABS R122, R13 ;  /* 0x0000000d007a7213 */ /* 0x000fe20000000000 */
[C---:B------:R-:W-:Y:S01]  /*09e0*/  VIADD R19, R0.reuse, 0xa ;  /* 0x0000000a00137836 */ /* 0x040fe20000000000 */
[----:B------:R-:W-:Y:S01]  /*09f0*/  IABS R83, R228 ;  /* 0x000000e400537213 */ /* 0x000fe20000000000 */
[C---:B------:R-:W-:Y:S01]  /*0a00*/  VIADD R17, R0.reuse, 0xc ;  /* 0x0000000c00117836 */ /* 0x040fe20000000000 */
[----:B------:R-:W-:Y:S01]  /*0a10*/  IADD3 R163, R0, 0x76, RZ ;  /* 0x0000007600a37810 */ /* 0x000fe20007ffe0ff */
[C---:B------:R-:W-:Y:S01]  /*0a20*/  IMAD R136, R5.reuse, R11, R136 ;  /* 0x0000000b05887224 */ /* 0x040fe200078e0288 */
[----:B------:R-:W-:Y:S01]  /*0a30*/  IABS R126, R19 ;  /* 0x00000013007e7213 */ /* 0x000fe20000000000 */
[C---:B------:R-:W-:Y:S01]  /*0a40*/  IMAD R135, R5.reuse, R12, R135 ;  /* 0x0000000c05877224 */ /* 0x040fe200078e0287 */
[----:B------:R-:W-:Y:S01]  /*0a50*/  IABS R124, R17 ;  /* 0x00000011007c7213 */ /* 0x000fe20000000000 */
[----:B------:R-:W-:Y:S01]  /*0a60*/  IMAD.HI.U32 R11, R2, R127, RZ ;  /* 0x0000007f020b7227 */ /* 0x000fe200078e00ff */
[----:B------:R-:W-:Y:S01]  /*0a70*/  STL [R1+0xb10], R19 ;  /* 0x000b101301007387 */ /* 0x000fe20000100800 */
[----:B------:R-:W-:-:S02]  /*0a80*/  ISETP.GT.U32.AND P5, PT, R5, R136, PT ;  /* 0x000000880500720c */ /* 0x000fc40003fa4070 */
[----:B------:R-:W-:Y:S01]  /*0a90*/  IMAD.MOV R12, RZ, RZ, -R7 ;  /* 0x000000ffff0c7224 */ /* 0x000fe200078e0a07 */
[C---:B------:R-:W-:Y:S01]  /*0aa0*/  ISETP.GT.U32.AND P3, PT, R5.reuse, R135, PT ;  /* 0x000000870500720c */ /* 0x040fe20003f64070 */
[C---:B------:R-:W-:Y:S01]  /*0ab0*/  IMAD R133, R5.reuse, R14, R133 ;  /* 0x0000000e05857224 */ /* 0x040fe200078e0285 */
[C---:B------:R-:W-:Y:S01]  /*0ac0*/  IADD3 R155, R0.reuse, 0x7e, RZ ;  /* 0x0000007e009b7810 */ /* 0x040fe20007ffe0ff */
[----:B------:R-:W-:Y:S01]  /*0ad0*/  IMAD.MOV R14, RZ, RZ, -R9 ;  /* 0x000000ffff0e7224 */ /* 0x000fe200078e0a09 */
[----:B------:R-:W-:Y:S01]  /*0ae0*/  IABS R45, R190 ;  /* 0x000000be002d7213 */ /* 0x000fe20000000000 */
[----:B------:R-:W-:Y:S01]  /*0af0*/  IMAD.MOV R16, RZ, RZ, -R11 ;  /* 0x000000ffff107224 */ /* 0x000fe200078e0a0b */
[C---:B------:R-:W-:Y:S01]  /*0b00*/  ISETP.GT.U32.AND P2, PT, R5.reuse, R133, PT ;  /* 0x000000850500720c */ /* 0x040fe20003f44070 */
[C---:B------:R-:W-:Y:S01]  /*0b10*/  IMAD R131, R5.reuse, R12, R131 ;  /* 0x0000000c05837224 */ /* 0x040fe200078e0283 */
[----:B------:R-:W-:Y:S01]  /*0b20*/  IABS R21, R163 ;  /* 0x000000a300157213 */ /* 0x000fe20000000000 */
[C---:B------:R-:W-:Y:S01]  /*0b30*/  VIADD R18, R0.reuse, 0xb ;  /* 0x0000000b00127836 */ /* 0x040fe20000000000 */
[----:B------:R-:W-:Y:S01]  /*0b40*/  IABS R39, R155 ;  /* 0x0000009b00277213 */ /* 0x000fe20000000000 */
[C---:B------:R-:W-:Y:S01]  /*0b50*/  VIADD R12, R0.reuse, 0x13 ;  /* 0x00000013000c7836 */ /* 0x040fe20000000000 */
[C---:B------:R-:W-:Y:S01]  /*0b60*/  ISETP.GT.U32.AND P0, PT, R5.reuse, R131, PT ;  /* 0x000000830500720c */ /* 0x040fe20003f04070 */
[----:B------:R-:W-:Y:S01]  /*0b70*/  IMAD R129, R5, R14, R129 ;  /* 0x0000000e05817224 */ /* 0x000fe200078e0281 */
[----:B------:R-:W-:Y:S01]  /*0b80*/  STL [R1+0xb18], R18 ;  /* 0x000b181201007387 */ /* 0x000fe20000100800 */
[----:B------:R-:W-:Y:S01]  /*0b90*/  VIADD R15, R0, 0xd ;  /* 0x0000000d000f7836 */ /* 0x000fe20000000000 */
[----:B------:R-:W-:Y:S01]  /*0ba0*/  IABS R117, R12 ;  /* 0x0000000c00757213 */ /* 0x000fe20000000000 */
[----:B------:R-:W-:Y:S01]  /*0bb0*/  IMAD.HI.U32 R11, R2, R122, RZ ;  /* 0x0000007a020b7227 */ /* 0x000fe200078e00ff */
[----:B------:R-:W-:Y:S01]  /*0bc0*/  STL [R1+0xb1c], R17 ;  /* 0x000b1c1101007387 */ /* 0x000fe20000100800 */
[----:B------:R-:W-:-:S02]  /*0bd0*/  IABS R125, R18 ;  /* 0x00000012007d7213 */ /* 0x000fc40000000000 */
[----:B------:R-:W-:Y:S01]  /*0be0*/  VIADD R14, R0, 0x11 ;  /* 0x00000011000e7836 */ /* 0x000fe20000000000 */
[----:B------:R1:W-:Y:S01]  /*0bf0*/  STL [R1+0xb20], R15 ;  /* 0x000b200f01007387 */ /* 0x0003e20000100800 */
[----:B------:R-:W-:Y:S01]  /*0c00*/  IMAD R127, R5, R16, R127 ;  /* 0x00000010057f7224 */ /* 0x000fe200078e027f */
[----:B------:R-:W-:Y:S01]  /*0c10*/  IABS R123, R15 ;  /* 0x0000000f007b7213 */ /* 0x000fe20000000000 */
[C---:B------:R-:W-:Y:S01]  /*0c20*/  IMAD.HI.U32 R7, R2.reuse, R126, RZ ;  /* 0x0000007e02077227 */ /* 0x040fe200078e00ff */
[----:B------:R-:W-:Y:S01]  /*0c30*/  IABS R119, R14 ;  /* 0x0000000e00777213 */ /* 0x000fe20000000000 */
[----:B------:R2:W-:Y:S02]  /*0c40*/  STL [R1+0xb28], R13 ;  /* 0x000b280d01007387 */ /* 0x0005e40000100800 */
[----:B------:R-:W-:Y:S01]  /*0c50*/  IMAD.HI.U32 R9, R2, R124, RZ ;  /* 0x0000007c02097227 */ /* 0x000fe200078e00ff */
[----:B------:R-:W-:-:S03]  /*0c60*/  IADD3 R7, -R7, RZ, RZ ;  /* 0x000000ff07077210 */ /* 0x000fc60007ffe1ff */
[C---:B------:R-:W-:Y:S02]  /*0c70*/  VIADD R16, R0.reuse, 0xf ;  /* 0x0000000f00107836 */ /* 0x040fe40000000000 */
[----:B------:R-:W-:Y:S02]  /*0c80*/  IMAD.MOV R11, RZ, RZ, -R11 ;  /* 0x000000ffff0b7224 */ /* 0x000fe400078e0a0b */
[----:B------:R-:W-:Y:S01]  /*0c90*/  IMAD.MOV R9, RZ, RZ, -R9 ;  /* 0x000000ffff097224 */ /* 0x000fe200078e0a09 */
[----:B------:R-:W-:Y:S01]  /*0ca0*/  IABS R121, R16 ;  /* 0x0000001000797213 */ /* 0x000fe20000000000 */
[C---:B-1----:R-:W-:Y:S01]  /*0cb0*/  VIADD R15, R0.reuse, 0x10 ;  /* 0x00000010000f7836 */ /* 0x042fe20000000000 */
[----:B------:R1:W-:Y:S01]  /*0cc0*/  STL [R1+0xb34], R16 ;  /* 0x000b341001007387 */ /* 0x0003e20000100800 */
[----:B------:R-:W-:Y:S02]  /*0cd0*/  IMAD R122, R5, R11, R122 ;  /* 0x0000000b057a7224 */ /* 0x000fe400078e027a */
[----:B--2---:R-:W-:Y:S01]  /*0ce0*/  VIADD R13, R0, 0x12 ;  /* 0x00000012000d7836 */ /* 0x004fe20000000000 */
[----:B------:R2:W-:Y:S01]  /*0cf0*/  STL [R1+0xb30], R15 ;  /* 0x000b300f01007387 */ /* 0x0005e20000100800 */
[----:B------:R-:W-:Y:S01]  /*0d00*/  IMAD.HI.U32 R11, R2, R117, RZ ;  /* 0x00000075020b7227 */ /* 0x000fe200078e00ff */
[----:B------:R-:W-:-:S02]  /*0d10*/  IABS R120, R15 ;  /* 0x0000000f00787213 */ /* 0x000fc40000000000 */
[----:B------:R3:W-:Y:S01]  /*0d20*/  STL [R1+0xb40], R14 ;  /* 0x000b400e01007387 */ /* 0x0007e20000100800 */
[----:B------:R-:W-:Y:S01]  /*0d30*/  IMAD R124, R5, R9, R124 ;  /* 0x00000009057c7224 */ /* 0x000fe200078e027c */
[----:B------:R-:W-:Y:S01]  /*0d40*/  IABS R118, R13 ;  /* 0x0000000d00767213 */ /* 0x000fe20000000000 */
[----:B------:R-:W-:Y:S01]  /*0d50*/  VIADD R19, R0, 0x14 ;  /* 0x0000001400137836 */ /* 0x000fe20000000000 */
[----:B------:R4:W-:Y:S01]  /*0d60*/  STL [R1+0xb3c], R13 ;  /* 0x000b3c0d01007387 */ /* 0x0009e20000100800 */
[----:B------:R-:W-:-:S03]  /*0d70*/  IMAD.HI.U32 R9, R2, R119, RZ ;  /* 0x0000007702097227 */ /* 0x000fc600078e00ff */
[----:B------:R4:W-:Y:S01]  /*0d80*/  STL [R1+0xb44], R12 ;  /* 0x000b440c01007387 */ /* 0x0009e20000100800 */
[C---:B------:R-:W-:Y:S01]  /*0d90*/  VIADD R18, R0.reuse, 0x15 ;  /* 0x0000001500127836 */ /* 0x040fe20000000000 */
[----:B------:R-:W-:Y:S01]  /*0da0*/  IABS R116, R19 ;  /* 0x0000001300747213 */ /* 0x000fe20000000000 */
[----:B------:R-:W-:Y:S01]  /*0db0*/  IMAD R126, R5, R7, R126 ;  /* 0x00000007057e7224 */ /* 0x000fe200078e027e */
[----:B------:R-:W-:Y:S01]  /*0dc0*/  STL [R1+0xb48], R19 ;  /* 0x000b481301007387 */ /* 0x000fe20000100800 */
[----:B------:R-:W-:Y:S01]  /*0dd0*/  VIADD R17, R0, 0x16 ;  /* 0x0000001600117836 */ /* 0x000fe20000000000 */
[----:B------:R-:W-:Y:S01]  /*0de0*/  IABS R115, R18 ;  /* 0x0000001200737213 */ /* 0x000fe20000000000 */
[----:B------:R-:W-:Y:S01]  /*0df0*/  IMAD.HI.U32 R7, R2, R121, RZ ;  /* 0x0000007902077227 */ /* 0x000fe200078e00ff */
[----:B------:R-:W-:Y:S02]  /*0e00*/  STL [R1+0xb50], R18 ;  /* 0x000b501201007387 */ /* 0x000fe40000100800 */
[----:B------:R-:W-:Y:S01]  /*0e10*/  IABS R114, R17 ;  /* 0x0000001100727213 */ /* 0x000fe20000000000 */
[----:B-1----:R-:W-:Y:S01]  /*0e20*/  IMAD.MOV R16, RZ, RZ, -R11 ;  /* 0x000000ffff107224 */ /* 0x002fe200078e0a0b */
[----:B------:R-:W-:Y:S01]  /*0e30*/  STL [R1+0xb4c], R17 ;  /* 0x000b4c1101007387 */ /* 0x000fe20000100800 */
[----:B--2---:R-:W-:-:S02]  /*0e40*/  VIADD R15, R0, 0x17 ;  /* 0x00000017000f7836 */ /* 0x004fc40000000000 */
[----:B---3--:R-:W-:Y:S02]  /*0e50*/  IMAD.MOV R14, RZ, RZ, -R9 ;  /* 0x000000ffff0e7224 */ /* 0x008fe400078e0a09 */
[C---:B----4-:R-:W-:Y:S01]  /*0e60*/  VIADD R13, R0.reuse, 0x18 ;  /* 0x00000018000d7836 */ /* 0x050fe20000000000 */
[----:B------:R1:W-:Y:S01]  /*0e70*/  STL [R1+0xb58], R15 ;  /* 0x000b580f01007387 */ /* 0x0003e20000100800 */
[----:B------:R-:W-:Y:S01]  /*0e80*/  IMAD.MOV R12, RZ, RZ, -R7 ;  /* 0x000000ffff0c7224 */ /* 0x000fe200078e0a07 */
[----:B------:R-:W-:Y:S01]  /*0e90*/  IABS R113, R15 ;  /* 0x0000000f00717213 */ /* 0x000fe20000000000 */
[C---:B------:R-:W-:Y:S01]  /*0ea0*/  IMAD R117, R5.reuse, R16, R117 ;  /* 0x0000001005757224 */ /* 0x040fe200078e0275 */
[----:B------:R2:W-:Y:S01]  /*0eb0*/  STL [R1+0xb60], R13 ;  /* 0x000b600d01007387 */ /* 0x0005e20000100800 */
[----:B------:R-:W-:Y:S01]  /*0ec0*/  VIADD R16, R0, 0x19 ;  /* 0x0000001900107836 */ /* 0x000fe20000000000 */
[----:B------:R-:W-:Y:S01]  /*0ed0*/  IABS R112, R13 ;  /* 0x0000000d00707213 */ /* 0x000fe20000000000 */
[----:B------:R-:W-:-:S02]  /*0ee0*/  IMAD R119, R5, R14, R119 ;  /* 0x0000000e05777224 */ /* 0x000fc400078e0277 */
[C---:B------:R-:W-:Y:S01]  /*0ef0*/  VIADD R14, R0.reuse, 0x1b ;  /* 0x0000001b000e7836 */ /* 0x040fe20000000000 */
[C---:B-1----:R-:W-:Y:S01]  /*0f00*/  IADD3 R15, R0.reuse, 0x1a, RZ ;  /* 0x0000001a000f7810 */ /* 0x042fe20007ffe0ff */
[----:B------:R-:W-:Y:S01]  /*0f10*/  IMAD R121, R5, R12, R121 ;  /* 0x0000000c05797224 */ /* 0x000fe200078e0279 */
[----:B------:R-:W-:Y:S01]  /*0f20*/  STL [R1+0xb68], R16 ;  /* 0x000b681001007387 */ /* 0x000fe20000100800 */
[C---:B------:R-:W-:Y:S01]  /*0f30*/  VIADD R12, R0.reuse, 0x1d ;  /* 0x0000001d000c7836 */ /* 0x040fe20000000000 */
[----:B------:R-:W-:Y:S01]  /*0f40*/  IABS R111, R16 ;  /* 0x00000010006f7213 */ /* 0x000fe20000000000 */
[C---:B--2---:R-:W-:Y:S01]  /*0f50*/  VIADD R13, R0.reuse, 0x1c ;  /* 0x0000001c000d7836 */ /* 0x044fe20000000000 */
[----:B------:R-:W-:Y:S01]  /*0f60*/  STL [R1+0xb64], R15 ;  /* 0x000b640f01007387 */ /* 0x000fe20000100800 */
[C---:B------:R-:W-:Y:S01]  /*0f70*/  VIADD R154, R0.reuse, 0x1e ;  /* 0x0000001e009a7836 */ /* 0x040fe20000000000 */
[----:B------:R-:W-:Y:S01]  /*0f80*/  IABS R107, R12 ;  /* 0x0000000c006b7213 */ /* 0x000fe20000000000 */
[C---:B------:R-:W-:Y:S01]  /*0f90*/  VIADD R252, R0.reuse, 0x1f ;  /* 0x0000001f00fc7836 */ /* 0x040fe20000000000 */
        /* <DEDUP_REMOVED lines=9> */
[----:B------:R-:W-:Y:S01]  /*1030*/  VIADD R246, R0, 0x25 ;  /* 0x0000002500f67836 */ /* 0x000fe20000000000 */
[----:B------:R-:W-:Y:S01]  /*1040*/  IABS R101, R248 ;  /* 0x000000f800657213 */ /* 0x000fe20000000000 */
[----:B------:R-:W-:Y:S01]  /*1050*/  IMAD.HI.U32 R8, R2, R134, RZ ;  /* 0x0000008602087227 */ /* 0x000fe200078e00ff */
[----:B------:R-:W-:Y:S01]  /*1060*/  STL [R1+0xb7c], R154 ;  /* 0x000b7c9a01007387 */ /* 0x000fe20000100800 */
[----:B------:R-:W-:-:S02]  /*1070*/  IABS R104, R251 ;  /* 0x000000fb00687213 */ /* 0x000fc40000000000 */
[----:B------:R-:W-:Y:S01]  /*1080*/  VIADD R245, R0, 0x26 ;  /* 0x0000002600f57836 */ /* 0x000fe20000000000 */
[----:B------:R-:W-:Y:S01]  /*1090*/  STL [R1+0xb88], R252 ;  /* 0x000b88fc01007387 */ /* 0x000fe20000100800 */
[----:B------:R-:W-:Y:S01]  /*10a0*/  IMAD.MOV R8, RZ, RZ, -R8 ;  /* 0x000000ffff087224 */ /* 0x000fe200078e0a08 */
[----:B------:R-:W-:Y:S01]  /*10b0*/  IABS R99, R246 ;  /* 0x000000f600637213 */ /* 0x000fe20000000000 */
[C---:B------:R-:W-:Y:S01]  /*10c0*/  IMAD R137, R5.reuse, R10, R137 ;  /* 0x0000000a05897224 */ /* 0x040fe200078e0289 */
[----:B------:R1:W-:Y:S01]  /*10d0*/  STL [R1+0xcf4], R154 ;  /* 0x000cf49a01007387 */ /* 0x0003e20000100800 */
[C---:B------:R-:W-:Y:S01]  /*10e0*/  IMAD R134, R5.reuse, R8, R134 ;  /* 0x0000000805867224 */ /* 0x040fe200078e0286 */
[----:B------:R-:W-:Y:S01]  /*10f0*/  IABS R110, R15 ;  /* 0x0000000f006e7213 */ /* 0x000fe20000000000 */
[----:B------:R-:W-:Y:S01]  /*1100*/  IMAD.HI.U32 R10, R2, R132, RZ ;  /* 0x00000084020a7227 */ /* 0x000fe200078e00ff */
[----:B------:R-:W-:Y:S01]  /*1110*/  STL [R1+0xb90], R251 ;  /* 0x000b90fb01007387 */ /* 0x000fe20000100800 */
[----:B------:R-:W-:-:S02]  /*1120*/  ISETP.GT.U32.AND P4, PT, R5, R137, PT ;  /* 0x000000890500720c */ /* 0x000fc40003f84070 */
[----:B------:R-:W-:Y:S01]  /*1130*/  IMAD.HI.U32 R8, R2, R130, RZ ;  /* 0x0000008202087227 */ /* 0x000fe200078e00ff */
[----:B------:R-:W-:Y:S01]  /*1140*/  STL [R1+0xcf8], R252 ;  /* 0x000cf8fc01007387 */ /* 0x000fe20000100800 */
[C---:B------:R-:W-:Y:S02]  /*1150*/  ISETP.GT.U32.AND P1, PT, R5.reuse, R134, PT ;  /* 0x000000860500720c */ /* 0x040fe40003f24070 */
[----:B------:R-:W-:Y:S01]  /*1160*/  IMAD.MOV R10, RZ, RZ, -R10 ;  /* 0x000000ffff0a7224 */ /* 0x000fe200078e0a0a */
[----:B-1----:R-:W1:Y:S01]  /*1170*/  S2R R154, SR_TID.X ;  /* 0x00000000009a7919 */ /* 0x002e620000002100 */
[----:B------:R-:W-:Y:S01]  /*1180*/  IMAD.MOV R8, RZ, RZ, -R8 ;  /* 0x000000ffff087224 */ /* 0x000fe200078e0a08 */
[----:B------:R-:W-:Y:S01]  /*1190*/  IABS R108, R13 ;  /* 0x0000000d006c7213 */ /* 0x000fe20000000000 */
[C---:B------:R-:W-:Y:S01]  /*11a0*/  IMAD R132, R5.reuse, R10, R132 ;  /* 0x0000000a05847224 */ /* 0x040fe200078e0284 */
[----:B------:R-:W-:Y:S01]  /*11b0*/  STL [R1+0xb98], R250 ;  /* 0x000b98fa01007387 */ /* 0x000fe20000100800 */
[C---:B------:R-:W-:Y:S01]  /*11c0*/  IMAD R130, R5.reuse, R8, R130 ;  /* 0x0000000805827224 */ /* 0x040fe200078e0282 */
[----:B------:R-:W-:Y:S01]  /*11d0*/  IABS R103, R250 ;  /* 0x000000fa00677213 */ /* 0x000fe20000000000 */
[----:B------:R-:W-:Y:S01]  /*11e0*/  @!P5 IMAD.IADD R136, R136, 0x1, -R5 ;  /* 0x000000018888d824 */ /* 0x000fe200078e0a05 */
[----:B------:R-:W-:Y:S01]  /*11f0*/  STL [R1+0xcfc], R251 ;  /* 0x000cfcfb01007387 */ /* 0x000fe20000100800 */
[----:B------:R-:W-:Y:S01]  /*1200*/  IMAD.HI.U32 R10, R2, R128, RZ ;  /* 0x00000080020a7227 */ /* 0x000fe200078e00ff */
[----:B------:R-:W-:-:S02]  /*1210*/  ISETP.GT.U32.AND P6, PT, R5, R132, PT ;  /* 0x000000840500720c */ /* 0x000fc40003fc4070 */
[----:B------:R-:W-:Y:S01]  /*1220*/  STL [R1+0xb94], R249 ;  /* 0x000b94f901007387 */ /* 0x000fe20000100800 */
[----:B------:R-:W-:Y:S01]  /*1230*/  ISETP.GT.U32.AND P5, PT, R5, R130, PT ;  /* 0x000000820500720c */ /* 0x000fe20003fa4070 */
[--C-:B------:R-:W-:Y:S01]  /*1240*/  @!P2 IMAD.IADD R133, R133, 0x1, -R5.reuse ;  /* 0x000000018585a824 */ /* 0x100fe200078e0a05 */
[----:B------:R-:W-:Y:S01]  /*1250*/  ISETP.GT.U32.AND P2, PT, R5, R126, PT ;  /* 0x0000007e0500720c */ /* 0x000fe20003f44070 */
[----:B------:R-:W-:Y:S01]  /*1260*/  STL [R1+0xd00], R250 ;  /* 0x000d00fa01007387 */ /* 0x000fe20000100800 */
[----:B------:R-:W-:Y:S01]  /*1270*/  IMAD.MOV R10, RZ, RZ, -R10 ;  /* 0x000000ffff0a7224 */ /* 0x000fe200078e0a0a */
[----:B------:R-:W-:Y:S01]  /*1280*/  IABS R105, R252 ;  /* 0x000000fc00697213 */ /* 0x000fe20000000000 */
[--C-:B------:R-:W-:Y:S01]  /*1290*/  @!P4 IMAD.IADD R137, R137, 0x1, -R5.reuse ;  /* 0x000000018989c824 */ /* 0x100fe200078e0a05 */
[----:B------:R-:W-:Y:S01]  /*12a0*/  STL [R1+0xd04], R249 ;  /* 0x000d04f901007387 */ /* 0x000fe20000100800 */
[C---:B------:R-:W-:Y:S01]  /*12b0*/  IMAD R128, R5.reuse, R10, R128 ;  /* 0x0000000a05807224 */ /* 0x040fe200078e0280 */
[----:B------:R-:W-:Y:S01]  /*12c0*/  ISETP.GT.U32.AND P4, PT, R5, R129, PT ;  /* 0x000000810500720c */ /* 0x000fe20003f84070 */
[--C-:B------:R-:W-:Y:S01]  /*12d0*/  @!P3 IMAD.IADD R135, R135, 0x1, -R5.reuse ;  /* 0x000000018787b824 */ /* 0x100fe200078e0a05 */
[----:B------:R-:W-:Y:S01]  /*12e0*/  STL [R1+0xba0], R248 ;  /* 0x000ba0f801007387 */ /* 0x000fe20000100800 */
[--C-:B------:R-:W-:Y:S01]  /*12f0*/  @!P0 IMAD.IADD R131, R131, 0x1, -R5.reuse ;  /* 0x0000000183838824 */ /* 0x100fe200078e0a05 */
[C---:B------:R-:W-:Y:S01]  /*1300*/  ISETP.GT.U32.AND P3, PT, R5.reuse, R128, PT ;  /* 0x000000800500720c */ /* 0x040fe20003f64070 */
[--C-:B------:R-:W-:Y:S01]  /*1310*/  @!P6 IMAD.IADD R132, R132, 0x1, -R5.reuse ;  /* 0x000000018484e824 */ /* 0x100fe200078e0a05 */
[----:B------:R-:W-:Y:S01]  /*1320*/  STL [R1+0xba8], R247 ;  /* 0x000ba8f701007387 */ /* 0x000fe20000100800 */
[C---:B------:R-:W-:Y:S01]  /*1330*/  ISETP.GT.U32.AND P0, PT, R5.reuse, R136, PT ;  /* 0x000000880500720c */ /* 0x040fe20003f04070 */
[--C-:B------:R-:W-:Y:S01]  /*1340*/  @!P5 IMAD.IADD R130, R130, 0x1, -R5.reuse ;  /* 0x000000018282d824 */ /* 0x100fe200078e0a05 */
[C---:B------:R-:W-:Y:S01]  /*1350*/  ISETP.GT.U32.AND P6, PT, R5.reuse, R137, PT ;  /* 0x000000890500720c */ /* 0x040fe20003fc4070 */
[----:B------:R-:W-:Y:S01]  /*1360*/  STL [R1+0xd08], R248 ;  /* 0x000d08f801007387 */ /* 0x000fe20000100800 */
[----:B------:R-:W-:Y:S01]  /*1370*/  @!P2 IMAD.IADD R126, R126, 0x1, -R5 ;  /* 0x000000017e7ea824 */ /* 0x000fe200078e0a05 */
[----:B------:R-:W-:Y:S01]  /*1380*/  ISETP.GT.U32.AND P2, PT, R5, R132, PT ;  /* 0x000000840500720c */ /* 0x000fe20003f44070 */
[----:B------:R-:W-:Y:S01]  /*1390*/  IMAD.HI.U32 R8, R2, R125, RZ ;  /* 0x0000007d02087227 */ /* 0x000fe200078e00ff */
[----:B------:R-:W-:Y:S01]  /*13a0*/  STL [R1+0xbb0], R246 ;  /* 0x000bb0f601007387 */ /* 0x000fe20000100800 */
[----:B------:R-:W-:-:S02]  /*13b0*/  @!P4 IADD3 R129, R129, -R5, RZ ;  /* 0x800000058181c210 */ /* 0x000fc40007ffe0ff */
[----:B------:R-:W-:Y:S01]  /*13c0*/  IMAD.HI.U32 R10, R2, R123, RZ ;  /* 0x0000007b020a7227 */ /* 0x000fe200078e00ff */
[----:B------:R-:W-:Y:S01]  /*13d0*/  STL [R1+0xd0c], R247 ;  /* 0x000d0cf701007387 */ /* 0x000fe20000100800 */
[C---:B------:R-:W-:Y:S02]  /*13e0*/  ISETP.GT.U32.AND P4, PT, R5.reuse, R135, PT ;  /* 0x000000870500720c */ /* 0x040fe40003f84070 */
[--C-:B------:R-:W-:Y:S01]  /*13f0*/  @!P1 IMAD.IADD R134, R134, 0x1, -R5.reuse ;  /* 0x0000000186869824 */ /* 0x100fe200078e0a05 */
[----:B------:R-:W-:Y:S01]  /*1400*/  STL [R1+0xbac], R245 ;  /* 0x000bacf501007387 */ /* 0x000fe20000100800 */
[----:B------:R-:W-:Y:S01]  /*1410*/  IMAD.MOV R8, RZ, RZ, -R8 ;  /* 0x000000ffff087224 */ /* 0x000fe200078e0a08 */
[C---:B------:R-:W-:Y:S01]  /*1420*/  ISETP.GT.U32.AND P1, PT, R5.reuse, R127, PT ;  /* 0x0000007f0500720c */ /* 0x040fe20003f24070 */
[----:B------:R-:W-:Y:S01]  /*1430*/  IMAD.MOV R10, RZ, RZ, -R10 ;  /* 0x000000ffff0a7224 */ /* 0x000fe200078e0a0a */
[----:B------:R1:W-:Y:S01]  /*1440*/  STL [R1+0xd10], R246 ;  /* 0x000d10f601007387 */ /* 0x0003e20000100800 */
[--C-:B------:R-:W-:Y:S01]  /*1450*/  @!P3 IMAD.IADD R128, R128, 0x1, -R5.reuse ;  /* 0x000000018080b824 */ /* 0x100fe200078e0a05 */
[C---:B------:R-:W-:Y:S01]  /*1460*/  ISETP.GT.U32.AND P3, PT, R5.reuse, R134, PT ;  /* 0x000000860500720c */ /* 0x040fe20003f64070 */
[----:B------:R-:W-:Y:S01]  /*1470*/  @!P0 IMAD.IADD R136, R136, 0x1, -R5 ;  /* 0x0000000188888824 */ /* 0x000fe200078e0a05 */
[C---:B------:R-:W-:Y:S01]  /*1480*/  ISETP.GT.U32.AND P0, PT, R5.reuse, R131, PT ;  /* 0x000000830500720c */ /* 0x040fe20003f04070 */
[C---:B------:R-:W-:Y:S01]  /*1490*/  IMAD R125, R5.reuse, R8, R125 ;  /* 0x00000008057d7224 */ /* 0x040fe200078e027d */
[----:B------:R-:W-:Y:S01]  /*14a0*/  IABS R100, R247 ;  /* 0x000000f700647213 */ /* 0x000fe20000000000 */
[----:B------:R-:W-:Y:S01]  /*14b0*/  IMAD R123, R5, R10, R123 ;  /* 0x0000000a057b7224 */ /* 0x000fe200078e027b */
[----:B------:R-:W-:Y:S01]  /*14c0*/  IABS R98, R245 ;  /* 0x000000f500627213 */ /* 0x000fe20000000000 */
[----:B------:R-:W-:Y:S01]  /*14d0*/  IMAD.HI.U32 R10, R2, R118, RZ ;  /* 0x00000076020a7227 */ /* 0x000fe200078e00ff */
[----:B-1----:R-:W-:-:S03]  /*14e0*/  LOP3.LUT R246, R154, 0x7f, RZ, 0xc0, !PT ;  /* 0x0000007f9af67812 */ /* 0x002fc600078ec0ff */
[--C-:B------:R-:W-:Y:S01]  /*14f0*/  @!P2 IMAD.IADD R132, R132, 0x1, -R5.reuse ;  /* 0x000000018484a824 */ /* 0x100fe200078e0a05 */
[----:B------:R-:W-:Y:S01]  /*1500*/  ISETP.GT.U32.AND P2, PT, R5, R125, PT ;  /* 0x0000007d0500720c */ /* 0x000fe20003f44070 */
[----:B------:R-:W-:Y:S01]  /*1510*/  IMAD R152, R4, 0x80, R246 ;  /* 0x0000008004987824 */ /* 0x000fe200078e02f6 */
[----:B------:R-:W-:Y:S01]  /*1520*/  IADD3 R10, -R10, RZ, RZ ;  /* 0x000000ff0a0a7210 */ /* 0x000fe20007ffe1ff */
[--C-:B------:R-:W-:Y:S01]  /*1530*/  @!P1 IMAD.IADD R127, R127, 0x1, -R5.reuse ;  /* 0x000000017f7f9824 */ /* 0x100fe200078e0a05 */
[----:B------:R-:W-:Y:S01]  /*1540*/  ISETP.GT.U32.AND P1, PT, R5, R133, PT ;  /* 0x000000850500720c */ /* 0x000fe20003f24070 */
[----:B------:R-:W-:Y:S01]  /*1550*/  @!P4 IMAD.IADD R135, R135, 0x1, -R5 ;  /* 0x000000018787c824 */ /* 0x000fe200078e0a05 */
[----:B------:R-:W-:Y:S01]  /*1560*/  IABS R4, R152 ;  /* 0x0000009800047213 */ /* 0x000fe20000000000 */
[----:B------:R-:W-:Y:S01]  /*1570*/  IMAD.HI.U32 R11, R2, R112, RZ ;  /* 0x00000070020b7227 */ /* 0x000fe200078e00ff */
[----:B------:R-:W-:-:S03]  /*1580*/  ISETP.GT.U32.AND P4, PT, R5, R129, PT ;  /* 0x000000810500720c */ /* 0x000fc60003f84070 */
[----:B------:R-:W-:-:S04]  /*1590*/  IMAD.HI.U32 R3, R3, R4, RZ ;  /* 0x0000000403037227 */ /* 0x000fc800078e00ff */
[----:B------:R-:W-:Y:S02]  /*15a0*/  IMAD.MOV R3, RZ, RZ, -R3 ;  /* 0x000000ffff037224 */ /* 0x000fe400078e0a03 */
[----:B------:R-:W-:-:S04]  /*15b0*/  IMAD.HI.U32 R7, R2, R116, RZ ;  /* 0x0000007402077227 */ /* 0x000fc800078e00ff */
[----:B------:R-:W-:Y:S02]  /*15c0*/  IMAD R4, R6, R3, R4 ;  /* 0x0000000306047224 */ /* 0x000fe400078e0204 */
[--C-:B------:R-:W-:Y:S01]  /*15d0*/  @!P3 IMAD.IADD R134, R134, 0x1, -R5.reuse ;  /* 0x000000018686b824 */ /* 0x100fe200078e0a05 */
[----:B------:R-:W-:Y:S01]  /*15e0*/  ISETP.GT.U32.AND P3, PT, R5, R128, PT ;  /* 0x000000800500720c */ /* 0x000fe20003f64070 */
[----:B------:R-:W-:Y:S01]  /*15f0*/  @!P0 IMAD.IADD R131, R131, 0x1, -R5 ;  /* 0x0000000183838824 */ /* 0x000fe200078e0a05 */
[----:B------:R-:W-:Y:S01]  /*1600*/  ISETP.GT.U32.AND P5, PT, R6, R4, PT ;  /* 0x000000040600720c */ /* 0x000fe20003fa4070 */
[C---:B------:R-:W-:Y:S01]  /*1610*/  IMAD R118, R5.reuse, R10, R118 ;  /* 0x0000000a05767224 */ /* 0x040fe200078e0276 */
[----:B------:R-:W-:Y:S01]  /*1620*/  ISETP.GT.U32.AND P0, PT, R5, R124, PT ;  /* 0x0000007c0500720c */ /* 0x000fe20003f04070 */
[----:B------:R-:W-:Y:S02]  /*1630*/  IMAD.MOV R11, RZ, RZ, -R11 ;  /* 0x000000ffff0b7224 */ /* 0x000fe400078e0a0b */
[----:B------:R-:W-:-:S04]  /*1640*/  IMAD.HI.U32 R8, R2, R120, RZ ;  /* 0x0000007802087227 */ /* 0x000fc800078e00ff */
[----:B------:R-:W-:Y:S02]  /*1650*/  IMAD.MOV R7, RZ, RZ, -R7 ;  /* 0x000000ffff077224 */ /* 0x000fe400078e0a07 */
[----:B------:R-:W-:Y:S01]  /*1660*/  @!P2 IMAD.IADD R125, R125, 0x1, -R5 ;  /* 0x000000017d7da824 */ /* 0x000fe200078e0a05 */
[C---:B------:R-:W-:Y:S01]  /*1670*/  ISETP.GT.U32.AND P2, PT, R5.reuse, R118, PT ;  /* 0x000000760500720c */ /* 0x040fe20003f44070 */
[----:B------:R-:W-:Y:S01]  /*1680*/  @!P5 IMAD.IADD R4, R4, 0x1, -R6 ;  /* 0x000000010404d824 */ /* 0x000fe200078e0a06 */
[C---:B------:R-:W-:Y:S01]  /*1690*/  ISETP.GT.U32.AND P5, PT, R5.reuse, R130, PT ;  /* 0x000000820500720c */ /* 0x040fe20003fa4070 */
[----:B------:R-:W-:Y:S02]  /*16a0*/  IMAD R112, R5, R11, R112 ;  /* 0x0000000b05707224 */ /* 0x000fe400078e0270 */
[----:B------:R-:W-:-:S04]  /*16b0*/  IMAD.HI.U32 R11, R2, R107, RZ ;  /* 0x0000006b020b7227 */ /* 0x000fc800078e00ff */
[----:B------:R-:W-:Y:S02]  /*16c0*/  IMAD.MOV R8, RZ, RZ, -R8 ;  /* 0x000000ffff087224 */ /* 0x000fe400078e0a08 */
[C---:B------:R-:W-:Y:S02]  /*16d0*/  IMAD R116, R5.reuse, R7, R116 ;  /* 0x0000000705747224 */ /* 0x040fe400078e0274 */
[----:B------:R-:W-:Y:S02]  /*16e0*/  IMAD.HI.U32 R7, R2, R111, RZ ;  /* 0x0000006f02077227 */ /* 0x000fe400078e00ff */
[----:B------:R-:W-:Y:S02]  /*16f0*/  @!P5 IADD3 R130, R130, -R5, RZ ;  /* 0x800000058282d210 */ /* 0x000fe40007ffe0ff */
[----:B------:R-:W-:Y:S01]  /*1700*/  ISETP.GT.U32.AND P5, PT, R5, R123, PT ;  /* 0x0000007b0500720c */ /* 0x000fe20003fa4070 */
[----:B------:R-:W-:-:S04]  /*1710*/  IMAD.HI.U32 R9, R2, R114, RZ ;  /* 0x0000007202097227 */ /* 0x000fc800078e00ff */
[----:B------:R-:W-:Y:S01]  /*1720*/  @!P1 IMAD.IADD R133, R133, 0x1, -R5 ;  /* 0x0000000185859824 */ /* 0x000fe200078e0a05 */
[----:B------:R-:W-:Y:S01]  /*1730*/  ISETP.GT.U32.AND P1, PT, R5, R127, PT ;  /* 0x0000007f0500720c */ /* 0x000fe20003f24070 */
[----:B------:R-:W-:Y:S02]  /*1740*/  IMAD.MOV R16, RZ, RZ, -R11 ;  /* 0x000000ffff107224 */ /* 0x000fe400078e0a0b */
[----:B------:R-:W-:Y:S02]  /*1750*/  VIADD R244, R0, 0x27 ;  /* 0x0000002700f47836 */ /* 0x000fe40000000000 */
[----:B------:R-:W-:Y:S01]  /*1760*/  @!P4 IMAD.IADD R129, R129, 0x1, -R5 ;  /* 0x000000018181c824 */ /* 0x000fe200078e0a05 */
[C---:B------:R-:W-:Y:S01]  /*1770*/  ISETP.GT.U32.AND P4, PT, R5.reuse, R122, PT ;  /* 0x0000007a0500720c */ /* 0x040fe20003f84070 */
[----:B------:R-:W-:Y:S01]  /*1780*/  IMAD R120, R5, R8, R120 ;  /* 0x0000000805787224 */ /* 0x000fe200078e0278 */
[----:B------:R-:W-:Y:S01]  /*1790*/  IABS R97, R244 ;  /* 0x000000f400617213 */ /* 0x000fe20000000000 */
[C---:B------:R-:W-:Y:S01]  /*17a0*/  IMAD.HI.U32 R11, R2.reuse, R102, RZ ;  /* 0x00000066020b7227 */ /* 0x040fe200078e00ff */
[----:B------:R-:W-:Y:S03]  /*17b0*/  STL [R1+0xbb8], R244 ;  /* 0x000bb8f401007387 */ /* 0x000fe60000100800 */
[----:B------:R-:W-:Y:S01]  /*17c0*/  IMAD.HI.U32 R8, R2, R115, RZ ;  /* 0x0000007302087227 */ /* 0x000fe200078e00ff */
[----:B------:R-:W-:Y:S03]  /*17d0*/  STL [R1+0xd14], R245 ;  /* 0x000d14f501007387 */ /* 0x000fe60000100800 */
[----:B------:R-:W-:Y:S01]  /*17e0*/  IMAD.MOV R12, RZ, RZ, -R7 ;  /* 0x000000ffff0c7224 */ /* 0x000fe200078e0a07 */
[----:B------:R1:W-:Y:S01]  /*17f0*/  STL [R1+0xd18], R244 ;  /* 0x000d18f401007387 */ /* 0x0003e20000100800 */
[----:B------:R-:W-:-:S02]  /*1800*/  IMAD.MOV R9, RZ, RZ, -R9 ;  /* 0x000000ffff097224 */ /* 0x000fc400078e0a09 */
[----:B------:R-:W-:-:S04]  /*1810*/  IMAD.HI.U32 R7, R2, R106, RZ ;  /* 0x0000006a02077227 */ /* 0x000fc800078e00ff */
[--C-:B------:R-:W-:Y:S01]  /*1820*/  @!P3 IMAD.IADD R128, R128, 0x1, -R5.reuse ;  /* 0x000000018080b824 */ /* 0x100fe200078e0a05 */
[C---:B------:R-:W-:Y:S01]  /*1830*/  ISETP.GT.U32.AND P3, PT, R5.reuse, R121, PT ;  /* 0x000000790500720c */ /* 0x040fe20003f64070 */
[--C-:B------:R-:W-:Y:S01]  /*1840*/  @!P0 IMAD.IADD R124, R124, 0x1, -R5.reuse ;  /* 0x000000017c7c8824 */ /* 0x100fe200078e0a05 */
[----:B------:R-:W-:Y:S01]  /*1850*/  ISETP.GT.U32.AND P0, PT, R5, R117, PT ;  /* 0x000000750500720c */ /* 0x000fe20003f04070 */
[----:B------:R-:W-:Y:S01]  /*1860*/  @!P5 IMAD.IADD R123, R123, 0x1, -R5 ;  /* 0x000000017b7bd824 */ /* 0x000fe200078e0a05 */
[----:B------:R-:W-:Y:S01]  /*1870*/  ISETP.GT.U32.AND P5, PT, R5, R116, PT ;  /* 0x000000740500720c */ /* 0x000fe20003fa4070 */
[----:B------:R-:W-:Y:S02]  /*1880*/  IMAD.MOV R11, RZ, RZ, -R11 ;  /* 0x000000ffff0b7224 */ /* 0x000fe400078e0a0b */
[----:B------:R-:W-:Y:S02]  /*1890*/  VIADD R237, R0, 0x2c ;  /* 0x0000002c00ed7836 */ /* 0x000fe40000000000 */
[----:B------:R-:W-:-:S02]  /*18a0*/  IMAD.MOV R8, RZ, RZ, -R8 ;  /* 0x000000ffff087224 */ /* 0x000fc400078e0a08 */
[----:B------:R-:W-:Y:S01]  /*18b0*/  IMAD R114, R5, R9, R114 ;  /* 0x0000000905727224 */ /* 0x000fe200078e0272 */
[----:B------:R-:W-:Y:S01]  /*18c0*/  IABS R92, R237 ;  /* 0x000000ed005c7213 */ /* 0x000fe20000000000 */
[----:B------:R-:W-:Y:S02]  /*18d0*/  IMAD.MOV R7, RZ, RZ, -R7 ;  /* 0x000000ffff077224 */ /* 0x000fe400078e0a07 */
[----:B------:R-:W-:Y:S01]  /*18e0*/  VIADD R243, R0, 0x28 ;  /* 0x0000002800f37836 */ /* 0x000fe20000000000 */
[----:B------:R-:W-:Y:S01]  /*18f0*/  @!P0 IADD3 R117, R117, -R5, RZ ;  /* 0x8000000575758210 */ /* 0x000fe20007ffe0ff */
[----:B------:R-:W-:Y:S01]  /*1900*/  IMAD.HI.U32 R9, R2, R109, RZ ;  /* 0x0000006d02097227 */ /* 0x000fe200078e00ff */
[C---:B------:R-:W-:Y:S02]  /*1910*/  ISETP.GT.U32.AND P0, PT, R5.reuse, R123, PT ;  /* 0x0000007b0500720c */ /* 0x040fe40003f04070 */
[----:B------:R-:W-:Y:S01]  /*1920*/  IABS R96, R243 ;  /* 0x000000f300607213 */ /* 0x000fe20000000000 */
[--C-:B------:R-:W-:Y:S01]  /*1930*/  @!P2 IMAD.IADD R118, R118, 0x1, -R5.reuse ;  /* 0x000000017676a824 */ /* 0x100fe200078e0a05 */
[C---:B------:R-:W-:Y:S01]  /*1940*/  ISETP.GT.U32.AND P2, PT, R5.reuse, R124, PT ;  /* 0x0000007c0500720c */ /* 0x040fe20003f44070 */
[----:B------:R-:W-:Y:S01]  /*1950*/  IMAD R102, R5, R11, R102 ;  /* 0x0000000b05667224 */ /* 0x000fe200078e0266 */
[----:B------:R-:W-:Y:S01]  /*1960*/  STL [R1+0xbc0], R243 ;  /* 0x000bc0f301007387 */ /* 0x000fe20000100800 */
[----:B------:R-:W-:Y:S01]  /*1970*/  @!P6 IMAD.IADD R137, R137, 0x1, -R5 ;  /* 0x000000018989e824 */ /* 0x000fe200078e0a05 */
[C---:B------:R-:W-:Y:S01]  /*1980*/  ISETP.GT.U32.AND P6, PT, R5.reuse, R126, PT ;  /* 0x0000007e0500720c */ /* 0x040fe20003fc4070 */
[----:B------:R-:W-:-:S02]  /*1990*/  IMAD R115, R5, R8, R115 ;  /* 0x0000000805737224 */ /* 0x000fc400078e0273 */
[----:B------:R-:W-:-:S04]  /*19a0*/  IMAD.HI.U32 R11, R2, R97, RZ ;  /* 0x00000061020b7227 */ /* 0x000fc800078e00ff */
[----:B------:R-:W-:Y:S02]  /*19b0*/  IMAD R106, R5, R7, R106 ;  /* 0x00000007056a7224 */ /* 0x000fe400078e026a */
[----:B------:R-:W-:Y:S02]  /*19c0*/  IMAD.MOV R14, RZ, RZ, -R9 ;  /* 0x000000ffff0e7224 */ /* 0x000fe400078e0a09 */
[----:B------:R-:W-:-:S04]  /*19d0*/  IMAD.HI.U32 R7, R2, R101, RZ ;  /* 0x0000006502077227 */ /* 0x000fc800078e00ff */
[----:B------:R-:W-:Y:S02]  /*19e0*/  IMAD R107, R5, R16, R107 ;  /* 0x00000010056b7224 */ /* 0x000fe400078e026b */
[----:B------:R-:W-:-:S04]  /*19f0*/  IMAD.HI.U32 R9, R2, R104, RZ ;  /* 0x0000006802097227 */ /* 0x000fc800078e00ff */
[----:B------:R-:W-:Y:S01]  /*1a00*/  @!P1 IMAD.IADD R127, R127, 0x1, -R5 ;  /* 0x000000017f7f9824 */ /* 0x000fe200078e0a05 */
[C---:B------:R-:W-:Y:S01]  /*1a10*/  ISETP.GT.U32.AND P1, PT, R5.reuse, R120, PT ;  /* 0x000000780500720c */ /* 0x040fe20003f24070 */
[----:B------:R-:W-:Y:S02]  /*1a20*/  IMAD.MOV R16, RZ, RZ, -R11 ;  /* 0x000000ffff107224 */ /* 0x000fe400078e0a0b */
[----:B------:R-:W-:Y:S02]  /*1a30*/  VIADD R232, R0, 0x31 ;  /* 0x0000003100e87836 */ /* 0x000fe40000000000 */
[----:B------:R-:W-:Y:S01]  /*1a40*/  @!P4 IMAD.IADD R122, R122, 0x1, -R5 ;  /* 0x000000017a7ac824 */ /* 0x000fe200078e0a05 */
[----:B------:R-:W-:Y:S01]  /*1a50*/  ISETP.GT.U32.AND P4, PT, R5, R115, PT ;  /* 0x000000730500720c */ /* 0x000fe20003f84070 */
[----:B------:R-:W-:Y:S01]  /*1a60*/  IMAD.HI.U32 R10, R2, R113, RZ ;  /* 0x00000071020a7227 */ /* 0x000fe200078e00ff */
[----:B------:R-:W-:-:S03]  /*1a70*/  IABS R87, R232 ;  /* 0x000000e800577213 */ /* 0x000fc60000000000 */
[----:B------:R-:W-:Y:S02]  /*1a80*/  IMAD R111, R5, R12, R111 ;  /* 0x0000000c056f7224 */ /* 0x000fe400078e026f */
[----:B------:R-:W-:-:S04]  /*1a90*/  IMAD.HI.U32 R11, R2, R92, RZ ;  /* 0x0000005c020b7227 */ /* 0x000fc800078e00ff */
[----:B------:R-:W-:Y:S02]  /*1aa0*/  IMAD.MOV R12, RZ, RZ, -R7 ;  /* 0x000000ffff0c7224 */ /* 0x000fe400078e0a07 */
[----:B------:R-:W-:Y:S02]  /*1ab0*/  IMAD.MOV R9, RZ, RZ, -R9 ;  /* 0x000000ffff097224 */ /* 0x000fe400078e0a09 */
[----:B------:R-:W-:-:S04]  /*1ac0*/  IMAD.HI.U32 R7, R2, R96, RZ ;  /* 0x0000006002077227 */ /* 0x000fc800078e00ff */
[--C-:B------:R-:W-:Y:S01]  /*1ad0*/  @!P3 IMAD.IADD R121, R121, 0x1, -R5.reuse ;  /* 0x000000017979b824 */ /* 0x100fe200078e0a05 */
[C---:B------:R-:W-:Y:S01]  /*1ae0*/  ISETP.GT.U32.AND P3, PT, R5.reuse, R114, PT ;  /* 0x000000720500720c */ /* 0x040fe20003f64070 */
[----:B------:R-:W-:Y:S02]  /*1af0*/  VIADD R239, R0, 0x2a ;  /* 0x0000002a00ef7836 */ /* 0x000fe40000000000 */
[----:B------:R-:W-:Y:S01]  /*1b00*/  @!P5 IMAD.IADD R116, R116, 0x1, -R5 ;  /* 0x000000017474d824 */ /* 0x000fe200078e0a05 */
[----:B------:R-:W-:Y:S01]  /*1b10*/  ISETP.GT.U32.AND P5, PT, R5, R122, PT ;  /* 0x0000007a0500720c */ /* 0x000fe20003fa4070 */
[----:B------:R-:W-:Y:S01]  /*1b20*/  IMAD.MOV R10, RZ, RZ, -R10 ;  /* 0x000000ffff0a7224 */ /* 0x000fe200078e0a0a */
[----:B------:R-:W-:Y:S01]  /*1b30*/  IABS R94, R239 ;  /* 0x000000ef005e7213 */ /* 0x000fe20000000000 */
[----:B------:R-:W-:Y:S02]  /*1b40*/  IMAD.MOV R11, RZ, RZ, -R11 ;  /* 0x000000ffff0b7224 */ /* 0x000fe400078e0a0b */
[----:B------:R-:W-:-:S02]  /*1b50*/  VIADD R227, R0, 0x36 ;  /* 0x0000003600e37836 */ /* 0x000fc40000000000 */
[----:B------:R-:W-:Y:S02]  /*1b60*/  IMAD R104, R5, R9, R104 ;  /* 0x0000000905687224 */ /* 0x000fe400078e0268 */
[----:B------:R-:W-:Y:S01]  /*1b70*/  IMAD.MOV R7, RZ, RZ, -R7 ;  /* 0x000000ffff077224 */ /* 0x000fe200078e0a07 */
[----:B------:R-:W-:Y:S01]  /*1b80*/  IABS R82, R227 ;  /* 0x000000e300527213 */ /* 0x000fe20000000000 */
[----:B------:R-:W-:Y:S02]  /*1b90*/  VIADD R231, R0, 0x32 ;  /* 0x0000003200e77836 */ /* 0x000fe40000000000 */
[----:B------:R-:W-:-:S03]  /*1ba0*/  IMAD.HI.U32 R9, R2, R99, RZ ;  /* 0x0000006302097227 */ /* 0x000fc600078e00ff */
[----:B------:R-:W-:Y:S01]  /*1bb0*/  IABS R86, R231 ;  /* 0x000000e700567213 */ /* 0x000fe20000000000 */
[----:B------:R-:W-:Y:S01]  /*1bc0*/  @!P2 IMAD.IADD R124, R124, 0x1, -R5 ;  /* 0x000000017c7ca824 */ /* 0x000fe200078e0a05 */
[C---:B------:R-:W-:Y:S01]  /*1bd0*/  ISETP.GT.U32.AND P2, PT, R5.reuse, R118, PT ;  /* 0x000000760500720c */ /* 0x040fe20003f44070 */
[C---:B------:R-:W-:Y:S02]  /*1be0*/  IMAD R113, R5.reuse, R10, R113 ;  /* 0x0000000a05717224 */ /* 0x040fe400078e0271 */
[C---:B------:R-:W-:Y:S02]  /*1bf0*/  IMAD R92, R5.reuse, R11, R92 ;  /* 0x0000000b055c7224 */ /* 0x040fe400078e025c */
[----:B------:R-:W-:Y:S01]  /*1c00*/  @!P6 IMAD.IADD R126, R126, 0x1, -R5 ;  /* 0x000000017e7ee824 */ /* 0x000fe200078e0a05 */
[----:B------:R-:W-:Y:S01]  /*1c10*/  ISETP.GT.U32.AND P6, PT, R5, R119, PT ;  /* 0x000000770500720c */ /* 0x000fe20003fc4070 */
[----:B------:R-:W-:-:S04]  /*1c20*/  IMAD.HI.U32 R11, R2, R87, RZ ;  /* 0x00000057020b7227 */ /* 0x000fc800078e00ff */
[C---:B------:R-:W-:Y:S02]  /*1c30*/  IMAD R96, R5.reuse, R7, R96 ;  /* 0x0000000705607224 */ /* 0x040fe400078e0260 */
[----:B------:R-:W-:Y:S01]  /*1c40*/  IMAD R109, R5, R14, R109 ;  /* 0x0000000e056d7224 */ /* 0x000fe200078e026d */
[----:B------:R-:W-:Y:S01]  /*1c50*/  IADD3 R14, -R9, RZ, RZ ;  /* 0x000000ff090e7210 */ /* 0x000fe20007ffe1ff */
[----:B------:R-:W-:Y:S01]  /*1c60*/  IMAD.HI.U32 R7, R2, R91, RZ ;  /* 0x0000005b02077227 */ /* 0x000fe200078e00ff */
[----:B------:R-:W-:Y:S02]  /*1c70*/  @!P2 IADD3 R118, R118, -R5, RZ ;  /* 0x800000057676a210 */ /* 0x000fe40007ffe0ff */
[C---:B------:R-:W-:Y:S01]  /*1c80*/  ISETP.GT.U32.AND P2, PT, R5.reuse, R111, PT ;  /* 0x0000006f0500720c */ /* 0x040fe20003f44070 */
[----:B------:R-:W-:Y:S02]  /*1c90*/  IMAD R97, R5, R16, R97 ;  /* 0x0000001005617224 */ /* 0x000fe400078e0261 */
[----:B------:R-:W-:-:S02]  /*1ca0*/  VIADD R234, R0, 0x2f ;  /* 0x0000002f00ea7836 */ /* 0x000fc40000000000 */
[----:B------:R-:W-:Y:S01]  /*1cb0*/  @!P1 IMAD.IADD R120, R120, 0x1, -R5 ;  /* 0x0000000178789824 */ /* 0x000fe200078e0a05 */
[----:B------:R-:W-:Y:S01]  /*1cc0*/  ISETP.GT.U32.AND P1, PT, R5, R113, PT ;  /* 0x000000710500720c */ /* 0x000fe20003f24070 */
[----:B------:R-:W-:Y:S01]  /*1cd0*/  IMAD.HI.U32 R9, R2, R94, RZ ;  /* 0x0000005e02097227 */ /* 0x000fe200078e00ff */
[----:B------:R-:W-:-:S03]  /*1ce0*/  IABS R89, R234 ;  /* 0x000000ea00597213 */ /* 0x000fc60000000000 */
[----:B------:R-:W-:Y:S02]  /*1cf0*/  IMAD.MOV R16, RZ, RZ, -R11 ;  /* 0x000000ffff107224 */ /* 0x000fe400078e0a0b */
[----:B------:R-:W-:Y:S02]  /*1d00*/  VIADD R222, R0, 0x3b ;  /* 0x0000003b00de7836 */ /* 0x000fe40000000000 */
[----:B------:R-:W-:Y:S01]  /*1d10*/  @!P4 IMAD.IADD R115, R115, 0x1, -R5 ;  /* 0x000000017373c824 */ /* 0x000fe200078e0a05 */
[C---:B------:R-:W-:Y:S01]  /*1d20*/  ISETP.GT.U32.AND P4, PT, R5.reuse, R121, PT ;  /* 0x000000790500720c */ /* 0x040fe20003f84070 */
[----:B------:R-:W-:Y:S01]  /*1d30*/  IMAD R101, R5, R12, R101 ;  /* 0x0000000c05657224 */ /* 0x000fe200078e0265 */
[----:B------:R-:W-:Y:S01]  /*1d40*/  IABS R77, R222 ;  /* 0x000000de004d7213 */ /* 0x000fe20000000000 */
[----:B------:R-:W-:-:S04]  /*1d50*/  IMAD.HI.U32 R11, R2, R82, RZ ;  /* 0x00000052020b7227 */ /* 0x000fc800078e00ff */
[----:B------:R-:W-:Y:S02]  /*1d60*/  IMAD.MOV R12, RZ, RZ, -R7 ;  /* 0x000000ffff0c7224 */ /* 0x000fe400078e0a07 */
[----:B------:R-:W-:Y:S02]  /*1d70*/  VIADD R226, R0, 0x37 ;  /* 0x0000003700e27836 */ /* 0x000fe40000000000 */
[----:B------:R-:W-:-:S03]  /*1d80*/  IMAD.HI.U32 R7, R2, R86, RZ ;  /* 0x0000005602077227 */ /* 0x000fc600078e00ff */
[----:B------:R-:W-:Y:S01]  /*1d90*/  IABS R81, R226 ;  /* 0x000000e200517213 */ /* 0x000fe20000000000 */
[--C-:B------:R-:W-:Y:S01]  /*1da0*/  @!P3 IMAD.IADD R114, R114, 0x1, -R5.reuse ;  /* 0x000000017272b824 */ /* 0x100fe200078e0a05 */
[----:B------:R-:W-:Y:S01]  /*1db0*/  ISETP.GT.U32.AND P3, PT, R5, R120, PT ;  /* 0x000000780500720c */ /* 0x000fe20003f64070 */
        /* <DEDUP_REMOVED lines=8> */
[----:B------:R-:W-:Y:S02]  /*1e40*/  IMAD.MOV R11, RZ, RZ, -R11 ;  /* 0x000000ffff0b7224 */ /* 0x000fe400078e0a0b */
[C---:B------:R-:W-:Y:S02]  /*1e50*/  VIADD R217, R0.reuse, 0x40 ;  /* 0x0000004000d97836 */ /* 0x040fe40000000000 */
[----:B------:R-:W-:Y:S02]  /*1e60*/  IMAD.MOV R7, RZ, RZ, -R7 ;  /* 0x000000ffff077224 */ /* 0x000fe400078e0a07 */
[----:B------:R-:W-:Y:S01]  /*1e70*/  VIADD R221, R0, 0x3c ;  /* 0x0000003c00dd7836 */ /* 0x000fe20000000000 */
[----:B------:R-:W-:Y:S01]  /*1e80*/  IABS R72, R217 ;  /* 0x000000d900487213 */ /* 0x000fe20000000000 */
[----:B------:R-:W-:Y:S02]  /*1e90*/  IMAD R94, R5, R9, R94 ;  /* 0x00000009055e7224 */ /* 0x000fe400078e025e */
[----:B------:R-:W-:Y:S01]  /*1ea0*/  IMAD.MOV R8, RZ, RZ, -R8 ;  /* 0x000000ffff087224 */ /* 0x000fe200078e0a08 */
[----:B------:R-:W-:Y:S01]  /*1eb0*/  IABS R76, R221 ;  /* 0x000000dd004c7213 */ /* 0x000fe20000000000 */
[----:B------:R-:W-:-:S04]  /*1ec0*/  IMAD.HI.U32 R9, R2, R89, RZ ;  /* 0x0000005902097227 */ /* 0x000fc800078e00ff */
[----:B------:R-:W-:Y:S02]  /*1ed0*/  IMAD R82, R5, R11, R82 ;  /* 0x0000000b05527224 */ /* 0x000fe400078e0252 */
[----:B------:R-:W-:Y:S01]  /*1ee0*/  @!P6 IMAD.IADD R119, R119, 0x1, -R5 ;  /* 0x000000017777e824 */ /* 0x000fe200078e0a05 */
[----:B------:R-:W-:Y:S01]  /*1ef0*/  ISETP.GT.U32.AND P6, PT, R5, R125, PT ;  /* 0x0000007d0500720c */ /* 0x000fe20003fc4070 */
[----:B------:R-:W-:-:S04]  /*1f00*/  IMAD.HI.U32 R10, R2, R108, RZ ;  /* 0x0000006c020a7227 */ /* 0x000fc800078e00ff */
[----:B------:R-:W-:-:S04]  /*1f10*/  IMAD.HI.U32 R11, R2, R77, RZ ;  /* 0x0000004d020b7227 */ /* 0x000fc800078e00ff */
[C---:B------:R-:W-:Y:S02]  /*1f20*/  IMAD R86, R5.reuse, R7, R86 ;  /* 0x0000000705567224 */ /* 0x040fe400078e0256 */
[----:B------:R-:W-:Y:S02]  /*1f30*/  IMAD R99, R5, R14, R99 ;  /* 0x0000000e05637224 */ /* 0x000fe400078e0263 */
[----:B------:R-:W-:-:S04]  /*1f40*/  IMAD.HI.U32 R7, R2, R81, RZ ;  /* 0x0000005102077227 */ /* 0x000fc800078e00ff */
[C---:B------:R-:W-:Y:S02]  /*1f50*/  IMAD R110, R5.reuse, R8, R110 ;  /* 0x00000008056e7224 */ /* 0x040fe400078e026e */
[----:B------:R-:W-:Y:S02]  /*1f60*/  IMAD.MOV R14, RZ, RZ, -R9 ;  /* 0x000000ffff0e7224 */ /* 0x000fe400078e0a09 */
[----:B------:R-:W-:Y:S02]  /*1f70*/  IMAD R87, R5, R16, R87 ;  /* 0x0000001005577224 */ /* 0x000fe400078e0257 */
[----:B------:R-:W-:Y:S02]  /*1f80*/  VIADD R224, R0, 0x39 ;  /* 0x0000003900e07836 */ /* 0x000fe40000000000 */
[----:B------:R-:W-:Y:S01]  /*1f90*/  @!P1 IMAD.IADD R113, R113, 0x1, -R5 ;  /* 0x0000000171719824 */ /* 0x000fe200078e0a05 */
[----:B------:R-:W-:Y:S01]  /*1fa0*/  ISETP.GT.U32.AND P1, PT, R5, R119, PT ;  /* 0x000000770500720c */ /* 0x000fe20003f24070 */
[----:B------:R-:W-:Y:S01]  /*1fb0*/  IMAD.MOV R10, RZ, RZ, -R10 ;  /* 0x000000ffff0a7224 */ /* 0x000fe200078e0a0a */
[----:B------:R-:W-:Y:S01]  /*1fc0*/  IABS R79, R224 ;  /* 0x000000e0004f7213 */ /* 0x000fe20000000000 */
[----:B------:R-:W-:-:S04]  /*1fd0*/  IMAD.HI.U32 R9, R2, R84, RZ ;  /* 0x0000005402097227 */ /* 0x000fc800078e00ff */
[----:B------:R-:W-:Y:S02]  /*1fe0*/  IMAD.MOV R16, RZ, RZ, -R11 ;  /* 0x000000ffff107224 */ /* 0x000fe400078e0a0b */
[----:B------:R-:W-:Y:S01]  /*1ff0*/  @!P4 IMAD.IADD R121, R121, 0x1, -R5 ;  /* 0x000000017979c824 */ /* 0x000fe200078e0a05 */
[C---:B------:R-:W-:Y:S01]  /*2000*/  ISETP.GT.U32.AND P4, PT, R5.reuse, R115, PT ;  /* 0x000000730500720c */ /* 0x040fe20003f84070 */
[----:B------:R-:W-:Y:S02]  /*2010*/  IMAD R91, R5, R12, R91 ;  /* 0x0000000c055b7224 */ /* 0x000fe400078e025b */
[----:B------:R-:W-:-:S04]  /*2020*/  IMAD.HI.U32 R11, R2, R72, RZ ;  /* 0x00000048020b7227 */ /* 0x000fc800078e00ff */
[----:B------:R-:W-:Y:S01]  /*2030*/  IMAD.MOV R12, RZ, RZ, -R7 ;  /* 0x000000ffff0c7224 */ /* 0x000fe200078e0a07 */
[----:B------:R-:W-:Y:S01]  /*2040*/  IADD3 R11, -R11, RZ, RZ ;  /* 0x000000ff0b0b7210 */ /* 0x000fe20007ffe1ff */
[C---:B------:R-:W-:Y:S02]  /*2050*/  VIADD R216, R0.reuse, 0x41 ;  /* 0x0000004100d87836 */ /* 0x040fe40000000000 */
[----:B------:R-:W-:Y:S02]  /*2060*/  VIADD R212, R0, 0x45 ;  /* 0x0000004500d47836 */ /* 0x000fe40000000000 */
[----:B------:R-:W-:Y:S01]  /*2070*/  IMAD.HI.U32 R7, R2, R76, RZ ;  /* 0x0000004c02077227 */ /* 0x000fe200078e00ff */
[----:B------:R-:W-:Y:S02]  /*2080*/  IABS R71, R216 ;  /* 0x000000d800477213 */ /* 0x000fe40000000000 */
[----:B------:R-:W-:Y:S01]  /*2090*/  IABS R67, R212 ;  /* 0x000000d400437213 */ /* 0x000fe20000000000 */
[--C-:B------:R-:W-:Y:S01]  /*20a0*/  @!P3 IMAD.IADD R120, R120, 0x1, -R5.reuse ;  /* 0x000000017878b824 */ /* 0x100fe200078e0a05 */
[----:B------:R-:W-:Y:S01]  /*20b0*/  ISETP.GT.U32.AND P3, PT, R5, R114, PT ;  /* 0x000000720500720c */ /* 0x000fe20003f64070 */
[----:B------:R-:W-:Y:S01]  /*20c0*/  @!P0 IMAD.IADD R117, R117, 0x1, -R5 ;  /* 0x0000000175758824 */ /* 0x000fe200078e0a05 */
[C---:B------:R-:W-:Y:S01]  /*20d0*/  ISETP.GT.U32.AND P0, PT, R5.reuse, R110, PT ;  /* 0x0000006e0500720c */ /* 0x040fe20003f04070 */
[----:B------:R-:W-:-:S02]  /*20e0*/  IMAD R108, R5, R10, R108 ;  /* 0x0000000a056c7224 */ /* 0x000fc400078e026c */
        /* <DEDUP_REMOVED lines=8> */
[----:B------:R-:W-:Y:S02]  /*2170*/  VIADD R207, R0, 0x4a ;  /* 0x0000004a00cf7836 */ /* 0x000fe40000000000 */
[----:B------:R-:W-:Y:S01]  /*2180*/  IMAD R84, R5, R9, R84 ;  /* 0x0000000905547224 */ /* 0x000fe200078e0254 */
[----:B------:R-:W-:Y:S01]  /*2190*/  IABS R66, R211 ;  /* 0x000000d300427213 */ /* 0x000fe20000000000 */
[----:B------:R-:W-:Y:S01]  /*21a0*/  @!P2 IMAD.IADD R111, R111, 0x1, -R5 ;  /* 0x000000016f6fa824 */ /* 0x000fe200078e0a05 */
[----:B------:R-:W-:Y:S01]  /*21b0*/  ISETP.GT.U32.AND P2, PT, R5, R104, PT ;  /* 0x000000680500720c */ /* 0x000fe20003f44070 */
[----:B------:R-:W-:Y:S01]  /*21c0*/  IMAD.MOV R10, RZ, RZ, -R10 ;  /* 0x000000ffff0a7224 */ /* 0x000fe200078e0a0a */
[----:B------:R-:W-:Y:S01]  /*21d0*/  IABS R62, R207 ;  /* 0x000000cf003e7213 */ /* 0x000fe20000000000 */
[----:B------:R-:W-:-:S04]  /*21e0*/  IMAD.HI.U32 R9, R2, R79, RZ ;  /* 0x0000004f02097227 */ /* 0x000fc800078e00ff */
[----:B------:R-:W-:-:S04]  /*21f0*/  IMAD.HI.U32 R8, R2, R105, RZ ;  /* 0x0000006902087227 */ /* 0x000fc800078e00ff */
[C---:B------:R-:W-:Y:S02]  /*2200*/  IMAD R76, R5.reuse, R7, R76 ;  /* 0x00000007054c7224 */ /* 0x040fe400078e024c */
[C---:B------:R-:W-:Y:S02]  /*2210*/  IMAD R72, R5.reuse, R11, R72 ;  /* 0x0000000b05487224 */ /* 0x040fe400078e0248 */
[----:B------:R-:W-:Y:S02]  /*2220*/  IMAD R89, R5, R14, R89 ;  /* 0x0000000e05597224 */ /* 0x000fe400078e0259 */
[----:B------:R-:W-:-:S04]  /*2230*/  IMAD.HI.U32 R7, R2, R71, RZ ;  /* 0x0000004702077227 */ /* 0x000fc800078e00ff */
[----:B------:R-:W-:-:S04]  /*2240*/  IMAD.HI.U32 R11, R2, R67, RZ ;  /* 0x00000043020b7227 */ /* 0x000fc800078e00ff */
[----:B------:R-:W-:Y:S02]  /*2250*/  IMAD R103, R5, R10, R103 ;  /* 0x0000000a05677224 */ /* 0x000fe400078e0267 */
[----:B------:R-:W-:Y:S02]  /*2260*/  IMAD.MOV R14, RZ, RZ, -R9 ;  /* 0x000000ffff0e7224 */ /* 0x000fe400078e0a09 */
[----:B------:R-:W-:Y:S02]  /*2270*/  VIADD R214, R0, 0x43 ;  /* 0x0000004300d67836 */ /* 0x000fe40000000000 */
[--C-:B------:R-:W-:Y:S01]  /*2280*/  @!P6 IMAD.IADD R125, R125, 0x1, -R5.reuse ;  /* 0x000000017d7de824 */ /* 0x100fe200078e0a05 */
[----:B------:R-:W-:Y:S01]  /*2290*/  ISETP.GT.U32.AND P6, PT, R5, R113, PT ;  /* 0x000000710500720c */ /* 0x000fe20003fc4070 */
[----:B------:R-:W-:Y:S01]  /*22a0*/  @!P1 IMAD.IADD R119, R119, 0x1, -R5 ;  /* 0x0000000177779824 */ /* 0x000fe200078e0a05 */
[----:B------:R-:W-:Y:S01]  /*22b0*/  ISETP.GT.U32.AND P1, PT, R5, R112, PT ;  /* 0x000000700500720c */ /* 0x000fe20003f24070 */
[----:B------:R-:W-:Y:S01]  /*22c0*/  IMAD.MOV R8, RZ, RZ, -R8 ;  /* 0x000000ffff087224 */ /* 0x000fe200078e0a08 */
[----:B------:R-:W-:Y:S01]  /*22d0*/  IABS R69, R214 ;  /* 0x000000d600457213 */ /* 0x000fe20000000000 */
[----:B------:R-:W-:-:S04]  /*22e0*/  IMAD.HI.U32 R9, R2, R74, RZ ;  /* 0x0000004a02097227 */ /* 0x000fc800078e00ff */
[----:B------:R-:W-:Y:S01]  /*22f0*/  @!P4 IMAD.IADD R115, R115, 0x1, -R5 ;  /* 0x000000017373c824 */ /* 0x000fe200078e0a05 */
[C---:B------:R-:W-:Y:S01]  /*2300*/  ISETP.GT.U32.AND P4, PT, R5.reuse, R108, PT ;  /* 0x0000006c0500720c */ /* 0x040fe20003f84070 */
[C---:B------:R-:W-:Y:S02]  /*2310*/  IMAD R81, R5.reuse, R12, R81 ;  /* 0x0000000c05517224 */ /* 0x040fe400078e0251 */
[----:B------:R-:W-:Y:S02]  /*2320*/  IMAD R77, R5, R16, R77 ;  /* 0x00000010054d7224 */ /* 0x000fe400078e024d */
[----:B------:R-:W-:Y:S02]  /*2330*/  IMAD.MOV R12, RZ, RZ, -R7 ;  /* 0x000000ffff0c7224 */ /* 0x000fe400078e0a07 */
[----:B------:R-:W-:Y:S02]  /*2340*/  IMAD.MOV R16, RZ, RZ, -R11 ;  /* 0x000000ffff107224 */ /* 0x000fe400078e0a0b */
[----:B------:R-:W-:-:S02]  /*2350*/  VIADD R206, R0, 0x4b ;  /* 0x0000004b00ce7836 */ /* 0x000fc40000000000 */
[----:B------:R-:W-:Y:S02]  /*2360*/  VIADD R202, R0, 0x4f ;  /* 0x0000004f00ca7836 */ /* 0x000fe40000000000 */
[C---:B------:R-:W-:Y:S01]  /*2370*/  IMAD.HI.U32 R7, R2.reuse, R66, RZ ;  /* 0x0000004202077227 */ /* 0x040fe200078e00ff */
[----:B------:R-:W-:Y:S02]  /*2380*/  IABS R61, R206 ;  /* 0x000000ce003d7213 */ /* 0x000fe40000000000 */
[----:B------:R-:W-:Y:S01]  /*2390*/  IABS R57, R202 ;  /* 0x000000ca00397213 */ /* 0x000fe20000000000 */
[----:B------:R-:W-:-:S04]  /*23a0*/  IMAD.HI.U32 R11, R2, R62, RZ ;  /* 0x0000003e020b7227 */ /* 0x000fc800078e00ff */
[--C-:B------:R-:W-:Y:S01]  /*23b0*/  @!P3 IMAD.IADD R114, R114, 0x1, -R5.reuse ;  /* 0x000000017272b824 */ /* 0x100fe200078e0a05 */
[C---:B------:R-:W-:Y:S01]  /*23c0*/  ISETP.GT.U32.AND P3, PT, R5.reuse, R107, PT ;  /* 0x0000006b0500720c */ /* 0x040fe20003f64070 */
[----:B------:R-:W-:Y:S01]  /*23d0*/  @!P0 IMAD.IADD R110, R110, 0x1, -R5 ;  /* 0x000000016e6e8824 */ /* 0x000fe200078e0a05 */
[C---:B------:R-:W-:Y:S01]  /*23e0*/  ISETP.GT.U32.AND P0, PT, R5.reuse, R103, PT ;  /* 0x000000670500720c */ /* 0x040fe20003f04070 */
[----:B------:R-:W-:Y:S02]  /*23f0*/  IMAD R105, R5, R8, R105 ;  /* 0x0000000805697224 */ /* 0x000fe400078e0269 */
[----:B------:R-:W-:Y:S02]  /*2400*/  IMAD.MOV R9, RZ, RZ, -R9 ;  /* 0x000000ffff097224 */ /* 0x000fe400078e0a09 */
[----:B------:R-:W-:Y:S01]  /*2410*/  @!P5 IMAD.IADD R109, R109, 0x1, -R5 ;  /* 0x000000016d6dd824 */ /* 0x000fe200078e0a05 */
[----:B------:R-:W-:Y:S01]  /*2420*/  ISETP.GT.U32.AND P5, PT, R5, R102, PT ;  /* 0x000000660500720c */ /* 0x000fe20003fa4070 */
[----:B------:R-:W-:-:S04]  /*2430*/  IMAD.HI.U32 R8, R2, R100, RZ ;  /* 0x0000006402087227 */ /* 0x000fc800078e00ff */
[----:B------:R-:W-:Y:S02]  /*2440*/  IMAD.MOV R7, RZ, RZ, -R7 ;  /* 0x000000ffff077224 */ /* 0x000fe400078e0a07 */
[----:B------:R-:W-:Y:S02]  /*2450*/  IMAD.MOV R11, RZ, RZ, -R11 ;  /* 0x000000ffff0b7224 */ /* 0x000fe400078e0a0b */
[C---:B------:R-:W-:Y:S02]  /*2460*/  VIADD R197, R0.reuse, 0x54 ;  /* 0x0000005400c57836 */ /* 0x040fe40000000000 */
[C---:B------:R-:W-:Y:S02]  /*2470*/  IMAD R74, R5.reuse, R9, R74 ;  /* 0x00000009054a7224 */ /* 0x040fe400078e024a */
[----:B------:R-:W-:Y:S01]  /*2480*/  VIADD R201, R0, 0x50 ;  /* 0x0000005000c97836 */ /* 0x000fe20000000000 */
[----:B------:R-:W-:Y:S01]  /*2490*/  IABS R52, R197 ;  /* 0x000000c500347213 */ /* 0x000fe20000000000 */
[----:B------:R-:W-:Y:S01]  /*24a0*/  @!P2 IMAD.IADD R104, R104, 0x1, -R5 ;  /* 0x000000016868a824 */ /* 0x000fe200078e0a05 */
[----:B------:R-:W-:Y:S01]  /*24b0*/  ISETP.GT.U32.AND P2, PT, R5, R110, PT ;  /* 0x0000006e0500720c */ /* 0x000fe20003f44070 */
[----:B------:R-:W-:Y:S01]  /*24c0*/  IMAD.MOV R8, RZ, RZ, -R8 ;  /* 0x000000ffff087224 */ /* 0x000fe200078e0a08 */
[----:B------:R-:W-:Y:S01]  /*24d0*/  IABS R56, R201 ;  /* 0x000000c900387213 */ /* 0x000fe20000000000 */
        /* <DEDUP_REMOVED lines=10> */
[C---:B------:R-:W-:Y:S01]  /*2580*/  ISETP.GT.U32.AND P6, PT, R5.reuse, R106, PT ;  /* 0x0000006a0500720c */ /* 0x040fe20003fc4070 */
[----:B------:R-:W-:Y:S01]  /*2590*/  @!P1 IMAD.IADD R112, R112, 0x1, -R5 ;  /* 0x0000000170709824 */ /* 0x000fe200078e0a05 */
[----:B------:R-:W-:Y:S01]  /*25a0*/  ISETP.GT.U32.AND P1, PT, R5, R105, PT ;  /* 0x000000690500720c */ /* 0x000fe20003f24070 */
[----:B------:R-:W-:Y:S01]  /*25b0*/  IMAD.HI.U32 R9, R2, R64, RZ ;  /* 0x0000004002097227 */ /* 0x000fe200078e00ff */
[----:B------:R-:W-:-:S03]  /*25c0*/  IABS R59, R204 ;  /* 0x000000cc003b7213 */ /* 0x000fc60000000000 */
[----:B------:R-:W-:Y:S01]  /*25d0*/  @!P4 IMAD.IADD R108, R108, 0x1, -R5 ;  /* 0x000000016c6cc824 */ /* 0x000fe200078e0a05 */
[C---:B------:R-:W-:Y:S01]  /*25e0*/  ISETP.GT.U32.AND P4, PT, R5.reuse, R101, PT ;  /* 0x000000650500720c */ /* 0x040fe20003f84070 */
[C---:B------:R-:W-:Y:S02]  /*25f0*/  IMAD R67, R5.reuse, R16, R67 ;  /* 0x0000001005437224 */ /* 0x040fe400078e0243 */
[----:B------:R-:W-:Y:S01]  /*2600*/  IMAD R71, R5, R12, R71 ;  /* 0x0000000c05477224 */ /* 0x000fe200078e0247 */
[----:B------:R-:W-:Y:S01]  /*2610*/  IADD3 R12, -R7, RZ, RZ ;  /* 0x000000ff070c7210 */ /* 0x000fe20007ffe1ff */
[----:B------:R-:W-:Y:S02]  /*2620*/  IMAD.MOV R16, RZ, RZ, -R11 ;  /* 0x000000ffff107224 */ /* 0x000fe400078e0a0b */
[----:B------:R-:W-:Y:S01]  /*2630*/  VIADD R192, R0, 0x59 ;  /* 0x0000005900c07836 */ /* 0x000fe20000000000 */
[----:B------:R-:W-:Y:S01]  /*2640*/  @!P1 IADD3 R105, R105, -R5, RZ ;  /* 0x8000000569699210 */ /* 0x000fe20007ffe0ff */
[----:B------:R-:W-:Y:S01]  /*2650*/  IMAD.HI.U32 R11, R2, R52, RZ ;  /* 0x00000034020b7227 */ /* 0x000fe200078e00ff */
[----:B------:R-:W-:-:S02]  /*2660*/  ISETP.GT.U32.AND P1, PT, R5, R111, PT ;  /* 0x0000006f0500720c */ /* 0x000fc40003f24070 */
[----:B------:R-:W-:Y:S01]  /*2670*/  IABS R47, R192 ;  /* 0x000000c0002f7213 */ /* 0x000fe20000000000 */
[C---:B------:R-:W-:Y:S02]  /*2680*/  VIADD R196, R0.reuse, 0x55 ;  /* 0x0000005500c47836 */ /* 0x040fe40000000000 */
[--C-:B------:R-:W-:Y:S01]  /*2690*/  @!P3 IMAD.IADD R107, R107, 0x1, -R5.reuse ;  /* 0x000000016b6bb824 */ /* 0x100fe200078e0a05 */
[----:B------:R-:W-:Y:S01]  /*26a0*/  ISETP.GT.U32.AND P3, PT, R5, R100, PT ;  /* 0x000000640500720c */ /* 0x000fe20003f64070 */
[----:B------:R-:W-:Y:S01]  /*26b0*/  @!P0 IMAD.IADD R103, R103, 0x1, -R5 ;  /* 0x0000000167678824 */ /* 0x000fe200078e0a05 */
[----:B------:R-:W-:Y:S01]  /*26c0*/  ISETP.GT.U32.AND P0, PT, R5, R109, PT ;  /* 0x0000006d0500720c */ /* 0x000fe20003f04070 */
[----:B------:R-:W-:Y:S01]  /*26d0*/  IMAD.MOV R9, RZ, RZ, -R9 ;  /* 0x000000ffff097224 */ /* 0x000fe200078e0a09 */
[----:B------:R-:W-:Y:S01]  /*26e0*/  IABS R51, R196 ;  /* 0x000000c400337213 */ /* 0x000fe20000000000 */
[----:B------:R-:W-:Y:S02]  /*26f0*/  VIADD R199, R0, 0x52 ;  /* 0x0000005200c77836 */ /* 0x000fe40000000000 */
[----:B------:R-:W-:-:S03]  /*2700*/  IMAD.HI.U32 R7, R2, R56, RZ ;  /* 0x0000003802077227 */ /* 0x000fc600078e00ff */
[----:B------:R-:W-:Y:S01]  /*2710*/  IABS R54, R199 ;  /* 0x000000c700367213 */ /* 0x000fe20000000000 */
[----:B------:R-:W-:Y:S01]  /*2720*/  @!P5 IMAD.IADD R102, R102, 0x1, -R5 ;  /* 0x000000016666d824 */ /* 0x000fe200078e0a05 */
[C---:B------:R-:W-:Y:S01]  /*2730*/  ISETP.GT.U32.AND P5, PT, R5.reuse, R108, PT ;  /* 0x0000006c0500720c */ /* 0x040fe20003fa4070 */
[C---:B------:R-:W-:Y:S02]  /*2740*/  VIADD R242, R0.reuse, 0x29 ;  /* 0x0000002900f27836 */ /* 0x040fe40000000000 */
[----:B------:R-:W-:Y:S02]  /*2750*/  IMAD.MOV R11, RZ, RZ, -R11 ;  /* 0x000000ffff0b7224 */ /* 0x000fe400078e0a0b */
[C---:B------:R-:W-:Y:S01]  /*2760*/  VIADD R187, R0.reuse, 0x5e ;  /* 0x0000005e00bb7836 */ /* 0x040fe20000000000 */
[----:B------:R-:W-:Y:S01]  /*2770*/  IABS R95, R242 ;  /* 0x000000f2005f7213 */ /* 0x000fe20000000000 */
[C---:B------:R-:W-:Y:S01]  /*2780*/  IMAD R64, R5.reuse, R9, R64 ;  /* 0x0000000905407224 */ /* 0x040fe200078e0240 */
[----:B------:R-:W-:Y:S01]  /*2790*/  STL [R1+0xbc8], R242 ;  /* 0x000bc8f201007387 */ /* 0x000fe20000100800 */
[----:B------:R-:W-:Y:S01]  /*27a0*/  IMAD.MOV R7, RZ, RZ, -R7 ;  /* 0x000000ffff077224 */ /* 0x000fe200078e0a07 */
[----:B------:R-:W-:Y:S01]  /*27b0*/  IABS R42, R187 ;  /* 0x000000bb002a7213 */ /* 0x000fe20000000000 */
[----:B------:R-:W-:Y:S01]  /*27c0*/  VIADD R191, R0, 0x5a ;  /* 0x0000005a00bf7836 */ /* 0x000fe20000000000 */
[----:B------:R-:W-:Y:S01]  /*27d0*/  STL [R1+0xbc4], R239 ;  /* 0x000bc4ef01007387 */ /* 0x000fe20000100800 */
[----:B------:R-:W-:Y:S01]  /*27e0*/  @!P2 IMAD.IADD R110, R110, 0x1, -R5 ;  /* 0x000000016e6ea824 */ /* 0x000fe200078e0a05 */
[----:B------:R-:W-:Y:S01]  /*27f0*/  ISETP.GT.U32.AND P2, PT, R5, R104, PT ;  /* 0x000000680500720c */ /* 0x000fe20003f44070 */
[----:B------:R-:W-:Y:S01]  /*2800*/  IMAD.HI.U32 R9, R2, R59, RZ ;  /* 0x0000003b02097227 */ /* 0x000fe200078e00ff */
[----:B------:R-:W-:-:S03]  /*2810*/  IABS R46, R191 ;  /* 0x000000bf002e7213 */ /* 0x000fc60000000000 */
[----:B------:R-:W-:Y:S02]  /*2820*/  VIADD R238, R0, 0x2b ;  /* 0x0000002b00ee7836 */ /* 0x000fe40000000000 */
[C---:B------:R-:W-:Y:S02]  /*2830*/  IMAD R52, R5.reuse, R11, R52 ;  /* 0x0000000b05347224 */ /* 0x040fe400078e0234 */
[C---:B------:R-:W-:Y:S01]  /*2840*/  IMAD R69, R5.reuse, R14, R69 ;  /* 0x0000000e05457224 */ /* 0x040fe200078e0245 */
[----:B------:R-:W-:Y:S01]  /*2850*/  STL [R1+0xbd0], R238 ;  /* 0x000bd0ee01007387 */ /* 0x000fe20000100800 */
[----:B------:R-:W-:Y:S01]  /*2860*/  IMAD R56, R5, R7, R56 ;  /* 0x0000000705387224 */ /* 0x000fe200078e0238 */
[----:B------:R-:W-:Y:S01]  /*2870*/  IABS R93, R238 ;  /* 0x000000ee005d7213 */ /* 0x000fe20000000000 */
[----:B------:R-:W-:Y:S01]  /*2880*/  IMAD.HI.U32 R11, R2, R47, RZ ;  /* 0x0000002f020b7227 */ /* 0x000fe200078e00ff */
[----:B------:R-:W-:Y:S03]  /*2890*/  STL [R1+0xbd8], R237 ;  /* 0x000bd8ed01007387 */ /* 0x000fe60000100800 */
[----:B------:R-:W-:Y:S01]  /*28a0*/  VIADD R235, R0, 0x2e ;  /* 0x0000002e00eb7836 */ /* 0x000fe20000000000 */
[----:B------:R-:W-:Y:S01]  /*28b0*/  STL [R1+0xbe0], R236 ;  /* 0x000be0ec01007387 */ /* 0x000fe20000100800 */
[----:B------:R-:W-:-:S02]  /*28c0*/  IMAD.MOV R14, RZ, RZ, -R9 ;  /* 0x000000ffff0e7224 */ /* 0x000fc400078e0a09 */
[----:B------:R-:W-:Y:S01]  /*28d0*/  VIADD R194, R0, 0x57 ;  /* 0x0000005700c27836 */ /* 0x000fe20000000000 */
[----:B------:R-:W-:Y:S01]  /*28e0*/  STL [R1+0xbdc], R235 ;  /* 0x000bdceb01007387 */ /* 0x000fe20000100800 */
[----:B------:R-:W-:Y:S01]  /*28f0*/  IMAD.HI.U32 R7, R2, R51, RZ ;  /* 0x0000003302077227 */ /* 0x000fe200078e00ff */
[----:B------:R-:W-:Y:S02]  /*2900*/  IABS R90, R235 ;  /* 0x000000eb005a7213 */ /* 0x000fe40000000000 */
[----:B------:R-:W-:Y:S01]  /*2910*/  IABS R49, R194 ;  /* 0x000000c200317213 */ /* 0x000fe20000000000 */
[----:B------:R-:W-:Y:S01]  /*2920*/  @!P6 IMAD.IADD R106, R106, 0x1, -R5 ;  /* 0x000000016a6ae824 */ /* 0x000fe200078e0a05 */
[----:B------:R-:W-:Y:S01]  /*2930*/  STL [R1+0xbe8], R234 ;  /* 0x000be8ea01007387 */ /* 0x000fe20000100800 */
[----:B------:R-:W-:Y:S01]  /*2940*/  IMAD.HI.U32 R9, R2, R54, RZ ;  /* 0x0000003602097227 */ /* 0x000fe200078e00ff */
[----:B------:R-:W-:-:S03]  /*2950*/  ISETP.GT.U32.AND P6, PT, R5, R112, PT ;  /* 0x000000700500720c */ /* 0x000fc60003fc4070 */
[----:B------:R-:W-:Y:S01]  /*2960*/  @!P4 IMAD.IADD R101, R101, 0x1, -R5 ;  /* 0x000000016565c824 */ /* 0x000fe200078e0a05 */
[----:B------:R-:W-:Y:S01]  /*2970*/  ISETP.GT.U32.AND P4, PT, R5, R107, PT ;  /* 0x0000006b0500720c */ /* 0x000fe20003f84070 */
[----:B------:R-:W-:-:S04]  /*2980*/  IMAD.HI.U32 R8, R2, R95, RZ ;  /* 0x0000005f02087227 */ /* 0x000fc800078e00ff */
[----:B------:R-:W-:Y:S02]  /*2990*/  VIADD R233, R0, 0x30 ;  /* 0x0000003000e97836 */ /* 0x000fe40000000000 */
[C---:B------:R-:W-:Y:S02]  /*29a0*/  IMAD R57, R5.reuse, R16, R57 ;  /* 0x0000001005397224 */ /* 0x040fe400078e0239 */
[----:B------:R-:W-:Y:S01]  /*29b0*/  IMAD.HI.U32 R10, R2, R98, RZ ;  /* 0x00000062020a7227 */ /* 0x000fe200078e00ff */
[----:B------:R-:W-:Y:S01]  /*29c0*/  STL [R1+0xbec], R233 ;  /* 0x000bece901007387 */ /* 0x000fe20000100800 */
[----:B------:R-:W-:Y:S02]  /*29d0*/  IABS R88, R233 ;  /* 0x000000e900587213 */ /* 0x000fe40000000000 */
[----:B------:R-:W-:Y:S01]  /*29e0*/  IMAD R61, R5, R12, R61 ;  /* 0x0000000c053d7224 */ /* 0x000fe200078e023d */
[----:B------:R-:W-:Y:S01]  /*29f0*/  STL [R1+0xbe4], R232 ;  /* 0x000be4e801007387 */ /* 0x000fe20000100800 */
[----:B------:R-:W-:-:S02]  /*2a00*/  IMAD.MOV R16, RZ, RZ, -R11 ;  /* 0x000000ffff107224 */ /* 0x000fc400078e0a0b */
[----:B------:R-:W-:Y:S01]  /*2a10*/  IMAD.MOV R12, RZ, RZ, -R7 ;  /* 0x000000ffff0c7224 */ /* 0x000fe200078e0a07 */
[----:B------:R-:W-:Y:S01]  /*2a20*/  STL [R1+0xbd4], R231 ;  /* 0x000bd4e701007387 */ /* 0x000fe20000100800 */
[----:B------:R-:W-:-:S04]  /*2a30*/  IMAD.HI.U32 R11, R2, R42, RZ ;  /* 0x0000002a020b7227 */ /* 0x000fc800078e00ff */
[----:B------:R-:W-:Y:S02]  /*2a40*/  VIADD R186, R0, 0x5f ;  /* 0x0000005f00ba7836 */ /* 0x000fe40000000000 */
[--C-:B------:R-:W-:Y:S01]  /*2a50*/  @!P3 IMAD.IADD R100, R100, 0x1, -R5.reuse ;  /* 0x000000016464b824 */ /* 0x100fe200078e0a05 */
[----:B------:R-:W-:Y:S01]  /*2a60*/  ISETP.GT.U32.AND P3, PT, R5, R106, PT ;  /* 0x0000006a0500720c */ /* 0x000fe20003f64070 */
[----:B------:R-:W-:Y:S01]  /*2a70*/  @!P0 IMAD.IADD R109, R109, 0x1, -R5 ;  /* 0x000000016d6d8824 */ /* 0x000fe200078e0a05 */
[----:B------:R-:W-:Y:S01]  /*2a80*/  ISETP.GT.U32.AND P0, PT, R5, R103, PT ;  /* 0x000000670500720c */ /* 0x000fe20003f04070 */
[C---:B------:R-:W-:Y:S01]  /*2a90*/  VIADD R230, R0.reuse, 0x33 ;  /* 0x0000003300e67836 */ /* 0x040fe20000000000 */
[----:B------:R-:W-:Y:S01]  /*2aa0*/  IABS R41, R186 ;  /* 0x000000ba00297213 */ /* 0x000fe20000000000 */
[----:B------:R-:W-:Y:S02]  /*2ab0*/  IMAD.MOV R9, RZ, RZ, -R9 ;  /* 0x000000ffff097224 */ /* 0x000fe400078e0a09 */
[----:B------:R-:W-:Y:S01]  /*2ac0*/  VIADD R189, R0, 0x5c ;  /* 0x0000005c00bd7836 */ /* 0x000fe20000000000 */
[----:B------:R-:W-:Y:S01]  /*2ad0*/  STL [R1+0xbcc], R230 ;  /* 0x000bcce601007387 */ /* 0x000fe20000100800 */
[----:B------:R-:W-:Y:S01]  /*2ae0*/  IMAD.HI.U32 R7, R2, R46, RZ ;  /* 0x0000002e02077227 */ /* 0x000fe200078e00ff */
[----:B------:R-:W-:-:S02]  /*2af0*/  IABS R85, R230 ;  /* 0x000000e600557213 */ /* 0x000fc40000000000 */
[----:B------:R-:W-:Y:S01]  /*2b00*/  IABS R44, R189 ;  /* 0x000000bd002c7213 */ /* 0x000fe20000000000 */
[----:B------:R-:W-:Y:S01]  /*2b10*/  @!P5 IMAD.IADD R108, R108, 0x1, -R5 ;  /* 0x000000016c6cd824 */ /* 0x000fe200078e0a05 */
[C---:B------:R-:W-:Y:S01]  /*2b20*/  ISETP.GT.U32.AND P5, PT, R5.reuse, R102, PT ;  /* 0x000000660500720c */ /* 0x040fe20003fa4070 */
[----:B------:R-:W-:Y:S01]  /*2b30*/  IMAD.MOV R8, RZ, RZ, -R8 ;  /* 0x000000ffff087224 */ /* 0x000fe200078e0a08 */
[----:B------:R-:W-:Y:S01]  /*2b40*/  STL [R1+0xbbc], R229 ;  /* 0x000bbce501007387 */ /* 0x000fe20000100800 */
[----:B------:R-:W-:Y:S02]  /*2b50*/  IMAD.MOV R10, RZ, RZ, -R10 ;  /* 0x000000ffff0a7224 */ /* 0x000fe400078e0a0a */
[----:B------:R-:W-:Y:S01]  /*2b60*/  IMAD.MOV R11, RZ, RZ, -R11 ;  /* 0x000000ffff0b7224 */ /* 0x000fe200078e0a0b */
[----:B------:R-:W-:Y:S01]  /*2b70*/  STL [R1+0xbb4], R228 ;  /* 0x000bb4e401007387 */ /* 0x000fe20000100800 */
[----:B------:R-:W-:Y:S02]  /*2b80*/  IMAD R54, R5, R9, R54 ;  /* 0x0000000905367224 */ /* 0x000fe400078e0236 */
[----:B------:R-:W-:Y:S01]  /*2b90*/  IMAD.MOV R7, RZ, RZ, -R7 ;  /* 0x000000ffff077224 */ /* 0x000fe200078e0a07 */
[----:B------:R-:W-:Y:S01]  /*2ba0*/  STL [R1+0xba4], R227 ;  /* 0x000ba4e301007387 */ /* 0x000fe20000100800 */
[----:B------:R-:W-:-:S02]  /*2bb0*/  VIADD R181, R0, 0x64 ;  /* 0x0000006400b57836 */ /* 0x000fc40000000000 */
[----:B------:R-:W-:Y:S01]  /*2bc0*/  @!P2 IMAD.IADD R104, R104, 0x1, -R5 ;  /* 0x000000016868a824 */ /* 0x000fe200078e0a05 */
[C---:B------:R-:W-:Y:S01]  /*2bd0*/  ISETP.GT.U32.AND P2, PT, R5.reuse, R97, PT ;  /* 0x000000610500720c */ /* 0x040fe20003f44070 */
[----:B------:R-:W-:Y:S01]  /*2be0*/  IMAD R95, R5, R8, R95 ;  /* 0x00000008055f7224 */ /* 0x000fe200078e025f */
[----:B------:R-:W-:Y:S01]  /*2bf0*/  STL [R1+0xb9c], R226 ;  /* 0x000b9ce201007387 */ /* 0x000fe20000100800 */
[----:B------:R-:W-:Y:S01]  /*2c00*/  VIADD R225, R0, 0x38 ;  /* 0x0000003800e17836 */ /* 0x000fe20000000000 */
[----:B------:R-:W-:Y:S01]  /*2c10*/  IABS R32, R181 ;  /* 0x000000b500207213 */ /* 0x000fe20000000000 */
[----:B------:R-:W-:-:S03]  /*2c20*/  IMAD.HI.U32 R9, R2, R49, RZ ;  /* 0x0000003102097227 */ /* 0x000fc600078e00ff */
[----:B------:R-:W-:Y:S01]  /*2c30*/  STL [R1+0xb8c], R225 ;  /* 0x000b8ce101007387 */ /* 0x000fe20000100800 */
[----:B------:R-:W-:Y:S01]  /*2c40*/  IMAD R98, R5, R10, R98 ;  /* 0x0000000a05627224 */ /* 0x000fe200078e0262 */
[----:B------:R-:W-:Y:S01]  /*2c50*/  IABS R80, R225 ;  /* 0x000000e100507213 */ /* 0x000fe20000000000 */
[C---:B------:R-:W-:Y:S01]  /*2c60*/  IMAD.HI.U32 R8, R2.reuse, R90, RZ ;  /* 0x0000005a02087227 */ /* 0x040fe200078e00ff */
[----:B------:R-:W-:Y:S03]  /*2c70*/  STL [R1+0xb84], R224 ;  /* 0x000b84e001007387 */ /* 0x000fe60000100800 */
[----:B------:R-:W-:-:S04]  /*2c80*/  IMAD.HI.U32 R10, R2, R93, RZ ;  /* 0x0000005d020a7227 */ /* 0x000fc800078e00ff */
[C---:B------:R-:W-:Y:S02]  /*2c90*/  VIADD R223, R0.reuse, 0x3a ;  /* 0x0000003a00df7836 */ /* 0x040fe40000000000 */
[C---:B------:R-:W-:Y:S02]  /*2ca0*/  IMAD R42, R5.reuse, R11, R42 ;  /* 0x0000000b052a7224 */ /* 0x040fe400078e022a */
[----:B------:R-:W-:Y:S01]  /*2cb0*/  VIADD R177, R0, 0x68 ;  /* 0x0000006800b17836 */ /* 0x000fe20000000000 */
[----:B------:R-:W-:Y:S01]  /*2cc0*/  STL [R1+0xb74], R223 ;  /* 0x000b74df01007387 */ /* 0x000fe20000100800 */
[C---:B------:R-:W-:Y:S01]  /*2cd0*/  IMAD R59, R5.reuse, R14, R59 ;  /* 0x0000000e053b7224 */ /* 0x040fe200078e023b */
[----:B------:R-:W-:Y:S01]  /*2ce0*/  IABS R78, R223 ;  /* 0x000000df004e7213 */ /* 0x000fe20000000000 */
[----:B------:R-:W-:Y:S01]  /*2cf0*/  IMAD R46, R5, R7, R46 ;  /* 0x00000007052e7224 */ /* 0x000fe200078e022e */
[----:B------:R-:W-:Y:S01]  /*2d00*/  IABS R24, R177 ;  /* 0x000000b100187213 */ /* 0x000fe20000000000 */
[----:B------:R-:W-:Y:S01]  /*2d10*/  IMAD.HI.U32 R11, R2, R34, RZ ;  /* 0x00000022020b7227 */ /* 0x000fe200078e00ff */
[----:B------:R-:W-:Y:S03]  /*2d20*/  STL [R1+0xb6c], R222 ;  /* 0x000b6cde01007387 */ /* 0x000fe60000100800 */
[----:B------:R-:W-:Y:S01]  /*2d30*/  IMAD.MOV R14, RZ, RZ, -R9 ;  /* 0x000000ffff0e7224 */ /* 0x000fe200078e0a09 */
[----:B------:R-:W-:Y:S01]  /*2d40*/  STL [R1+0xb5c], R221 ;  /* 0x000b5cdd01007387 */ /* 0x000fe20000100800 */
[----:B------:R-:W-:-:S02]  /*2d50*/  VIADD R184, R0, 0x61 ;  /* 0x0000006100b87836 */ /* 0x000fc40000000000 */
[----:B------:R-:W-:-:S03]  /*2d60*/  IMAD.HI.U32 R7, R2, R41, RZ ;  /* 0x0000002902077227 */ /* 0x000fc600078e00ff */
[----:B------:R-:W-:Y:S01]  /*2d70*/  IABS R38, R184 ;  /* 0x000000b800267213 */ /* 0x000fe20000000000 */
[----:B------:R-:W-:Y:S01]  /*2d80*/  @!P1 IMAD.IADD R111, R111, 0x1, -R5 ;  /* 0x000000016f6f9824 */ /* 0x000fe200078e0a05 */
[----:B------:R-:W-:Y:S01]  /*2d90*/  ISETP.GT.U32.AND P1, PT, R5, R105, PT ;  /* 0x000000690500720c */ /* 0x000fe20003f24070 */
[----:B------:R-:W-:Y:S02]  /*2da0*/  IMAD.MOV R8, RZ, RZ, -R8 ;  /* 0x000000ffff087224 */ /* 0x000fe400078e0a08 */
[----:B------:R-:W-:Y:S02]  /*2db0*/  VIADD R220, R0, 0x3d ;  /* 0x0000003d00dc7836 */ /* 0x000fe40000000000 */
[----:B------:R-:W-:-:S03]  /*2dc0*/  IMAD.HI.U32 R9, R2, R44, RZ ;  /* 0x0000002c02097227 */ /* 0x000fc600078e00ff */
[----:B------:R-:W-:Y:S01]  /*2dd0*/  STL [R1+0xb54], R220 ;  /* 0x000b54dc01007387 */ /* 0x000fe20000100800 */
[----:B------:R-:W-:Y:S01]  /*2de0*/  @!P4 IMAD.IADD R107, R107, 0x1, -R5 ;  /* 0x000000016b6bc824 */ /* 0x000fe200078e0a05 */
[----:B------:R-:W-:Y:S01]  /*2df0*/  ISETP.GT.U32.AND P4, PT, R5, R101, PT ;  /* 0x000000650500720c */ /* 0x000fe20003f84070 */
[----:B------:R-:W-:Y:S01]  /*2e00*/  IMAD.MOV R10, RZ, RZ, -R10 ;  /* 0x000000ffff0a7224 */ /* 0x000fe200078e0a0a */
[----:B------:R-:W-:Y:S01]  /*2e10*/  STL [R1+0xb38], R219 ;  /* 0x000b38db01007387 */ /* 0x000fe20000100800 */
[C---:B------:R-:W-:Y:S01]  /*2e20*/  VIADD R218, R0.reuse, 0x3f ;  /* 0x0000003f00da7836 */ /* 0x040fe20000000000 */
[----:B------:R-:W-:Y:S01]  /*2e30*/  @!P1 IADD3 R105, R105, -R5, RZ ;  /* 0x8000000569699210 */ /* 0x000fe20007ffe0ff */
[C---:B------:R-:W-:Y:S01]  /*2e40*/  IMAD R51, R5.reuse, R12, R51 ;  /* 0x0000000c05337224 */ /* 0x040fe200078e0233 */
[C---:B------:R-:W-:Y:S01]  /*2e50*/  ISETP.GT.U32.AND P1, PT, R5.reuse, R98, PT ;  /* 0x000000620500720c */ /* 0x040fe20003f24070 */
[----:B------:R-:W-:Y:S01]  /*2e60*/  IMAD.MOV R11, RZ, RZ, -R11 ;  /* 0x000000ffff0b7224 */ /* 0x000fe200078e0a0b */
[----:B------:R-:W-:Y:S01]  /*2e70*/  STL [R1+0xb2c], R218 ;  /* 0x000b2cda01007387 */ /* 0x000fe20000100800 */
[----:B------:R-:W-:Y:S01]  /*2e80*/  IMAD.MOV R12, RZ, RZ, -R7 ;  /* 0x000000ffff0c7224 */ /* 0x000fe200078e0a07 */
[----:B------:R-:W-:Y:S01]  /*2e90*/  IABS R75, R220 ;  /* 0x000000dc004b7213 */ /* 0x000fe20000000000 */
[----:B------:R-:W-:Y:S01]  /*2ea0*/  VIADD R176, R0, 0x69 ;  /* 0x0000006900b07836 */ /* 0x000fe20000000000 */
[----:B------:R-:W-:Y:S01]  /*2eb0*/  STL [R1+0xb24], R217 ;  /* 0x000b24d901007387 */ /* 0x000fe20000100800 */
[--C-:B------:R-:W-:Y:S01]  /*2ec0*/  @!P3 IMAD.IADD R106, R106, 0x1, -R5.reuse ;  /* 0x000000016a6ab824 */ /* 0x100fe200078e0a05 */
[----:B------:R-:W-:Y:S01]  /*2ed0*/  ISETP.GT.U32.AND P3, PT, R5, R99, PT ;  /* 0x000000630500720c */ /* 0x000fe20003f64070 */
[----:B------:R-:W-:Y:S01]  /*2ee0*/  @!P0 IMAD.IADD R103, R103, 0x1, -R5 ;  /* 0x0000000167678824 */ /* 0x000fe200078e0a05 */
[C---:B------:R-:W-:Y:S01]  /*2ef0*/  ISETP.GT.U32.AND P0, PT, R5.reuse, R96, PT ;  /* 0x000000600500720c */ /* 0x040fe20003f04070 */
[----:B------:R-:W-:Y:S01]  /*2f00*/  IMAD R90, R5, R8, R90 ;  /* 0x00000008055a7224 */ /* 0x000fe200078e025a */
[----:B------:R-:W-:Y:S01]  /*2f10*/  IABS R22, R176 ;  /* 0x000000b000167213 */ /* 0x000fe20000000000 */
[----:B------:R-:W-:Y:S01]  /*2f20*/  IMAD.MOV R9, RZ, RZ, -R9 ;  /* 0x000000ffff097224 */ /* 0x000fe200078e0a09 */
[----:B------:R-:W-:Y:S01]  /*2f30*/  STL [R1+0xb14], R216 ;  /* 0x000b14d801007387 */ /* 0x000fe20000100800 */
[----:B------:R-:W-:Y:S01]  /*2f40*/  IMAD.HI.U32 R7, R2, R32, RZ ;  /* 0x0000002002077227 */ /* 0x000fe200078e00ff */
[----:B------:R-:W-:-:S03]  /*2f50*/  IABS R73, R218 ;  /* 0x000000da00497213 */ /* 0x000fc60000000000 */
[----:B------:R-:W-:Y:S01]  /*2f60*/  @!P5 IMAD.IADD R102, R102, 0x1, -R5 ;  /* 0x000000016666d824 */ /* 0x000fe200078e0a05 */
[C---:B------:R-:W-:Y:S01]  /*2f70*/  ISETP.GT.U32.AND P5, PT, R5.reuse, R95, PT ;  /* 0x0000005f0500720c */ /* 0x040fe20003fa4070 */
[----:B------:R-:W-:Y:S02]  /*2f80*/  IMAD R93, R5, R10, R93 ;  /* 0x0000000a055d7224 */ /* 0x000fe400078e025d */
[----:B------:R-:W-:Y:S02]  /*2f90*/  VIADD R215, R0, 0x42 ;  /* 0x0000004200d77836 */ /* 0x000fe40000000000 */
[----:B------:R-:W-:-:S03]  /*2fa0*/  IMAD.HI.U32 R10, R2, R88, RZ ;  /* 0x00000058020a7227 */ /* 0x000fc600078e00ff */
[----:B------:R-:W-:Y:S01]  /*2fb0*/  STL [R1+0xb0c], R215 ;  /* 0x000b0cd701007387 */ /* 0x000fe20000100800 */
[----:B------:R-:W-:Y:S01]  /*2fc0*/  IMAD R34, R5, R11, R34 ;  /* 0x0000000b05227224 */ /* 0x000fe200078e0222 */
[----:B------:R-:W-:Y:S01]  /*2fd0*/  IABS R70, R215 ;  /* 0x000000d700467213 */ /* 0x000fe20000000000 */
[C---:B------:R-:W-:Y:S01]  /*2fe0*/  VIADD R172, R0.reuse, 0x6d ;  /* 0x0000006d00ac7836 */ /* 0x040fe20000000000 */
[----:B------:R-:W-:Y:S01]  /*2ff0*/  STL [R1+0xafc], R214 ;  /* 0x000afcd601007387 */ /* 0x000fe20000100800 */
[----:B------:R-:W-:Y:S02]  /*3000*/  VIADD R213, R0, 0x44 ;  /* 0x0000004400d57836 */ /* 0x000fe40000000000 */
[----:B------:R-:W-:-:S03]  /*3010*/  IMAD.HI.U32 R11, R2, R24, RZ ;  /* 0x00000018020b7227 */ /* 0x000fc600078e00ff */
[----:B------:R-:W-:Y:S01]  /*3020*/  STL [R1+0xaf4], R213 ;  /* 0x000af4d501007387 */ /* 0x000fe20000100800 */
[----:B------:R-:W-:Y:S01]  /*3030*/  IMAD R44, R5, R9, R44 ;  /* 0x00000009052c7224 */ /* 0x000fe200078e022c */
[----:B------:R-:W-:Y:S01]  /*3040*/  IABS R68, R213 ;  /* 0x000000d500447213 */ /* 0x000fe20000000000 */
[----:B------:R-:W-:Y:S01]  /*3050*/  VIADD R179, R0, 0x66 ;  /* 0x0000006600b37836 */ /* 0x000fe20000000000 */
[----:B------:R-:W-:Y:S01]  /*3060*/  STL [R1+0xaec], R212 ;  /* 0x000aecd401007387 */ /* 0x000fe20000100800 */
[----:B------:R-:W-:Y:S02]  /*3070*/  IMAD.MOV R7, RZ, RZ, -R7 ;  /* 0x000000ffff077224 */ /* 0x000fe400078e0a07 */
[----:B------:R-:W-:Y:S01]  /*3080*/  @!P2 IMAD.IADD R97, R97, 0x1, -R5 ;  /* 0x000000016161a824 */ /* 0x000fe200078e0a05 */
[----:B------:R-:W-:Y:S01]  /*3090*/  ISETP.GT.U32.AND P2, PT, R5, R90, PT ;  /* 0x0000005a0500720c */ /* 0x000fe20003f44070 */
[----:B------:R-:W-:Y:S01]  /*30a0*/  IMAD.HI.U32 R9, R2, R38, RZ ;  /* 0x0000002602097227 */ /* 0x000fe200078e00ff */
[----:B------:R-:W-:Y:S01]  /*30b0*/  IABS R28, R179 ;  /* 0x000000b3001c7213 */ /* 0x000fe20000000000 */
[----:B------:R-:W-:Y:S02]  /*30c0*/  STL [R1+0xae8], R211 ;  /* 0x000ae8d301007387 */ /* 0x000fe40000100800 */
[----:B------:R-:W-:-:S02]  /*30d0*/  IMAD.MOV R10, RZ, RZ, -R10 ;  /* 0x000000ffff0a7224 */ /* 0x000fc400078e0a0a */
[----:B------:R-:W-:Y:S02]  /*30e0*/  VIADD R210, R0, 0x47 ;  /* 0x0000004700d27836 */ /* 0x000fe40000000000 */
[C---:B------:R-:W-:Y:S01]  /*30f0*/  IMAD R49, R5.reuse, R14, R49 ;  /* 0x0000000e05317224 */ /* 0x040fe200078e0231 */
[----:B------:R-:W-:Y:S01]  /*3100*/  IABS R14, R172 ;  /* 0x000000ac000e7213 */ /* 0x000fe20000000000 */
[----:B------:R-:W-:Y:S01]  /*3110*/  @!P6 IMAD.IADD R112, R112, 0x1, -R5 ;  /* 0x000000017070e824 */ /* 0x000fe200078e0a05 */
[C---:B------:R-:W-:Y:S01]  /*3120*/  ISETP.GT.U32.AND P6, PT, R5.reuse, R100, PT ;  /* 0x000000640500720c */ /* 0x040fe20003fc4070 */
[----:B------:R-:W-:Y:S01]  /*3130*/  IMAD.MOV R11, RZ, RZ, -R11 ;  /* 0x000000ffff0b7224 */ /* 0x000fe200078e0a0b */
[----:B------:R-:W-:Y:S01]  /*3140*/  STL [R1+0xae4], R210 ;  /* 0x000ae4d201007387 */ /* 0x000fe20000100800 */
[----:B------:R-:W-:Y:S01]  /*3150*/  VIADD R208, R0, 0x49 ;  /* 0x0000004900d07836 */ /* 0x000fe20000000000 */
[----:B------:R-:W-:Y:S01]  /*3160*/  IABS R65, R210 ;  /* 0x000000d200417213 */ /* 0x000fe20000000000 */
[C---:B------:R-:W-:Y:S01]  /*3170*/  IMAD R32, R5.reuse, R7, R32 ;  /* 0x0000000705207224 */ /* 0x040fe200078e0220 */
[----:B------:R-:W-:Y:S01]  /*3180*/  STL [R1+0xae0], R209 ;  /* 0x000ae0d101007387 */ /* 0x000fe20000100800 */
[----:B------:R-:W-:Y:S01]  /*3190*/  IMAD.MOV R9, RZ, RZ, -R9 ;  /* 0x000000ffff097224 */ /* 0x000fe200078e0a09 */
[----:B------:R-:W-:Y:S01]  /*31a0*/  IABS R63, R208 ;  /* 0x000000d0003f7213 */ /* 0x000fe20000000000 */
[----:B------:R-:W-:Y:S01]  /*31b0*/  IMAD.HI.U32 R7, R2, R22, RZ ;  /* 0x0000001602077227 */ /* 0x000fe200078e00ff */
[----:B------:R-:W-:Y:S03]  /*31c0*/  STL [R1+0xadc], R208 ;  /* 0x000adcd001007387 */ /* 0x000fe60000100800 */
[----:B------:R-:W-:Y:S01]  /*31d0*/  IMAD R88, R5, R10, R88 ;  /* 0x0000000a05587224 */ /* 0x000fe200078e0258 */
[----:B------:R-:W-:Y:S01]  /*31e0*/  STL [R1+0xad8], R207 ;  /* 0x000ad8cf01007387 */ /* 0x000fe20000100800 */
[----:B------:R-:W-:Y:S01]  /*31f0*/  @!P4 IMAD.IADD R101, R101, 0x1, -R5 ;  /* 0x000000016565c824 */ /* 0x000fe200078e0a05 */
[C---:B------:R-:W-:Y:S01]  /*3200*/  ISETP.GT.U32.AND P4, PT, R5.reuse, R94, PT ;  /* 0x0000005e0500720c */ /* 0x040fe20003f84070 */
[----:B------:R-:W-:Y:S01]  /*3210*/  VIADD R205, R0, 0x4c ;  /* 0x0000004c00cd7836 */ /* 0x000fe20000000000 */
[----:B------:R-:W-:Y:S01]  /*3220*/  STL [R1+0xad4], R206 ;  /* 0x000ad4ce01007387 */ /* 0x000fe20000100800 */
[----:B------:R-:W-:-:S02]  /*3230*/  IMAD R24, R5, R11, R24 ;  /* 0x0000000b05187224 */ /* 0x000fc400078e0218 */
[C---:B------:R-:W-:Y:S01]  /*3240*/  IMAD R41, R5.reuse, R12, R41 ;  /* 0x0000000c05297224 */ /* 0x040fe200078e0229 */
[----:B------:R-:W-:Y:S01]  /*3250*/  IABS R12, R171 ;  /* 0x000000ab000c7213 */ /* 0x000fe20000000000 */
[----:B------:R-:W-:Y:S01]  /*3260*/  IMAD.HI.U32 R11, R2, R14, RZ ;  /* 0x0000000e020b7227 */ /* 0x000fe200078e00ff */
[----:B------:R-:W-:Y:S01]  /*3270*/  STL [R1+0xad0], R205 ;  /* 0x000ad0cd01007387 */ /* 0x000fe20000100800 */
[----:B------:R-:W-:Y:S02]  /*3280*/  IABS R60, R205 ;  /* 0x000000cd003c7213 */ /* 0x000fe40000000000 */
[----:B------:R-:W-:Y:S01]  /*3290*/  VIADD R203, R0, 0x4e ;  /* 0x0000004e00cb7836 */ /* 0x000fe20000000000 */
[----:B------:R-:W-:Y:S01]  /*32a0*/  STL [R1+0xacc], R204 ;  /* 0x000acccc01007387 */ /* 0x000fe20000100800 */
[----:B------:R-:W-:Y:S02]  /*32b0*/  IMAD R38, R5, R9, R38 ;  /* 0x0000000905267224 */ /* 0x000fe400078e0226 */
[----:B------:R-:W-:Y:S01]  /*32c0*/  IMAD.MOV R7, RZ, RZ, -R7 ;  /* 0x000000ffff077224 */ /* 0x000fe200078e0a07 */
[----:B------:R-:W-:Y:S01]  /*32d0*/  STL [R1+0xac8], R203 ;  /* 0x000ac8cb01007387 */ /* 0x000fe20000100800 */
[--C-:B------:R-:W-:Y:S01]  /*32e0*/  @!P3 IMAD.IADD R99, R99, 0x1, -R5.reuse ;  /* 0x000000016363b824 */ /* 0x100fe200078e0a05 */
[C---:B------:R-:W-:Y:S01]  /*32f0*/  ISETP.GT.U32.AND P3, PT, R5.reuse, R92, PT ;  /* 0x0000005c0500720c */ /* 0x040fe20003f64070 */
[----:B------:R-:W-:Y:S01]  /*3300*/  @!P0 IMAD.IADD R96, R96, 0x1, -R5 ;  /* 0x0000000160608824 */ /* 0x000fe200078e0a05 */
[----:B------:R-:W-:Y:S01]  /*3310*/  ISETP.GT.U32.AND P0, PT, R5, R89, PT ;  /* 0x000000590500720c */ /* 0x000fe20003f04070 */
[----:B------:R-:W-:Y:S01]  /*3320*/  IMAD.HI.U32 R9, R2, R28, RZ ;  /* 0x0000001c02097227 */ /* 0x000fe200078e00ff */
[----:B------:R-:W-:Y:S01]  /*3330*/  STL [R1+0xac4], R202 ;  /* 0x000ac4ca01007387 */ /* 0x000fe20000100800 */
[----:B------:R-:W-:-:S02]  /*3340*/  IABS R58, R203 ;  /* 0x000000cb003a7213 */ /* 0x000fc40000000000 */
[----:B------:R-:W-:Y:S01]  /*3350*/  @!P5 IMAD.IADD R95, R95, 0x1, -R5 ;  /* 0x000000015f5fd824 */ /* 0x000fe200078e0a05 */
[----:B------:R-:W-:Y:S01]  /*3360*/  ISETP.GT.U32.AND P5, PT, R5, R88, PT ;  /* 0x000000580500720c */ /* 0x000fe20003fa4070 */
[C---:B------:R-:W-:Y:S01]  /*3370*/  VIADD R174, R0.reuse, 0x6b ;  /* 0x0000006b00ae7836 */ /* 0x040fe20000000000 */
[----:B------:R-:W-:Y:S01]  /*3380*/  IADD3 R9, -R9, RZ, RZ ;  /* 0x000000ff09097210 */ /* 0x000fe20007ffe1ff */
[C---:B------:R-:W-:Y:S01]  /*3390*/  VIADD R200, R0.reuse, 0x51 ;  /* 0x0000005100c87836 */ /* 0x040fe20000000000 */
[----:B------:R-:W-:Y:S01]  /*33a0*/  STL [R1+0xac0], R201 ;  /* 0x000ac0c901007387 */ /* 0x000fe20000100800 */
[----:B------:R-:W-:Y:S01]  /*33b0*/  IMAD.MOV R11, RZ, RZ, -R11 ;  /* 0x000000ffff0b7224 */ /* 0x000fe200078e0a0b */
[----:B------:R-:W-:Y:S01]  /*33c0*/  IABS R18, R174 ;  /* 0x000000ae00127213 */ /* 0x000fe20000000000 */
[----:B------:R-:W-:Y:S01]  /*33d0*/  VIADD R168, R0, 0x71 ;  /* 0x0000007100a87836 */ /* 0x000fe20000000000 */
[----:B------:R-:W-:Y:S01]  /*33e0*/  STL [R1+0xabc], R200 ;  /* 0x000abcc801007387 */ /* 0x000fe20000100800 */
[----:B------:R-:W-:Y:S01]  /*33f0*/  IMAD R22, R5, R7, R22 ;  /* 0x0000000705167224 */ /* 0x000fe200078e0216 */
[----:B------:R-:W-:Y:S01]  /*3400*/  @!P3 IADD3 R92, R92, -R5, RZ ;  /* 0x800000055c5cb210 */ /* 0x000fe20007ffe0ff */
[C---:B------:R-:W-:Y:S01]  /*3410*/  VIADD R162, R0.reuse, 0x77 ;  /* 0x0000007700a27836 */ /* 0x040fe20000000000 */
[----:B------:R-:W-:Y:S01]  /*3420*/  STL [R1+0xab8], R199 ;  /* 0x000ab8c701007387 */ /* 0x000fe20000100800 */
[----:B------:R-:W-:Y:S01]  /*3430*/  VIADD R198, R0, 0x53 ;  /* 0x0000005300c67836 */ /* 0x000fe20000000000 */
[----:B------:R-:W-:Y:S01]  /*3440*/  IABS R55, R200 ;  /* 0x000000c800377213 */ /* 0x000fe20000000000 */
[----:B------:R-:W-:Y:S01]  /*3450*/  IMAD.HI.U32 R7, R2, R12, RZ ;  /* 0x0000000c02077227 */ /* 0x000fe200078e00ff */
[----:B------:R-:W-:-:S02]  /*3460*/  IABS R23, R162 ;  /* 0x000000a200177213 */ /* 0x000fc40000000000 */
[----:B------:R-:W-:Y:S01]  /*3470*/  STL [R1+0xab4], R198 ;  /* 0x000ab4c601007387 */ /* 0x000fe20000100800 */
[--C-:B------:R-:W-:Y:S01]  /*3480*/  @!P2 IMAD.IADD R90, R90, 0x1, -R5.reuse ;  /* 0x000000015a5aa824 */ /* 0x100fe200078e0a05 */
[C---:B------:R-:W-:Y:S01]  /*3490*/  ISETP.GT.U32.AND P2, PT, R5.reuse, R96, PT ;  /* 0x000000600500720c */ /* 0x040fe20003f44070 */
[C---:B------:R-:W-:Y:S01]  /*34a0*/  IMAD R14, R5.reuse, R11, R14 ;  /* 0x0000000b050e7224 */ /* 0x040fe200078e020e */
[----:B------:R-:W-:Y:S01]  /*34b0*/  IABS R11, R168 ;  /* 0x000000a8000b7213 */ /* 0x000fe20000000000 */
[----:B------:R-:W-:Y:S01]  /*34c0*/  @!P6 IMAD.IADD R100, R100, 0x1, -R5 ;  /* 0x000000016464e824 */ /* 0x000fe200078e0a05 */
[C---:B------:R-:W-:Y:S01]  /*34d0*/  ISETP.GT.U32.AND P6, PT, R5.reuse, R93, PT ;  /* 0x0000005d0500720c */ /* 0x040fe20003fc4070 */
[C---:B------:R-:W-:Y:S01]  /*34e0*/  VIADD R195, R0.reuse, 0x56 ;  /* 0x0000005600c37836 */ /* 0x040fe20000000000 */
[----:B------:R-:W-:Y:S01]  /*34f0*/  STL [R1+0xab0], R197 ;  /* 0x000ab0c501007387 */ /* 0x000fe20000100800 */
[----:B------:R-:W-:Y:S01]  /*3500*/  IMAD.MOV R7, RZ, RZ, -R7 ;  /* 0x000000ffff077224 */ /* 0x000fe200078e0a07 */
[----:B------:R-:W-:Y:S01]  /*3510*/  IABS R53, R198 ;  /* 0x000000c600357213 */ /* 0x000fe20000000000 */
[----:B------:R-:W-:Y:S01]  /*3520*/  VIADD R193, R0, 0x58 ;  /* 0x0000005800c17836 */ /* 0x000fe20000000000 */
[----:B------:R-:W-:Y:S01]  /*3530*/  STL [R1+0xaac], R196 ;  /* 0x000aacc401007387 */ /* 0x000fe20000100800 */
[--C-:B------:R-:W-:Y:S01]  /*3540*/  @!P1 IMAD.IADD R98, R98, 0x1, -R5.reuse ;  /* 0x0000000162629824 */ /* 0x100fe200078e0a05 */
[C---:B------:R-:W-:Y:S01]  /*3550*/  ISETP.GT.U32.AND P1, PT, R5.reuse, R91, PT ;  /* 0x0000005b0500720c */ /* 0x040fe20003f24070 */
[C---:B------:R-:W-:Y:S01]  /*3560*/  IMAD R28, R5.reuse, R9, R28 ;  /* 0x00000009051c7224 */ /* 0x040fe200078e021c */
[----:B------:R-:W-:Y:S01]  /*3570*/  STL [R1+0xaa8], R195 ;  /* 0x000aa8c301007387 */ /* 0x000fe20000100800 */
[----:B------:R-:W-:Y:S01]  /*3580*/  @!P4 IMAD.IADD R94, R94, 0x1, -R5 ;  /* 0x000000015e5ec824 */ /* 0x000fe200078e0a05 */
[C---:B------:R-:W-:Y:S01]  /*3590*/  ISETP.GT.U32.AND P4, PT, R5.reuse, R87, PT ;  /* 0x000000570500720c */ /* 0x040fe20003f84070 */
[----:B------:R-:W-:Y:S01]  /*35a0*/  IMAD.HI.U32 R9, R2, R18, RZ ;  /* 0x0000001202097227 */ /* 0x000fe200078e00ff */
[----:B------:R-:W-:Y:S01]  /*35b0*/  STL [R1+0xaa4], R194 ;  /* 0x000aa4c201007387 */ /* 0x000fe20000100800 */
[----:B------:R-:W-:-:S02]  /*35c0*/  ISETP.GT.U32.AND P3, PT, R5, R98, PT ;  /* 0x000000620500720c */ /* 0x000fc40003f64070 */
[----:B------:R-:W-:Y:S01]  /*35d0*/  IMAD.HI.U32 R17, R2, R11, RZ ;  /* 0x0000000b02117227 */ /* 0x000fe200078e00ff */
[----:B------:R-:W-:Y:S01]  /*35e0*/  STL [R1+0xaa0], R193 ;  /* 0x000aa0c101007387 */ /* 0x000fe20000100800 */
[----:B------:R-:W-:Y:S02]  /*35f0*/  IABS R50, R195 ;  /* 0x000000c300327213 */ /* 0x000fe40000000000 */
[----:B------:R-:W-:Y:S01]  /*3600*/  IMAD R12, R5, R7, R12 ;  /* 0x00000007050c7224 */ /* 0x000fe200078e020c */
[----:B------:R-:W-:Y:S01]  /*3610*/  STL [R1+0xa9c], R192 ;  /* 0x000a9cc001007387 */ /* 0x000fe20000100800 */
[C---:B------:R-:W-:Y:S01]  /*3620*/  VIADD R165, R0.reuse, 0x74 ;  /* 0x0000007400a57836 */ /* 0x040fe20000000000 */
[----:B------:R-:W-:Y:S01]  /*3630*/  IABS R48, R193 ;  /* 0x000000c100307213 */ /* 0x000fe20000000000 */
[----:B------:R-:W-:Y:S01]  /*3640*/  VIADD R158, R0, 0x7b ;  /* 0x0000007b009e7836 */ /* 0x000fe20000000000 */
[----:B------:R-:W-:Y:S01]  /*3650*/  STL [R1+0xa98], R191 ;  /* 0x000a98bf01007387 */ /* 0x000fe20000100800 */
[----:B------:R-:W-:-:S03]  /*3660*/  IMAD.HI.U32 R7, R2, R23, RZ ;  /* 0x0000001702077227 */ /* 0x000fc600078e00ff */
[----:B------:R-:W-:Y:S01]  /*3670*/  STL [R1+0xa94], R190 ;  /* 0x000a94be01007387 */ /* 0x000fe20000100800 */
[--C-:B------:R-:W-:Y:S01]  /*3680*/  @!P0 IMAD.IADD R89, R89, 0x1, -R5.reuse ;  /* 0x0000000159598824 */ /* 0x100fe200078e0a05 */
[C---:B------:R-:W-:Y:S01]  /*3690*/  ISETP.GT.U32.AND P0, PT, R5.reuse, R95, PT ;  /* 0x0000005f0500720c */ /* 0x040fe20003f04070 */
[----:B------:R-:W-:Y:S01]  /*36a0*/  VIADD R188, R0, 0x5d ;  /* 0x0000005d00bc7836 */ /* 0x000fe20000000000 */
[----:B------:R-:W-:Y:S01]  /*36b0*/  IABS R31, R158 ;  /* 0x0000009e001f7213 */ /* 0x000fe20000000000 */
[----:B------:R-:W-:Y:S01]  /*36c0*/  @!P5 IMAD.IADD R88, R88, 0x1, -R5 ;  /* 0x000000015858d824 */ /* 0x000fe200078e0a05 */
[----:B------:R-:W-:Y:S01]  /*36d0*/  ISETP.GT.U32.AND P5, PT, R5, R94, PT ;  /* 0x0000005e0500720c */ /* 0x000fe20003fa4070 */
[----:B------:R-:W-:Y:S01]  /*36e0*/  IMAD.MOV R9, RZ, RZ, -R9 ;  /* 0x000000ffff097224 */ /* 0x000fe200078e0a09 */
[----:B------:R-:W-:Y:S01]  /*36f0*/  STL [R1+0xa90], R189 ;  /* 0x000a90bd01007387 */ /* 0x000fe20000100800 */
[C---:B------:R-:W-:Y:S01]  /*3700*/  VIADD R169, R0.reuse, 0x70 ;  /* 0x0000007000a97836 */ /* 0x040fe20000000000 */
[----:B------:R-:W-:Y:S01]  /*3710*/  IABS R43, R188 ;  /* 0x000000bc002b7213 */ /* 0x000fe20000000000 */
[----:B------:R-:W-:Y:S01]  /*3720*/  IMAD.MOV R142, RZ, RZ, -R17 ;  /* 0x000000ffff8e7224 */ /* 0x000fe200078e0a11 */
[----:B------:R-:W-:Y:S01]  /*3730*/  IABS R17, R165 ;  /* 0x000000a500117213 */ /* 0x000fe20000000000 */
[----:B------:R-:W-:Y:S01]  /*3740*/  VIADD R185, R0, 0x60 ;  /* 0x0000006000b97836 */ /* 0x000fe20000000000 */
[----:B------:R-:W-:Y:S01]  /*3750*/  STL [R1+0xa8c], R188 ;  /* 0x000a8cbc01007387 */ /* 0x000fe20000100800 */
[----:B------:R-:W-:-:S02]  /*3760*/  IMAD.MOV R7, RZ, RZ, -R7 ;  /* 0x000000ffff077224 */ /* 0x000fc400078e0a07 */
[--C-:B------:R-:W-:Y:S01]  /*3770*/  @!P2 IMAD.IADD R96, R96, 0x1, -R5.reuse ;  /* 0x000000016060a824 */ /* 0x100fe200078e0a05 */
[C---:B------:R-:W-:Y:S01]  /*3780*/  ISETP.GT.U32.AND P2, PT, R5.reuse, R90, PT ;  /* 0x0000005a0500720c */ /* 0x040fe20003f44070 */
[----:B------:R-:W-:Y:S01]  /*3790*/  VIADD R183, R0, 0x62 ;  /* 0x0000006200b77836 */ /* 0x000fe20000000000 */
[----:B------:R-:W-:Y:S01]  /*37a0*/  STL [R1+0xa88], R187 ;  /* 0x000a88bb01007387 */ /* 0x000fe20000100800 */
[----:B------:R-:W-:Y:S01]  /*37b0*/  IMAD R18, R5, R9, R18 ;  /* 0x0000000905127224 */ /* 0x000fe200078e0212 */
[----:B------:R-:W-:Y:S01]  /*37c0*/  IABS R9, R169 ;  /* 0x000000a900097213 */ /* 0x000fe20000000000 */
[----:B------:R-:W-:Y:S01]  /*37d0*/  IMAD.HI.U32 R10, R2, R83, RZ ;  /* 0x00000053020a7227 */ /* 0x000fe200078e00ff */
[----:B------:R-:W-:Y:S01]  /*37e0*/  STL [R1+0xa84], R186 ;  /* 0x000a84ba01007387 */ /* 0x000fe20000100800 */
[----:B------:R-:W-:Y:S02]  /*37f0*/  IABS R40, R185 ;  /* 0x000000b900287213 */ /* 0x000fe40000000000 */
[----:B------:R-:W-:Y:S01]  /*3800*/  @!P6 IMAD.IADD R93, R93, 0x1, -R5 ;  /* 0x000000015d5de824 */ /* 0x000fe200078e0a05 */
[----:B------:R-:W-:Y:S01]  /*3810*/  STL [R1+0xa80], R185 ;  /* 0x000a80b901007387 */ /* 0x000fe20000100800 */
[C---:B------:R-:W-:Y:S01]  /*3820*/  IMAD R23, R5.reuse, R7, R23 ;  /* 0x0000000705177224 */ /* 0x040fe200078e0217 */
[----:B------:R-:W-:Y:S01]  /*3830*/  ISETP.GT.U32.AND P6, PT, R5, R99, PT ;  /* 0x000000630500720c */ /* 0x000fe20003fc4070 */
[C---:B------:R-:W-:Y:S01]  /*3840*/  VIADD R161, R0.reuse, 0x78 ;  /* 0x0000007800a17836 */ /* 0x040fe20000000000 */
[----:B------:R-:W-:Y:S01]  /*3850*/  STL [R1+0xa7c], R184 ;  /* 0x000a7cb801007387 */ /* 0x000fe20000100800 */
[----:B------:R-:W-:Y:S01]  /*3860*/  VIADD R180, R0, 0x65 ;  /* 0x0000006500b47836 */ /* 0x000fe20000000000 */
[----:B------:R-:W-:Y:S01]  /*3870*/  IABS R36, R183 ;  /* 0x000000b700247213 */ /* 0x000fe20000000000 */
[----:B------:R-:W-:Y:S01]  /*3880*/  IMAD.HI.U32 R27, R2, R17, RZ ;  /* 0x00000011021b7227 */ /* 0x000fe200078e00ff */
[----:B------:R-:W-:Y:S01]  /*3890*/  STL [R1+0xa78], R183 ;  /* 0x000a78b701007387 */ /* 0x000fe20000100800 */
[----:B------:R-:W-:-:S02]  /*38a0*/  IABS R37, R161 ;  /* 0x000000a100257213 */ /* 0x000fc40000000000 */
[C---:B------:R-:W-:Y:S01]  /*38b0*/  IMAD.HI.U32 R7, R2.reuse, R31, RZ ;  /* 0x0000001f02077227 */ /* 0x040fe200078e00ff */
[----:B------:R-:W-:Y:S01]  /*38c0*/  STL [R1+0xa74], R182 ;  /* 0x000a74b601007387 */ /* 0x000fe20000100800 */
[----:B------:R-:W-:Y:S02]  /*38d0*/  IABS R30, R180 ;  /* 0x000000b4001e7213 */ /* 0x000fe40000000000 */
[----:B------:R-:W-:Y:S01]  /*38e0*/  IMAD.HI.U32 R8, R2, R85, RZ ;  /* 0x0000005502087227 */ /* 0x000fe200078e00ff */
[----:B------:R-:W-:Y:S03]  /*38f0*/  STL [R1+0xa70], R181 ;  /* 0x000a70b501007387 */ /* 0x000fe60000100800 */
[----:B------:R-:W-:Y:S01]  /*3900*/  @!P1 IMAD.IADD R91, R91, 0x1, -R5 ;  /* 0x000000015b5b9824 */ /* 0x000fe200078e0a05 */
[----:B------:R-:W-:Y:S01]  /*3910*/  ISETP.GT.U32.AND P1, PT, R5, R97, PT ;  /* 0x000000610500720c */ /* 0x000fe20003f24070 */
[----:B------:R-:W-:Y:S01]  /*3920*/  IMAD.MOV R10, RZ, RZ, -R10 ;  /* 0x000000ffff0a7224 */ /* 0x000fe200078e0a0a */
[----:B------:R-:W-:Y:S01]  /*3930*/  STL [R1+0xa6c], R180 ;  /* 0x000a6cb401007387 */ /* 0x000fe20000100800 */
[----:B------:R-:W-:-:S02]  /*3940*/  VIADD R178, R0, 0x67 ;  /* 0x0000006700b27836 */ /* 0x000fc40000000000 */
[----:B------:R-:W-:Y:S01]  /*3950*/  @!P4 IMAD.IADD R87, R87, 0x1, -R5 ;  /* 0x000000015757c824 */ /* 0x000fe200078e0a05 */
[----:B------:R-:W-:Y:S01]  /*3960*/  ISETP.GT.U32.AND P4, PT, R5, R93, PT ;  /* 0x0000005d0500720c */ /* 0x000fe20003f84070 */
[----:B------:R-:W-:Y:S01]  /*3970*/  IMAD.HI.U32 R15, R2, R9, RZ ;  /* 0x00000009020f7227 */ /* 0x000fe200078e00ff */
[----:B------:R-:W-:Y:S01]  /*3980*/  STL [R1+0xa68], R179 ;  /* 0x000a68b301007387 */ /* 0x000fe20000100800 */
[----:B------:R-:W-:Y:S02]  /*3990*/  IABS R26, R178 ;  /* 0x000000b2001a7213 */ /* 0x000fe40000000000 */
[C---:B------:R-:W-:Y:S01]  /*39a0*/  VIADD R166, R0.reuse, 0x73 ;  /* 0x0000007300a67836 */ /* 0x040fe20000000000 */
[----:B------:R-:W-:Y:S01]  /*39b0*/  STL [R1+0xa54], R178 ;  /* 0x000a54b201007387 */ /* 0x000fe20000100800 */
[----:B------:R-:W-:Y:S02]  /*39c0*/  IMAD.MOV R27, RZ, RZ, -R27 ;  /* 0x000000ffff1b7224 */ /* 0x000fe400078e0a1b */
[----:B------:R-:W-:Y:S01]  /*39d0*/  IMAD.MOV R7, RZ, RZ, -R7 ;  /* 0x000000ffff077224 */ /* 0x000fe200078e0a07 */
[----:B------:R-:W-:Y:S01]  /*39e0*/  STL [R1+0xa50], R177 ;  /* 0x000a50b101007387 */ /* 0x000fe20000100800 */
[----:B------:R-:W-:-:S02]  /*39f0*/  VIADD R157, R0, 0x7c ;  /* 0x0000007c009d7836 */ /* 0x000fc40000000000 */
[----:B------:R-:W-:Y:S01]  /*3a00*/  IMAD.MOV R8, RZ, RZ, -R8 ;  /* 0x000000ffff087224 */ /* 0x000fe200078e0a08 */
[----:B------:R-:W-:Y:S01]  /*3a10*/  STL [R1+0xa4c], R176 ;  /* 0x000a4cb001007387 */ /* 0x000fe20000100800 */
[----:B------:R-:W-:Y:S01]  /*3a20*/  VIADD R175, R0, 0x6a ;  /* 0x0000006a00af7836 */ /* 0x000fe20000000000 */
[----:B------:R-:W-:Y:S01]  /*3a30*/  @!P4 IADD3 R93, R93, -R5, RZ ;  /* 0x800000055d5dc210 */ /* 0x000fe20007ffe0ff */
[--C-:B------:R-:W-:Y:S01]  /*3a40*/  @!P3 IMAD.IADD R98, R98, 0x1, -R5.reuse ;  /* 0x000000016262b824 */ /* 0x100fe200078e0a05 */
[----:B------:R-:W-:Y:S01]  /*3a50*/  ISETP.GT.U32.AND P3, PT, R5, R92, PT ;  /* 0x0000005c0500720c */ /* 0x000fe20003f64070 */
[----:B------:R-:W-:Y:S01]  /*3a60*/  @!P0 IMAD.IADD R95, R95, 0x1, -R5 ;  /* 0x000000015f5f8824 */ /* 0x000fe200078e0a05 */
[C---:B------:R-:W-:Y:S01]  /*3a70*/  ISETP.GT.U32.AND P0, PT, R5.reuse, R89, PT ;  /* 0x000000590500720c */ /* 0x040fe20003f04070 */
[C---:B------:R-:W-:Y:S01]  /*3a80*/  IMAD R83, R5.reuse, R10, R83 ;  /* 0x0000000a05537224 */ /* 0x040fe200078e0253 */
[----:B------:R-:W-:Y:S01]  /*3a90*/  STL [R1+0xa48], R175 ;  /* 0x000a48af01007387 */ /* 0x000fe20000100800 */
[----:B------:R-:W-:Y:S01]  /*3aa0*/  @!P5 IMAD.IADD R94, R94, 0x1, -R5 ;  /* 0x000000015e5ed824 */ /* 0x000fe200078e0a05 */
[C---:B------:R-:W-:Y:S01]  /*3ab0*/  ISETP.GT.U32.AND P5, PT, R5.reuse, R88, PT ;  /* 0x000000580500720c */ /* 0x040fe20003fa4070 */
[----:B------:R-:W-:Y:S01]  /*3ac0*/  VIADD R173, R0, 0x6c ;  /* 0x0000006c00ad7836 */ /* 0x000fe20000000000 */
[----:B------:R-:W-:Y:S01]  /*3ad0*/  STL [R1+0xa44], R174 ;  /* 0x000a44ae01007387 */ /* 0x000fe20000100800 */
[----:B------:R-:W-:Y:S01]  /*3ae0*/  IMAD.MOV R140, RZ, RZ, -R15 ;  /* 0x000000ffff8c7224 */ /* 0x000fe200078e0a0f */
[----:B------:R-:W-:Y:S01]  /*3af0*/  IABS R15, R166 ;  /* 0x000000a6000f7213 */ /* 0x000fe20000000000 */
[C---:B------:R-:W-:Y:S01]  /*3b00*/  IMAD R17, R5.reuse, R27, R17 ;  /* 0x0000001b05117224 */ /* 0x040fe200078e0211 */
[----:B------:R-:W-:Y:S01]  /*3b10*/  STL [R1+0xa40], R173 ;  /* 0x000a40ad01007387 */ /* 0x000fe20000100800 */
[C---:B------:R-:W-:Y:S01]  /*3b20*/  IMAD R31, R5.reuse, R7, R31 ;  /* 0x00000007051f7224 */ /* 0x040fe200078e021f */
[----:B------:R-:W-:Y:S01]  /*3b30*/  IABS R7, R157 ;  /* 0x0000009d00077213 */ /* 0x000fe20000000000 */
[C---:B------:R-:W-:Y:S01]  /*3b40*/  IMAD R85, R5.reuse, R8, R85 ;  /* 0x0000000805557224 */ /* 0x040fe200078e0255 */
[----:B------:R-:W-:Y:S01]  /*3b50*/  STL [R1+0xa3c], R172 ;  /* 0x000a3cac01007387 */ /* 0x000fe20000100800 */
[----:B------:R-:W-:Y:S01]  /*3b60*/  IMAD.HI.U32 R27, R2, R37, RZ ;  /* 0x00000025021b7227 */ /* 0x000fe200078e00ff */
[----:B------:R-:W-:-:S02]  /*3b70*/  ISETP.GT.U32.AND P4, PT, R5, R86, PT ;  /* 0x000000560500720c */ /* 0x000fc40003f84070 */
[----:B------:R-:W-:Y:S01]  /*3b80*/  STL [R1+0xa38], R171 ;  /* 0x000a38ab01007387 */ /* 0x000fe20000100800 */
[----:B------:R-:W-:Y:S01]  /*3b90*/  IMAD.HI.U32 R8, R2, R80, RZ ;  /* 0x0000005002087227 */ /* 0x000fe200078e00ff */
[----:B------:R-:W-:-:S03]  /*3ba0*/  IABS R20, R175 ;  /* 0x000000af00147213 */ /* 0x000fc60000000000 */
[----:B------:R-:W-:Y:S01]  /*3bb0*/  VIADD R170, R0, 0x6f ;  /* 0x0000006f00aa7836 */ /* 0x000fe20000000000 */
[----:B------:R-:W-:Y:S01]  /*3bc0*/  IADD3 R8, -R8, RZ, RZ ;  /* 0x000000ff08087210 */ /* 0x000fe20007ffe1ff */
[----:B------:R-:W-:Y:S01]  /*3bd0*/  @!P2 IMAD.IADD R90, R90, 0x1, -R5 ;  /* 0x000000015a5aa824 */ /* 0x000fe200078e0a05 */
[----:B------:R-:W-:Y:S01]  /*3be0*/  ISETP.GT.U32.AND P2, PT, R5, R83, PT ;  /* 0x000000530500720c */ /* 0x000fe20003f44070 */
[----:B------:R-:W-:Y:S01]  /*3bf0*/  VIADD R167, R0, 0x72 ;  /* 0x0000007200a77836 */ /* 0x000fe20000000000 */
[----:B------:R-:W-:Y:S01]  /*3c00*/  STL [R1+0xa34], R170 ;  /* 0x000a34aa01007387 */ /* 0x000fe20000100800 */
[----:B------:R-:W-:-:S03]  /*3c10*/  IMAD.HI.U32 R29, R2, R15, RZ ;  /* 0x0000000f021d7227 */ /* 0x000fc600078e00ff */
[----:B------:R-:W-:Y:S01]  /*3c20*/  STL [R1+0xa30], R169 ;  /* 0x000a30a901007387 */ /* 0x000fe20000100800 */
[----:B------:R-:W-:Y:S01]  /*3c30*/  IMAD.MOV R27, RZ, RZ, -R27 ;  /* 0x000000ffff1b7224 */ /* 0x000fe200078e0a1b */
[----:B------:R-:W-:Y:S01]  /*3c40*/  IABS R13, R167 ;  /* 0x000000a7000d7213 */ /* 0x000fe20000000000 */
[----:B------:R-:W-:Y:S01]  /*3c50*/  VIADD R156, R0, 0x7d ;  /* 0x0000007d009c7836 */ /* 0x000fe20000000000 */
[----:B------:R-:W-:Y:S01]  /*3c60*/  STL [R1+0xa2c], R168 ;  /* 0x000a2ca801007387 */ /* 0x000fe20000100800 */
[----:B------:R-:W-:-:S03]  /*3c70*/  IMAD.HI.U32 R3, R2, R7, RZ ;  /* 0x0000000702037227 */ /* 0x000fc600078e00ff */
[----:B------:R-:W-:Y:S01]  /*3c80*/  STL [R1+0xa28], R167 ;  /* 0x000a28a701007387 */ /* 0x000fe20000100800 */
[----:B------:R-:W-:Y:S01]  /*3c90*/  @!P1 IMAD.IADD R97, R97, 0x1, -R5 ;  /* 0x0000000161619824 */ /* 0x000fe200078e0a05 */
[C---:B------:R-:W-:Y:S01]  /*3ca0*/  ISETP.GT.U32.AND P1, PT, R5.reuse, R91, PT ;  /* 0x0000005b0500720c */ /* 0x040fe20003f24070 */
[----:B------:R-:W-:Y:S01]  /*3cb0*/  VIADD R164, R0, 0x75 ;  /* 0x0000007500a47836 */ /* 0x000fe20000000000 */
[----:B------:R-:W-:Y:S01]  /*3cc0*/  STL [R1+0xa24], R166 ;  /* 0x000a24a601007387 */ /* 0x000fe20000100800 */
[----:B------:R-:W-:Y:S02]  /*3cd0*/  IMAD.MOV R29, RZ, RZ, -R29 ;  /* 0x000000ffff1d7224 */ /* 0x000fe400078e0a1d */
[----:B------:R-:W-:Y:S01]  /*3ce0*/  IMAD R37, R5, R27, R37 ;  /* 0x0000001b05257224 */ /* 0x000fe200078e0225 */
[----:B------:R-:W-:Y:S01]  /*3cf0*/  IABS R27, R156 ;  /* 0x0000009c001b7213 */ /* 0x000fe20000000000 */
[----:B------:R-:W-:Y:S01]  /*3d00*/  @!P6 IMAD.IADD R99, R99, 0x1, -R5 ;  /* 0x000000016363e824 */ /* 0x000fe200078e0a05 */
[C---:B------:R-:W-:Y:S01]  /*3d10*/  ISETP.GT.U32.AND P6, PT, R5.reuse, R87, PT ;  /* 0x000000570500720c */ /* 0x040fe20003fc4070 */
[----:B------:R-:W-:Y:S01]  /*3d20*/  IMAD.MOV R3, RZ, RZ, -R3 ;  /* 0x000000ffff037224 */ /* 0x000fe200078e0a03 */
[----:B------:R-:W-:Y:S01]  /*3d30*/  STL [R1+0xa20], R165 ;  /* 0x000a20a501007387 */ /* 0x000fe20000100800 */
[--C-:B------:R-:W-:Y:S01]  /*3d40*/  @!P3 IMAD.IADD R92, R92, 0x1, -R5.reuse ;  /* 0x000000015c5cb824 */ /* 0x100fe200078e0a05 */
[----:B------:R-:W-:Y:S01]  /*3d50*/  ISETP.GT.U32.AND P3, PT, R5, R85, PT ;  /* 0x000000550500720c */ /* 0x000fe20003f64070 */
[----:B------:R-:W-:Y:S01]  /*3d60*/  @!P0 IMAD.IADD R89, R89, 0x1, -R5 ;  /* 0x0000000159598824 */ /* 0x000fe200078e0a05 */
[C---:B------:R-:W-:Y:S01]  /*3d70*/  ISETP.GT.U32.AND P0, PT, R5.reuse, R82, PT ;  /* 0x000000520500720c */ /* 0x040fe20003f04070 */
[----:B------:R-:W-:Y:S01]  /*3d80*/  IMAD R80, R5, R8, R80 ;  /* 0x0000000805507224 */ /* 0x000fe200078e0250 */
[----:B------:R-:W-:Y:S01]  /*3d90*/  STL [R1+0xa1c], R164 ;  /* 0x000a1ca401007387 */ /* 0x000fe20000100800 */
[----:B------:R-:W-:-:S02]  /*3da0*/  VIADD R160, R0, 0x79 ;  /* 0x0000007900a07836 */ /* 0x000fc40000000000 */
[----:B------:R-:W-:Y:S01]  /*3db0*/  @!P5 IMAD.IADD R88, R88, 0x1, -R5 ;  /* 0x000000015858d824 */ /* 0x000fe200078e0a05 */
[C---:B------:R-:W-:Y:S01]  /*3dc0*/  ISETP.GT.U32.AND P5, PT, R5.reuse, R81, PT ;  /* 0x000000510500720c */ /* 0x040fe20003fa4070 */
[C---:B------:R-:W-:Y:S01]  /*3dd0*/  IMAD.HI.U32 R10, R2.reuse, R78, RZ ;  /* 0x0000004e020a7227 */ /* 0x040fe200078e00ff */
[----:B------:R-:W-:Y:S01]  /*3de0*/  STL [R1+0xa18], R163 ;  /* 0x000a18a301007387 */ /* 0x000fe20000100800 */
[----:B------:R-:W-:Y:S02]  /*3df0*/  IABS R35, R160 ;  /* 0x000000a000237213 */ /* 0x000fe40000000000 */
[----:B------:R-:W-:Y:S01]  /*3e00*/  IMAD.HI.U32 R8, R2, R75, RZ ;  /* 0x0000004b02087227 */ /* 0x000fe200078e00ff */
[----:B------:R-:W-:Y:S03]  /*3e10*/  STL [R1+0xa14], R162 ;  /* 0x000a14a201007387 */ /* 0x000fe60000100800 */
[----:B------:R-:W-:Y:S01]  /*3e20*/  IMAD R15, R5, R29, R15 ;  /* 0x0000001d050f7224 */ /* 0x000fe200078e020f */
[----:B------:R-:W-:Y:S01]  /*3e30*/  STL [R1+0xa10], R161 ;  /* 0x000a10a101007387 */ /* 0x000fe20000100800 */
[----:B------:R-:W-:-:S02]  /*3e40*/  VIADD R159, R0, 0x7a ;  /* 0x0000007a009f7836 */ /* 0x000fc40000000000 */
[----:B------:R-:W-:Y:S01]  /*3e50*/  IMAD R29, R5, R3, R7 ;  /* 0x00000003051d7224 */ /* 0x000fe200078e0207 */
[----:B------:R-:W-:Y:S01]  /*3e60*/  STL [R1+0xa0c], R160 ;  /* 0x000a0ca001007387 */ /* 0x000fe20000100800 */
[----:B------:R-:W-:Y:S01]  /*3e70*/  IMAD.HI.U32 R3, R2, R27, RZ ;  /* 0x0000001b02037227 */ /* 0x000fe200078e00ff */
[----:B------:R-:W-:Y:S02]  /*3e80*/  LOP3.LUT R7, R154, 0x60, RZ, 0xc0, !PT ;  /* 0x000000609a077812 */ /* 0x000fe400078ec0ff */
[----:B------:R-:W-:Y:S01]  /*3e90*/  STL [R1+0xa08], R159 ;  /* 0x000a089f01007387 */ /* 0x000fe20000100800 */
[----:B------:R-:W-:Y:S01]  /*3ea0*/  @!P2 IMAD.IADD R83, R83, 0x1, -R5 ;  /* 0x000000015353a824 */ /* 0x000fe200078e0a05 */
[C---:B------:R-:W-:Y:S01]  /*3eb0*/  ISETP.GT.U32.AND P2, PT, R5.reuse, R76, PT ;  /* 0x0000004c0500720c */ /* 0x040fe20003f44070 */
[----:B------:R-:W-:Y:S01]  /*3ec0*/  IMAD.MOV R10, RZ, RZ, -R10 ;  /* 0x000000ffff0a7224 */ /* 0x000fe200078e0a0a */
[----:B------:R-:W-:Y:S01]  /*3ed0*/  STL [R1+0xa04], R158 ;  /* 0x000a049e01007387 */ /* 0x000fe20000100800 */
[----:B------:R-:W-:Y:S01]  /*3ee0*/  IMAD.MOV R8, RZ, RZ, -R8 ;  /* 0x000000ffff087224 */ /* 0x000fe200078e0a08 */
[----:B------:R-:W-:Y:S01]  /*3ef0*/  IABS R33, R159 ;  /* 0x0000009f00217213 */ /* 0x000fe20000000000 */
[----:B------:R-:W-:Y:S01]  /*3f00*/  IMAD.MOV R3, RZ, RZ, -R3 ;  /* 0x000000ffff037224 */ /* 0x000fe200078e0a03 */
[----:B------:R2:W-:Y:S01]  /*3f10*/  STL [R1+0x9f0], R152 ;  /* 0x0009f09801007387 */ /* 0x0005e20000100800 */
[----:B------:R-:W-:-:S02]  /*3f20*/  IMAD R78, R5, R10, R78 ;  /* 0x0000000a054e7224 */ /* 0x000fc400078e024e */
[----:B------:R-:W-:Y:S01]  /*3f30*/  IMAD R75, R5, R8, R75 ;  /* 0x00000008054b7224 */ /* 0x000fe200078e024b */
[----:B------:R-:W-:Y:S01]  /*3f40*/  STL [R1+0xa00], R157 ;  /* 0x000a009d01007387 */ /* 0x000fe20000100800 */
[--C-:B------:R-:W-:Y:S01]  /*3f50*/  @!P1 IMAD.IADD R91, R91, 0x1, -R5.reuse ;  /* 0x000000015b5b9824 */ /* 0x100fe200078e0a05 */
[----:B------:R-:W-:Y:S01]  /*3f60*/  ISETP.GT.U32.AND P1, PT, R5, R84, PT ;  /* 0x000000540500720c */ /* 0x000fe20003f24070 */
[--C-:B------:R-:W-:Y:S01]  /*3f70*/  @!P4 IMAD.IADD R86, R86, 0x1, -R5.reuse ;  /* 0x000000015656c824 */ /* 0x100fe200078e0a05 */
[----:B------:R3:W-:Y:S01]  /*3f80*/  STL [R1+0x9fc], R156 ;  /* 0x0009fc9c01007387 */ /* 0x0007e20000100800 */
[----:B------:R-:W-:Y:S01]  /*3f90*/  @!P6 IMAD.IADD R87, R87, 0x1, -R5 ;  /* 0x000000015757e824 */ /* 0x000fe200078e0a05 */
[C---:B------:R-:W-:Y:S01]  /*3fa0*/  ISETP.GT.U32.AND P4, PT, R5.reuse, R79, PT ;  /* 0x0000004f0500720c */ /* 0x040fe20003f84070 */
[C---:B------:R-:W-:Y:S01]  /*3fb0*/  IMAD R27, R5.reuse, R3, R27 ;  /* 0x00000003051b7224 */ /* 0x040fe200078e021b */
[----:B------:R4:W-:Y:S01]  /*3fc0*/  STL [R1+0x9f8], R155 ;  /* 0x0009f89b01007387 */ /* 0x0009e20000100800 */
[----:B------:R-:W-:Y:S01]  /*3fd0*/  ISETP.GT.U32.AND P6, PT, R5, R80, PT ;  /* 0x000000500500720c */ /* 0x000fe20003fc4070 */
[----:B------:R-:W-:-:S02]  /*3fe0*/  IMAD.SHL.U32 R3, R154, 0x4, RZ ;  /* 0x000000049a037824 */ /* 0x000fc400078e00ff */
[----:B------:R-:W2:Y:S01]  /*3ff0*/  LDL R252, [R1+0x9f4] ;  /* 0x0009f40001fc7983 */ /* 0x000ea20000100800 */
[--C-:B------:R-:W-:Y:S01]  /*4000*/  @!P3 IMAD.IADD R85, R85, 0x1, -R5.reuse ;  /* 0x000000015555b824 */ /* 0x100fe200078e0a05 */
[C---:B------:R-:W-:Y:S01]  /*4010*/  ISETP.GT.U32.AND P3, PT, R5.reuse, R78, PT ;  /* 0x0000004e0500720c */ /* 0x040fe20003f64070 */
[--C-:B------:R-:W-:Y:S01]  /*4020*/  @!P0 IMAD.IADD R82, R82, 0x1, -R5.reuse ;  /* 0x0000000152528824 */ /* 0x100fe200078e0a05 */
[----:B------:R-:W3:Y:S01]  /*4030*/  LDL R154, [R1+0xa60] ;  /* 0x000a6000019a7983 */ /* 0x000ee20000100800 */
[----:B------:R-:W-:Y:S01]  /*4040*/  ISETP.GT.U32.AND P0, PT, R5, R75, PT ;  /* 0x0000004b0500720c */ /* 0x000fe20003f04070 */
[--C-:B------:R-:W-:Y:S01]  /*4050*/  @!P5 IMAD.IADD R81, R81, 0x1, -R5.reuse ;  /* 0x000000015151d824 */ /* 0x100fe200078e0a05 */
[C---:B------:R-:W-:Y:S01]  /*4060*/  ISETP.GT.U32.AND P5, PT, R5.reuse, R74, PT ;  /* 0x0000004a0500720c */ /* 0x040fe20003fa4070 */
[--C-:B------:R-:W-:Y:S01]  /*4070*/  @!P2 IMAD.IADD R76, R76, 0x1, -R5.reuse ;  /* 0x000000014c4ca824 */ /* 0x100fe200078e0a05 */
[C---:B------:R-:W-:Y:S01]  /*4080*/  ISETP.GT.U32.AND P2, PT, R5.reuse, R82, PT ;  /* 0x000000520500720c */ /* 0x040fe20003f44070 */
[--C-:B------:R-:W-:Y:S01]  /*4090*/  @!P1 IMAD.IADD R84, R84, 0x1, -R5.reuse ;  /* 0x0000000154549824 */ /* 0x100fe200078e0a05 */
[----:B------:R-:W-:Y:S01]  /*40a0*/  ISETP.GT.U32.AND P1, PT, R5, R77, PT ;  /* 0x0000004d0500720c */ /* 0x000fe20003f24070 */
[--C-:B------:R-:W-:Y:S01]  /*40b0*/  @!P4 IMAD.IADD R79, R79, 0x1, -R5.reuse ;  /* 0x000000014f4fc824 */ /* 0x100fe200078e0a05 */
[----:B------:R-:W-:Y:S01]  /*40c0*/  @!P6 IADD3 R80, R80, -R5, RZ ;  /* 0x800000055050e210 */ /* 0x000fe20007ffe0ff */
[----:B------:R-:W-:Y:S01]  /*40d0*/  IMAD.HI.U32 R10, R2, R73, RZ ;  /* 0x00000049020a7227 */ /* 0x000fe200078e00ff */
[C---:B------:R-:W-:Y:S01]  /*40e0*/  ISETP.GT.U32.AND P4, PT, R5.reuse, R85, PT ;  /* 0x000000550500720c */ /* 0x040fe20003f84070 */
[----:B-1----:R-:W4:Y:S01]  /*40f0*/  LDL R244, [R1+0xa64] ;  /* 0x000a640001f47983 */ /* 0x002f220000100800 */
[C---:B------:R-:W-:Y:S01]  /*4100*/  ISETP.GT.U32.AND P6, PT, R5.reuse, R86, PT ;  /* 0x000000560500720c */ /* 0x040fe20003fc4070 */
[--C-:B------:R-:W-:Y:S01]  /*4110*/  @!P3 IMAD.IADD R78, R78, 0x1, -R5.reuse ;  /* 0x000000014e4eb824 */ /* 0x100fe200078e0a05 */
[----:B------:R-:W-:Y:S01]  /*4120*/  ISETP.GT.U32.AND P3, PT, R5, R84, PT ;  /* 0x000000540500720c */ /* 0x000fe20003f64070 */
[--C-:B------:R-:W-:Y:S01]  /*4130*/  @!P0 IMAD.IADD R75, R75, 0x1, -R5.reuse ;  /* 0x000000014b4b8824 */ /* 0x100fe200078e0a05 */
[C---:B------:R-:W-:Y:S01]  /*4140*/  ISETP.GT.U32.AND P0, PT, R5.reuse, R81, PT ;  /* 0x000000510500720c */ /* 0x040fe20003f04070 */
[--C-:B------:R-:W-:Y:S01]  /*4150*/  @!P5 IMAD.IADD R74, R74, 0x1, -R5.reuse ;  /* 0x000000014a4ad824 */ /* 0x100fe200078e0a05 */
[C---:B------:R-:W-:Y:S01]  /*4160*/  ISETP.GT.U32.AND P5, PT, R5.reuse, R80, PT ;  /* 0x000000500500720c */ /* 0x040fe20003fa4070 */
[--C-:B------:R-:W-:Y:S01]  /*4170*/  @!P2 IMAD.IADD R82, R82, 0x1, -R5.reuse ;  /* 0x000000015252a824 */ /* 0x100fe200078e0a05 */
[----:B------:R-:W-:Y:S01]  /*4180*/  ISETP.GT.U32.AND P2, PT, R5, R76, PT ;  /* 0x0000004c0500720c */ /* 0x000fe20003f44070 */
[----:B------:R-:W-:Y:S01]  /*4190*/  IMAD.MOV R10, RZ, RZ, -R10 ;  /* 0x000000ffff0a7224 */ /* 0x000fe200078e0a0a */
[----:B------:R-:W4:Y:S01]  /*41a0*/  LDL R247, [R1+0xa5c] ;  /* 0x000a5c0001f77983 */ /* 0x000f220000100800 */
[----:B------:R-:W-:Y:S01]  /*41b0*/  @!P1 IMAD.IADD R77, R77, 0x1, -R5 ;  /* 0x000000014d4d9824 */ /* 0x000fe200078e0a05 */
[C---:B------:R-:W-:Y:S01]  /*41c0*/  ISETP.GT.U32.AND P1, PT, R5.reuse, R83, PT ;  /* 0x000000530500720c */ /* 0x040fe20003f24070 */
[----:B------:R-:W-:Y:S01]  /*41d0*/  IMAD R73, R5, R10, R73 ;  /* 0x0000000a05497224 */ /* 0x000fe200078e0249 */
[----:B------:R-:W4:Y:S01]  /*41e0*/  LDL R245, [R1+0xa58] ;  /* 0x000a580001f57983 */ /* 0x000f220000100800 */
[--C-:B------:R-:W-:Y:S01]  /*41f0*/  @!P4 IMAD.IADD R85, R85, 0x1, -R5.reuse ;  /* 0x000000015555c824 */ /* 0x100fe200078e0a05 */
[C---:B------:R-:W-:Y:S01]  /*4200*/  ISETP.GT.U32.AND P4, PT, R5.reuse, R79, PT ;  /* 0x0000004f0500720c */ /* 0x040fe20003f84070 */
[--C-:B------:R-:W-:Y:S01]  /*4210*/  @!P3 IMAD.IADD R84, R84, 0x1, -R5.reuse ;  /* 0x000000015454b824 */ /* 0x100fe200078e0a05 */
[----:B------:R-:W-:Y:S01]  /*4220*/  ISETP.GT.U32.AND P3, PT, R5, R78, PT ;  /* 0x0000004e0500720c */ /* 0x000fe20003f64070 */
[--C-:B------:R-:W-:Y:S01]  /*4230*/  @!P0 IMAD.IADD R81, R81, 0x1, -R5.reuse ;  /* 0x0000000151518824 */ /* 0x100fe200078e0a05 */
[C---:B------:R-:W-:Y:S01]  /*4240*/  ISETP.GT.U32.AND P0, PT, R5.reuse, R75, PT ;  /* 0x0000004b0500720c */ /* 0x040fe20003f04070 */
[--C-:B------:R-:W-:Y:S01]  /*4250*/  @!P5 IMAD.IADD R80, R80, 0x1, -R5.reuse ;  /* 0x000000015050d824 */ /* 0x100fe200078e0a05 */
[C---:B------:R-:W-:Y:S01]  /*4260*/  ISETP.GT.U32.AND P5, PT, R5.reuse, R73, PT ;  /* 0x000000490500720c */ /* 0x040fe20003fa4070 */
[C---:B------:R-:W-:Y:S01]  /*4270*/  IMAD.HI.U32 R10, R2.reuse, R68, RZ ;  /* 0x00000044020a7227 */ /* 0x040fe200078e00ff */
[----:B------:R-:W4:Y:S03]  /*4280*/  LDL R248, [R1+0xaf0] ;  /* 0x000af00001f87983 */ /* 0x000f260000100800 */
[----:B------:R-:W-:Y:S01]  /*4290*/  IMAD.HI.U32 R8, R2, R70, RZ ;  /* 0x0000004602087227 */ /* 0x000fe200078e00ff */
[----:B------:R-:W4:Y:S03]  /*42a0*/  LDL R249, [R1+0xaf8] ;  /* 0x000af80001f97983 */ /* 0x000f260000100800 */
[----:B------:R-:W-:Y:S01]  /*42b0*/  @!P2 IMAD.IADD R76, R76, 0x1, -R5 ;  /* 0x000000014c4ca824 */ /* 0x000fe200078e0a05 */
[----:B------:R-:W-:Y:S01]  /*42c0*/  ISETP.GT.U32.AND P2, PT, R5, R69, PT ;  /* 0x000000450500720c */ /* 0x000fe20003f44070 */
[----:B------:R-:W-:Y:S01]  /*42d0*/  IMAD.MOV R10, RZ, RZ, -R10 ;  /* 0x000000ffff0a7224 */ /* 0x000fe200078e0a0a */
[----:B------:R-:W4:Y:S01]  /*42e0*/  LDL R250, [R1+0xb00] ;  /* 0x000b000001fa7983 */ /* 0x000f220000100800 */
[----:B------:R-:W-:-:S02]  /*42f0*/  IMAD.MOV R8, RZ, RZ, -R8 ;  /* 0x000000ffff087224 */ /* 0x000fc400078e0a08 */
[C---:B------:R-:W-:Y:S01]  /*4300*/  IMAD R68, R5.reuse, R10, R68 ;  /* 0x0000000a05447224 */ /* 0x040fe200078e0244 */
[----:B------:R-:W4:Y:S01]  /*4310*/  LDL R251, [R1+0xb04] ;  /* 0x000b040001fb7983 */ /* 0x000f220000100800 */
[--C-:B------:R-:W-:Y:S01]  /*4320*/  @!P6 IMAD.IADD R86, R86, 0x1, -R5.reuse ;  /* 0x000000015656e824 */ /* 0x100fe200078e0a05 */
[----:B------:R-:W-:Y:S01]  /*4330*/  ISETP.GT.U32.AND P6, PT, R5, R74, PT ;  /* 0x0000004a0500720c */ /* 0x000fe20003fc4070 */
[--C-:B------:R-:W-:Y:S01]  /*4340*/  @!P1 IMAD.IADD R83, R83, 0x1, -R5.reuse ;  /* 0x0000000153539824 */ /* 0x100fe200078e0a05 */
[----:B------:R-:W-:Y:S01]  /*4350*/  ISETP.GT.U32.AND P1, PT, R5, R77, PT ;  /* 0x0000004d0500720c */ /* 0x000fe20003f24070 */
[----:B------:R-:W-:Y:S01]  /*4360*/  @!P4 IMAD.IADD R79, R79, 0x1, -R5 ;  /* 0x000000014f4fc824 */ /* 0x000fe200078e0a05 */
[C---:B------:R-:W-:Y:S01]  /*4370*/  ISETP.GT.U32.AND P4, PT, R5.reuse, R72, PT ;  /* 0x000000480500720c */ /* 0x040fe20003f84070 */
[----:B------:R-:W-:Y:S02]  /*4380*/  IMAD R70, R5, R8, R70 ;  /* 0x0000000805467224 */ /* 0x000fe400078e0246 */
[----:B------:R-:W-:-:S04]  /*4390*/  IMAD.HI.U32 R8, R2, R65, RZ ;  /* 0x0000004102087227 */ /* 0x000fc800078e00ff */
[--C-:B------:R-:W-:Y:S01]  /*43a0*/  @!P3 IMAD.IADD R78, R78, 0x1, -R5.reuse ;  /* 0x000000014e4eb824 */ /* 0x100fe200078e0a05 */
[----:B------:R-:W-:Y:S01]  /*43b0*/  ISETP.GT.U32.AND P3, PT, R5, R71, PT ;  /* 0x000000470500720c */ /* 0x000fe20003f64070 */
[--C-:B------:R-:W-:Y:S01]  /*43c0*/  @!P0 IMAD.IADD R75, R75, 0x1, -R5.reuse ;  /* 0x000000014b4b8824 */ /* 0x100fe200078e0a05 */
[----:B------:R-:W-:Y:S01]  /*43d0*/  ISETP.GT.U32.AND P0, PT, R5, R68, PT ;  /* 0x000000440500720c */ /* 0x000fe20003f04070 */
[--C-:B------:R-:W-:Y:S01]  /*43e0*/  @!P5 IMAD.IADD R73, R73, 0x1, -R5.reuse ;  /* 0x000000014949d824 */ /* 0x100fe200078e0a05 */
[----:B------:R-:W-:Y:S01]  /*43f0*/  ISETP.GT.U32.AND P5, PT, R5, R66, PT ;  /* 0x000000420500720c */ /* 0x000fe20003fa4070 */
[----:B------:R-:W-:Y:S02]  /*4400*/  IMAD.MOV R8, RZ, RZ, -R8 ;  /* 0x000000ffff087224 */ /* 0x000fe400078e0a08 */
[----:B------:R-:W-:Y:S01]  /*4410*/  @!P2 IMAD.IADD R69, R69, 0x1, -R5 ;  /* 0x000000014545a824 */ /* 0x000fe200078e0a05 */
[C---:B------:R-:W-:Y:S01]  /*4420*/  ISETP.GT.U32.AND P2, PT, R5.reuse, R62, PT ;  /* 0x0000003e0500720c */ /* 0x040fe20003f44070 */
[----:B------:R-:W-:-:S02]  /*4430*/  IMAD R65, R5, R8, R65 ;  /* 0x0000000805417224 */ /* 0x000fc400078e0241 */
[--C-:B------:R-:W-:Y:S01]  /*4440*/  @!P1 IMAD.IADD R77, R77, 0x1, -R5.reuse ;  /* 0x000000014d4d9824 */ /* 0x100fe200078e0a05 */
[C---:B------:R-:W-:Y:S01]  /*4450*/  ISETP.GT.U32.AND P1, PT, R5.reuse, R70, PT ;  /* 0x000000460500720c */ /* 0x040fe20003f24070 */
[--C-:B------:R-:W-:Y:S01]  /*4460*/  @!P6 IMAD.IADD R74, R74, 0x1, -R5.reuse ;  /* 0x000000014a4ae824 */ /* 0x100fe200078e0a05 */
[C---:B------:R-:W-:Y:S01]  /*4470*/  ISETP.GT.U32.AND P6, PT, R5.reuse, R67, PT ;  /* 0x000000430500720c */ /* 0x040fe20003fc4070 */
[--C-:B------:R-:W-:Y:S01]  /*4480*/  @!P4 IMAD.IADD R72, R72, 0x1, -R5.reuse ;  /* 0x000000014848c824 */ /* 0x100fe200078e0a05 */
[C---:B------:R-:W-:Y:S01]  /*4490*/  ISETP.GT.U32.AND P4, PT, R5.reuse, R65, PT ;  /* 0x000000410500720c */ /* 0x040fe20003f84070 */
[----:B------:R-:W-:Y:S01]  /*44a0*/  IMAD.HI.U32 R10, R2, R63, RZ ;  /* 0x0000003f020a7227 */ /* 0x000fe200078e00ff */
[----:B------:R-:W-:Y:S02]  /*44b0*/  @!P0 IADD3 R68, R68, -R5, RZ ;  /* 0x8000000544448210 */ /* 0x000fe40007ffe0ff */
[----:B------:R-:W-:Y:S01]  /*44c0*/  ISETP.GT.U32.AND P0, PT, R5, R61, PT ;  /* 0x0000003d0500720c */ /* 0x000fe20003f04070 */
[--C-:B------:R-:W-:Y:S01]  /*44d0*/  @!P3 IMAD.IADD R71, R71, 0x1, -R5.reuse ;  /* 0x000000014747b824 */ /* 0x100fe200078e0a05 */
[C---:B------:R-:W-:Y:S01]  /*44e0*/  ISETP.GT.U32.AND P3, PT, R5.reuse, R64, PT ;  /* 0x000000400500720c */ /* 0x040fe20003f64070 */
[----:B------:R-:W-:Y:S01]  /*44f0*/  @!P5 IMAD.IADD R66, R66, 0x1, -R5 ;  /* 0x000000014242d824 */ /* 0x000fe200078e0a05 */
[----:B------:R-:W-:Y:S01]  /*4500*/  ISETP.GT.U32.AND P5, PT, R5, R72, PT ;  /* 0x000000480500720c */ /* 0x000fe20003fa4070 */
[----:B------:R-:W-:-:S02]  /*4510*/  IMAD.MOV R10, RZ, RZ, -R10 ;  /* 0x000000ffff0a7224 */ /* 0x000fc400078e0a0a */
[----:B------:R-:W-:Y:S01]  /*4520*/  @!P2 IMAD.IADD R62, R62, 0x1, -R5 ;  /* 0x000000013e3ea824 */ /* 0x000fe200078e0a05 */
[C---:B------:R-:W-:Y:S01]  /*4530*/  ISETP.GT.U32.AND P2, PT, R5.reuse, R68, PT ;  /* 0x000000440500720c */ /* 0x040fe20003f44070 */
[----:B------:R-:W-:Y:S02]  /*4540*/  IMAD R63, R5, R10, R63 ;  /* 0x0000000a053f7224 */ /* 0x000fe400078e023f */
[--C-:B------:R-:W-:Y:S02]  /*4550*/  @!P1 IMAD.IADD R70, R70, 0x1, -R5.reuse ;  /* 0x0000000146469824 */ /* 0x100fe400078e0a05 */
[--C-:B------:R-:W-:Y:S01]  /*4560*/  @!P6 IMAD.IADD R67, R67, 0x1, -R5.reuse ;  /* 0x000000014343e824 */ /* 0x100fe200078e0a05 */
[----:B------:R-:W-:Y:S01]  /*4570*/  ISETP.GT.U32.AND P1, PT, R5, R63, PT ;  /* 0x0000003f0500720c */ /* 0x000fe20003f24070 */
[--C-:B------:R-:W-:Y:S01]  /*4580*/  @!P4 IMAD.IADD R65, R65, 0x1, -R5.reuse ;  /* 0x000000014141c824 */ /* 0x100fe200078e0a05 */
[C---:B------:R-:W-:Y:S01]  /*4590*/  ISETP.GT.U32.AND P4, PT, R5.reuse, R71, PT ;  /* 0x000000470500720c */ /* 0x040fe20003f84070 */
[--C-:B------:R-:W-:Y:S01]  /*45a0*/  @!P3 IMAD.IADD R64, R64, 0x1, -R5.reuse ;  /* 0x000000014040b824 */ /* 0x100fe200078e0a05 */
[----:B------:R-:W-:Y:S01]  /*45b0*/  ISETP.GT.U32.AND P3, PT, R5, R70, PT ;  /* 0x000000460500720c */ /* 0x000fe20003f64070 */
[--C-:B------:R-:W-:Y:S01]  /*45c0*/  @!P0 IMAD.IADD R61, R61, 0x1, -R5.reuse ;  /* 0x000000013d3d8824 */ /* 0x100fe200078e0a05 */
[C---:B------:R-:W-:Y:S01]  /*45d0*/  ISETP.GT.U32.AND P0, PT, R5.reuse, R67, PT ;  /* 0x000000430500720c */ /* 0x040fe20003f04070 */
[----:B------:R-:W-:Y:S01]  /*45e0*/  @!P5 IMAD.IADD R72, R72, 0x1, -R5 ;  /* 0x000000014848d824 */ /* 0x000fe200078e0a05 */
[----:B------:R-:W-:Y:S01]  /*45f0*/  ISETP.GT.U32.AND P5, PT, R5, R66, PT ;  /* 0x000000420500720c */ /* 0x000fe20003fa4070 */
[----:B------:R-:W-:Y:S01]  /*4600*/  IMAD.HI.U32 R8, R2, R60, RZ ;  /* 0x0000003c02087227 */ /* 0x000fe200078e00ff */
[----:B------:R-:W-:-:S02]  /*4610*/  @!P2 IADD3 R68, R68, -R5, RZ ;  /* 0x800000054444a210 */ /* 0x000fc40007ffe0ff */
[C---:B------:R-:W-:Y:S01]  /*4620*/  ISETP.GT.U32.AND P2, PT, R5.reuse, R61, PT ;  /* 0x0000003d0500720c */ /* 0x040fe20003f44070 */
[----:B------:R-:W-:Y:S01]  /*4630*/  IMAD.HI.U32 R10, R2, R58, RZ ;  /* 0x0000003a020a7227 */ /* 0x000fe200078e00ff */
[----:B------:R-:W-:-:S03]  /*4640*/  ISETP.GT.U32.AND P6, PT, R5, R73, PT ;  /* 0x000000490500720c */ /* 0x000fc60003fc4070 */
[----:B------:R-:W-:Y:S02]  /*4650*/  IMAD.MOV R8, RZ, RZ, -R8 ;  /* 0x000000ffff087224 */ /* 0x000fe400078e0a08 */
[----:B------:R-:W-:Y:S02]  /*4660*/  IMAD.MOV R10, RZ, RZ, -R10 ;  /* 0x000000ffff0a7224 */ /* 0x000fe400078e0a0a */
[----:B------:R-:W-:Y:S02]  /*4670*/  IMAD R60, R5, R8, R60 ;  /* 0x00000008053c7224 */ /* 0x000fe400078e023c */
[--C-:B------:R-:W-:Y:S01]  /*4680*/  @!P1 IMAD.IADD R63, R63, 0x1, -R5.reuse ;  /* 0x000000013f3f9824 */ /* 0x100fe200078e0a05 */
[----:B------:R-:W-:Y:S01]  /*4690*/  ISETP.GT.U32.AND P1, PT, R5, R69, PT ;  /* 0x000000450500720c */ /* 0x000fe20003f24070 */
[----:B------:R-:W-:Y:S01]  /*46a0*/  @!P4 IMAD.IADD R71, R71, 0x1, -R5 ;  /* 0x000000014747c824 */ /* 0x000fe200078e0a05 */
[C---:B------:R-:W-:Y:S01]  /*46b0*/  ISETP.GT.U32.AND P4, PT, R5.reuse, R65, PT ;  /* 0x000000410500720c */ /* 0x040fe20003f84070 */
[----:B------:R-:W-:-:S02]  /*46c0*/  IMAD R58, R5, R10, R58 ;  /* 0x0000000a053a7224 */ /* 0x000fc400078e023a */
[----:B------:R-:W-:-:S04]  /*46d0*/  IMAD.HI.U32 R10, R2, R53, RZ ;  /* 0x00000035020a7227 */ /* 0x000fc800078e00ff */
[--C-:B------:R-:W-:Y:S01]  /*46e0*/  @!P3 IMAD.IADD R70, R70, 0x1, -R5.reuse ;  /* 0x000000014646b824 */ /* 0x100fe200078e0a05 */
[----:B------:R-:W-:Y:S01]  /*46f0*/  ISETP.GT.U32.AND P3, PT, R5, R64, PT ;  /* 0x000000400500720c */ /* 0x000fe20003f64070 */
[--C-:B------:R-:W-:Y:S01]  /*4700*/  @!P0 IMAD.IADD R67, R67, 0x1, -R5.reuse ;  /* 0x0000000143438824 */ /* 0x100fe200078e0a05 */
[C---:B------:R-:W-:Y:S01]  /*4710*/  ISETP.GT.U32.AND P0, PT, R5.reuse, R60, PT ;  /* 0x0000003c0500720c */ /* 0x040fe20003f04070 */
[--C-:B------:R-:W-:Y:S01]  /*4720*/  @!P5 IMAD.IADD R66, R66, 0x1, -R5.reuse ;  /* 0x000000014242d824 */ /* 0x100fe200078e0a05 */
[----:B------:R-:W-:Y:S01]  /*4730*/  ISETP.GT.U32.AND P5, PT, R5, R59, PT ;  /* 0x0000003b0500720c */ /* 0x000fe20003fa4070 */
[----:B------:R-:W-:Y:S01]  /*4740*/  @!P2 IMAD.IADD R61, R61, 0x1, -R5 ;  /* 0x000000013d3da824 */ /* 0x000fe200078e0a05 */
[----:B------:R-:W-:Y:S01]  /*4750*/  IADD3 R10, -R10, RZ, RZ ;  /* 0x000000ff0a0a7210 */ /* 0x000fe20007ffe1ff */
[----:B------:R-:W-:Y:S01]  /*4760*/  IMAD.HI.U32 R8, R2, R55, RZ ;  /* 0x0000003702087227 */ /* 0x000fe200078e00ff */
[----:B------:R-:W-:-:S03]  /*4770*/  ISETP.GT.U32.AND P2, PT, R5, R54, PT ;  /* 0x000000360500720c */ /* 0x000fc60003f44070 */
[----:B------:R-:W-:Y:S02]  /*4780*/  IMAD R53, R5, R10, R53 ;  /* 0x0000000a05357224 */ /* 0x000fe400078e0235 */
[--C-:B------:R-:W-:Y:S01]  /*4790*/  @!P1 IMAD.IADD R69, R69, 0x1, -R5.reuse ;  /* 0x0000000145459824 */ /* 0x100fe200078e0a05 */
[----:B------:R-:W-:Y:S01]  /*47a0*/  ISETP.GT.U32.AND P1, PT, R5, R63, PT ;  /* 0x0000003f0500720c */ /* 0x000fe20003f24070 */
[----:B------:R-:W-:Y:S02]  /*47b0*/  IMAD.MOV R8, RZ, RZ, -R8 ;  /* 0x000000ffff087224 */ /* 0x000fe400078e0a08 */
[--C-:B------:R-:W-:Y:S01]  /*47c0*/  @!P4 IMAD.IADD R65, R65, 0x1, -R5.reuse ;  /* 0x000000014141c824 */ /* 0x100fe200078e0a05 */
[C---:B------:R-:W-:Y:S01]  /*47d0*/  ISETP.GT.U32.AND P4, PT, R5.reuse, R58, PT ;  /* 0x0000003a0500720c */ /* 0x040fe20003f84070 */
[--C-:B------:R-:W-:Y:S01]  /*47e0*/  @!P3 IMAD.IADD R64, R64, 0x1, -R5.reuse ;  /* 0x000000014040b824 */ /* 0x100fe200078e0a05 */
[C---:B------:R-:W-:Y:S01]  /*47f0*/  ISETP.GT.U32.AND P3, PT, R5.reuse, R57, PT ;  /* 0x000000390500720c */ /* 0x040fe20003f64070 */
[----:B------:R-:W-:Y:S01]  /*4800*/  @!P0 IMAD.IADD R60, R60, 0x1, -R5 ;  /* 0x000000013c3c8824 */ /* 0x000fe200078e0a05 */
[C---:B------:R-:W-:Y:S01]  /*4810*/  ISETP.GT.U32.AND P0, PT, R5.reuse, R53, PT ;  /* 0x000000350500720c */ /* 0x040fe20003f04070 */
[----:B------:R-:W-:-:S02]  /*4820*/  IMAD R55, R5, R8, R55 ;  /* 0x0000000805377224 */ /* 0x000fc400078e0237 */
[----:B------:R-:W-:Y:S01]  /*4830*/  @!P5 IMAD.IADD R59, R59, 0x1, -R5 ;  /* 0x000000013b3bd824 */ /* 0x000fe200078e0a05 */
[----:B------:R-:W-:Y:S01]  /*4840*/  ISETP.GT.U32.AND P5, PT, R5, R52, PT ;  /* 0x000000340500720c */ /* 0x000fe20003fa4070 */
[----:B------:R-:W-:-:S04]  /*4850*/  IMAD.HI.U32 R8, R2, R50, RZ ;  /* 0x0000003202087227 */ /* 0x000fc800078e00ff */
[--C-:B------:R-:W-:Y:S01]  /*4860*/  @!P2 IMAD.IADD R54, R54, 0x1, -R5.reuse ;  /* 0x000000013636a824 */ /* 0x100fe200078e0a05 */
[----:B------:R-:W-:Y:S01]  /*4870*/  ISETP.GT.U32.AND P2, PT, R5, R60, PT ;  /* 0x0000003c0500720c */ /* 0x000fe20003f44070 */
[----:B------:R-:W-:Y:S02]  /*4880*/  IMAD.MOV R8, RZ, RZ, -R8 ;  /* 0x000000ffff087224 */ /* 0x000fe400078e0a08 */
[--C-:B------:R-:W-:Y:S01]  /*4890*/  @!P6 IMAD.IADD R73, R73, 0x1, -R5.reuse ;  /* 0x000000014949e824 */ /* 0x100fe200078e0a05 */
[C---:B------:R-:W-:Y:S01]  /*48a0*/  ISETP.GT.U32.AND P6, PT, R5.reuse, R62, PT ;  /* 0x0000003e0500720c */ /* 0x040fe20003fc4070 */
[----:B------:R-:W-:Y:S02]  /*48b0*/  IMAD R50, R5, R8, R50 ;  /* 0x0000000805327224 */ /* 0x000fe400078e0232 */
[--C-:B------:R-:W-:Y:S01]  /*48c0*/  @!P1 IMAD.IADD R63, R63, 0x1, -R5.reuse ;  /* 0x000000013f3f9824 */ /* 0x100fe200078e0a05 */
[C---:B------:R-:W-:Y:S01]  /*48d0*/  ISETP.GT.U32.AND P1, PT, R5.reuse, R56, PT ;  /* 0x000000380500720c */ /* 0x040fe20003f24070 */
[--C-:B------:R-:W-:Y:S01]  /*48e0*/  @!P4 IMAD.IADD R58, R58, 0x1, -R5.reuse ;  /* 0x000000013a3ac824 */ /* 0x100fe200078e0a05 */
[----:B------:R-:W-:Y:S01]  /*48f0*/  ISETP.GT.U32.AND P4, PT, R5, R51, PT ;  /* 0x000000330500720c */ /* 0x000fe20003f84070 */
[--C-:B------:R-:W-:Y:S01]  /*4900*/  @!P3 IMAD.IADD R57, R57, 0x1, -R5.reuse ;  /* 0x000000013939b824 */ /* 0x100fe200078e0a05 */
[----:B------:R-:W-:Y:S01]  /*4910*/  ISETP.GT.U32.AND P3, PT, R5, R50, PT ;  /* 0x000000320500720c */ /* 0x000fe20003f64070 */
[--C-:B------:R-:W-:Y:S01]  /*4920*/  @!P0 IMAD.IADD R53, R53, 0x1, -R5.reuse ;  /* 0x0000000135358824 */ /* 0x100fe200078e0a05 */
[C---:B------:R-:W-:Y:S01]  /*4930*/  ISETP.GT.U32.AND P0, PT, R5.reuse, R59, PT ;  /* 0x0000003b0500720c */ /* 0x040fe20003f04070 */
[--C-:B------:R-:W-:Y:S01]  /*4940*/  @!P5 IMAD.IADD R52, R52, 0x1, -R5.reuse ;  /* 0x000000013434d824 */ /* 0x100fe200078e0a05 */
[C---:B------:R-:W-:Y:S01]  /*4950*/  ISETP.GT.U32.AND P5, PT, R5.reuse, R58, PT ;  /* 0x0000003a0500720c */ /* 0x040fe20003fa4070 */
[--C-:B------:R-:W-:Y:S01]  /*4960*/  @!P2 IMAD.IADD R60, R60, 0x1, -R5.reuse ;  /* 0x000000013c3ca824 */ /* 0x100fe200078e0a05 */
[C---:B------:R-:W-:Y:S01]  /*4970*/  ISETP.GT.U32.AND P2, PT, R5.reuse, R54, PT ;  /* 0x000000360500720c */ /* 0x040fe20003f44070 */
[--C-:B------:R-:W-:Y:S01]  /*4980*/  @!P6 IMAD.IADD R62, R62, 0x1, -R5.reuse ;  /* 0x000000013e3ee824 */ /* 0x100fe200078e0a05 */
[C---:B------:R-:W-:Y:S01]  /*4990*/  ISETP.GT.U32.AND P6, PT, R5.reuse, R55, PT ;  /* 0x000000370500720c */ /* 0x040fe20003fc4070 */
[--C-:B------:R-:W-:Y:S01]  /*49a0*/  @!P1 IMAD.IADD R56, R56, 0x1, -R5.reuse ;  /* 0x0000000138389824 */ /* 0x100fe200078e0a05 */
[----:B------:R-:W-:Y:S01]  /*49b0*/  ISETP.GT.U32.AND P1, PT, R5, R49, PT ;  /* 0x000000310500720c */ /* 0x000fe20003f24070 */
[----:B------:R-:W-:Y:S01]  /*49c0*/  @!P4 IMAD.IADD R51, R51, 0x1, -R5 ;  /* 0x000000013333c824 */ /* 0x000fe200078e0a05 */
[----:B------:R-:W-:Y:S01]  /*49d0*/  ISETP.GT.U32.AND P4, PT, R5, R57, PT ;  /* 0x000000390500720c */ /* 0x000fe20003f84070 */
[----:B------:R-:W-:-:S04]  /*49e0*/  IMAD.HI.U32 R8, R2, R45, RZ ;  /* 0x0000002d02087227 */ /* 0x000fc800078e00ff */
[----:B------:R-:W-:-:S04]  /*49f0*/  IMAD.HI.U32 R10, R2, R48, RZ ;  /* 0x00000030020a7227 */ /* 0x000fc800078e00ff */
[--C-:B------:R-:W-:Y:S01]  /*4a00*/  @!P3 IMAD.IADD R50, R50, 0x1, -R5.reuse ;  /* 0x000000013232b824 */ /* 0x100fe200078e0a05 */
[----:B------:R-:W-:Y:S01]  /*4a10*/  ISETP.GT.U32.AND P3, PT, R5, R56, PT ;  /* 0x000000380500720c */ /* 0x000fe20003f64070 */
[----:B------:R-:W-:Y:S01]  /*4a20*/  @!P0 IMAD.IADD R59, R59, 0x1, -R5 ;  /* 0x000000013b3b8824 */ /* 0x000fe200078e0a05 */
[C---:B------:R-:W-:Y:S01]  /*4a30*/  ISETP.GT.U32.AND P0, PT, R5.reuse, R53, PT ;  /* 0x000000350500720c */ /* 0x040fe20003f04070 */
[----:B------:R-:W-:Y:S01]  /*4a40*/  IMAD R47, R5, R16, R47 ;  /* 0x00000010052f7224 */ /* 0x000fe200078e022f */
[----:B------:R-:W-:Y:S01]  /*4a50*/  @!P6 IADD3 R55, R55, -R5, RZ ;  /* 0x800000053737e210 */ /* 0x000fe20007ffe0ff */
[----:B------:R-:W-:Y:S01]  /*4a60*/  @!P5 IMAD.IADD R58, R58, 0x1, -R5 ;  /* 0x000000013a3ad824 */ /* 0x000fe200078e0a05 */
[----:B------:R-:W-:Y:S01]  /*4a70*/  ISETP.GT.U32.AND P5, PT, R5, R52, PT ;  /* 0x000000340500720c */ /* 0x000fe20003fa4070 */
[----:B------:R-:W-:Y:S01]  /*4a80*/  IMAD.MOV R8, RZ, RZ, -R8 ;  /* 0x000000ffff087224 */ /* 0x000fe200078e0a08 */
[----:B------:R-:W-:Y:S01]  /*4a90*/  IABS R16, R173 ;  /* 0x000000ad00107213 */ /* 0x000fe20000000000 */
[----:B------:R-:W-:-:S02]  /*4aa0*/  IMAD.MOV R10, RZ, RZ, -R10 ;  /* 0x000000ffff0a7224 */ /* 0x000fc400078e0a0a */
[----:B------:R-:W-:Y:S01]  /*4ab0*/  @!P2 IMAD.IADD R54, R54, 0x1, -R5 ;  /* 0x000000013636a824 */ /* 0x000fe200078e0a05 */
[C---:B------:R-:W-:Y:S01]  /*4ac0*/  ISETP.GT.U32.AND P2, PT, R5.reuse, R47, PT ;  /* 0x0000002f0500720c */ /* 0x040fe20003f44070 */
[C---:B------:R-:W-:Y:S02]  /*4ad0*/  IMAD R45, R5.reuse, R8, R45 ;  /* 0x00000008052d7224 */ /* 0x040fe400078e022d */
[----:B------:R-:W-:Y:S02]  /*4ae0*/  IMAD R48, R5, R10, R48 ;  /* 0x0000000a05307224 */ /* 0x000fe400078e0230 */
[----:B------:R-:W-:-:S03]  /*4af0*/  IMAD.HI.U32 R8, R2, R40, RZ ;  /* 0x0000002802087227 */ /* 0x000fc600078e00ff */
[----:B------:R-:W-:Y:S01]  /*4b00*/  ISETP.GT.U32.AND P6, PT, R5, R48, PT ;  /* 0x000000300500720c */ /* 0x000fe20003fc4070 */
[----:B------:R-:W-:-:S04]  /*4b10*/  IMAD.HI.U32 R10, R2, R43, RZ ;  /* 0x0000002b020a7227 */ /* 0x000fc800078e00ff */
[--C-:B------:R-:W-:Y:S01]  /*4b20*/  @!P1 IMAD.IADD R49, R49, 0x1, -R5.reuse ;  /* 0x0000000131319824 */ /* 0x100fe200078e0a05 */
[----:B------:R-:W-:Y:S01]  /*4b30*/  ISETP.GT.U32.AND P1, PT, R5, R55, PT ;  /* 0x000000370500720c */ /* 0x000fe20003f24070 */
[----:B------:R-:W-:Y:S02]  /*4b40*/  IMAD.MOV R8, RZ, RZ, -R8 ;  /* 0x000000ffff087224 */ /* 0x000fe400078e0a08 */
[--C-:B------:R-:W-:Y:S01]  /*4b50*/  @!P4 IMAD.IADD R57, R57, 0x1, -R5.reuse ;  /* 0x000000013939c824 */ /* 0x100fe200078e0a05 */
[C---:B------:R-:W-:Y:S01]  /*4b60*/  ISETP.GT.U32.AND P4, PT, R5.reuse, R51, PT ;  /* 0x000000330500720c */ /* 0x040fe20003f84070 */
[----:B------:R-:W-:Y:S02]  /*4b70*/  IMAD.MOV R10, RZ, RZ, -R10 ;  /* 0x000000ffff0a7224 */ /* 0x000fe400078e0a0a */
[--C-:B------:R-:W-:Y:S01]  /*4b80*/  @!P3 IMAD.IADD R56, R56, 0x1, -R5.reuse ;  /* 0x000000013838b824 */ /* 0x100fe200078e0a05 */
[----:B------:R-:W-:Y:S01]  /*4b90*/  ISETP.GT.U32.AND P3, PT, R5, R50, PT ;  /* 0x000000320500720c */ /* 0x000fe20003f64070 */
[----:B------:R-:W-:Y:S01]  /*4ba0*/  @!P0 IMAD.IADD R53, R53, 0x1, -R5 ;  /* 0x0000000135358824 */ /* 0x000fe200078e0a05 */
[C---:B------:R-:W-:Y:S01]  /*4bb0*/  ISETP.GT.U32.AND P0, PT, R5.reuse, R46, PT ;  /* 0x0000002e0500720c */ /* 0x040fe20003f04070 */
[----:B------:R-:W-:-:S02]  /*4bc0*/  IMAD R40, R5, R8, R40 ;  /* 0x0000000805287224 */ /* 0x000fc400078e0228 */
[----:B------:R-:W-:Y:S01]  /*4bd0*/  @!P5 IMAD.IADD R52, R52, 0x1, -R5 ;  /* 0x000000013434d824 */ /* 0x000fe200078e0a05 */
[C---:B------:R-:W-:Y:S01]  /*4be0*/  ISETP.GT.U32.AND P5, PT, R5.reuse, R45, PT ;  /* 0x0000002d0500720c */ /* 0x040fe20003fa4070 */
[----:B------:R-:W-:Y:S01]  /*4bf0*/  IMAD R43, R5, R10, R43 ;  /* 0x0000000a052b7224 */ /* 0x000fe200078e022b */
[----:B------:R-:W-:Y:S01]  /*4c00*/  @!P1 IADD3 R55, R55, -R5, RZ ;  /* 0x8000000537379210 */ /* 0x000fe20007ffe0ff */
[----:B------:R-:W-:Y:S01]  /*4c10*/  IMAD.HI.U32 R10, R2, R36, RZ ;  /* 0x00000024020a7227 */ /* 0x000fe200078e00ff */
[----:B------:R-:W-:-:S03]  /*4c20*/  ISETP.GT.U32.AND P1, PT, R5, R49, PT ;  /* 0x000000310500720c */ /* 0x000fc60003f24070 */
[--C-:B------:R-:W-:Y:S01]  /*4c30*/  @!P2 IMAD.IADD R47, R47, 0x1, -R5.reuse ;  /* 0x000000012f2fa824 */ /* 0x100fe200078e0a05 */
[----:B------:R-:W-:Y:S01]  /*4c40*/  ISETP.GT.U32.AND P2, PT, R5, R40, PT ;  /* 0x000000280500720c */ /* 0x000fe20003f44070 */
[----:B------:R-:W-:Y:S02]  /*4c50*/  IMAD.MOV R10, RZ, RZ, -R10 ;  /* 0x000000ffff0a7224 */ /* 0x000fe400078e0a0a */
[--C-:B------:R-:W-:Y:S01]  /*4c60*/  @!P4 IMAD.IADD R51, R51, 0x1, -R5.reuse ;  /* 0x000000013333c824 */ /* 0x100fe200078e0a05 */
[C---:B------:R-:W-:Y:S01]  /*4c70*/  ISETP.GT.U32.AND P4, PT, R5.reuse, R44, PT ;  /* 0x0000002c0500720c */ /* 0x040fe20003f84070 */
[C---:B------:R-:W-:Y:S02]  /*4c80*/  IMAD R36, R5.reuse, R10, R36 ;  /* 0x0000000a05247224 */ /* 0x040fe400078e0224 */
[--C-:B------:R-:W-:Y:S02]  /*4c90*/  @!P6 IMAD.IADD R48, R48, 0x1, -R5.reuse ;  /* 0x000000013030e824 */ /* 0x100fe400078e0a05 */
[--C-:B------:R-:W-:Y:S01]  /*4ca0*/  @!P3 IMAD.IADD R50, R50, 0x1, -R5.reuse ;  /* 0x000000013232b824 */ /* 0x100fe200078e0a05 */
[C---:B------:R-:W-:Y:S01]  /*4cb0*/  ISETP.GT.U32.AND P3, PT, R5.reuse, R43, PT ;  /* 0x0000002b0500720c */ /* 0x040fe20003f64070 */
        /* <DEDUP_REMOVED lines=9> */
[C---:B------:R-:W-:Y:S01]  /*4d50*/  ISETP.GT.U32.AND P1, PT, R5.reuse, R42, PT ;  /* 0x0000002a0500720c */ /* 0x040fe20003f24070 */
[----:B------:R-:W-:Y:S01]  /*4d60*/  IMAD.HI.U32 R8, R2, R30, RZ ;  /* 0x0000001e02087227 */ /* 0x000fe200078e00ff */
[----:B------:R-:W-:-:S02]  /*4d70*/  ISETP.GT.U32.AND P4, PT, R5, R34, PT ;  /* 0x000000220500720c */ /* 0x000fc40003f84070 */
[----:B------:R-:W-:Y:S01]  /*4d80*/  @!P3 IADD3 R43, R43, -R5, RZ ;  /* 0x800000052b2bb210 */ /* 0x000fe20007ffe0ff */
[--C-:B------:R-:W-:Y:S01]  /*4d90*/  @!P0 IMAD.IADD R38, R38, 0x1, -R5.reuse ;  /* 0x0000000126268824 */ /* 0x100fe200078e0a05 */
[C---:B------:R-:W-:Y:S01]  /*4da0*/  ISETP.GT.U32.AND P3, PT, R5.reuse, R32, PT ;  /* 0x000000200500720c */ /* 0x040fe20003f64070 */
[--C-:B------:R-:W-:Y:S01]  /*4db0*/  @!P5 IMAD.IADD R36, R36, 0x1, -R5.reuse ;  /* 0x000000012424d824 */ /* 0x100fe200078e0a05 */
[C---:B------:R-:W-:Y:S01]  /*4dc0*/  ISETP.GT.U32.AND P0, PT, R5.reuse, R45, PT ;  /* 0x0000002d0500720c */ /* 0x040fe20003f04070 */
[----:B------:R-:W-:Y:S01]  /*4dd0*/  IMAD.MOV R8, RZ, RZ, -R8 ;  /* 0x000000ffff087224 */ /* 0x000fe200078e0a08 */
[C---:B------:R-:W-:Y:S01]  /*4de0*/  ISETP.GT.U32.AND P5, PT, R5.reuse, R44, PT ;  /* 0x0000002c0500720c */ /* 0x040fe20003fa4070 */
[--C-:B------:R-:W-:Y:S01]  /*4df0*/  @!P6 IMAD.IADD R48, R48, 0x1, -R5.reuse ;  /* 0x000000013030e824 */ /* 0x100fe200078e0a05 */
[C---:B------:R-:W-:Y:S01]  /*4e00*/  ISETP.GT.U32.AND P6, PT, R5.reuse, R41, PT ;  /* 0x000000290500720c */ /* 0x040fe20003fc4070 */
[----:B------:R-:W-:Y:S01]  /*4e10*/  @!P2 IMAD.IADD R46, R46, 0x1, -R5 ;  /* 0x000000012e2ea824 */ /* 0x000fe200078e0a05 */
[C---:B------:R-:W-:Y:S01]  /*4e20*/  ISETP.GT.U32.AND P2, PT, R5.reuse, R40, PT ;  /* 0x000000280500720c */ /* 0x040fe20003f44070 */
[----:B------:R-:W-:-:S02]  /*4e30*/  IMAD R30, R5, R8, R30 ;  /* 0x00000008051e7224 */ /* 0x000fc400078e021e */
[----:B------:R-:W-:-:S04]  /*4e40*/  IMAD.HI.U32 R10, R2, R26, RZ ;  /* 0x0000001a020a7227 */ /* 0x000fc800078e00ff */
[--C-:B------:R-:W-:Y:S01]  /*4e50*/  @!P1 IMAD.IADD R42, R42, 0x1, -R5.reuse ;  /* 0x000000012a2a9824 */ /* 0x100fe200078e0a05 */
[C---:B------:R-:W-:Y:S01]  /*4e60*/  ISETP.GT.U32.AND P1, PT, R5.reuse, R30, PT ;  /* 0x0000001e0500720c */ /* 0x040fe20003f24070 */
[----:B------:R-:W-:Y:S02]  /*4e70*/  IMAD.MOV R10, RZ, RZ, -R10 ;  /* 0x000000ffff0a7224 */ /* 0x000fe400078e0a0a */
[--C-:B------:R-:W-:Y:S01]  /*4e80*/  @!P4 IMAD.IADD R34, R34, 0x1, -R5.reuse ;  /* 0x000000012222c824 */ /* 0x100fe200078e0a05 */
[C---:B------:R-:W-:Y:S01]  /*4e90*/  ISETP.GT.U32.AND P4, PT, R5.reuse, R43, PT ;  /* 0x0000002b0500720c */ /* 0x040fe20003f84070 */
[--C-:B------:R-:W-:Y:S01]  /*4ea0*/  @!P3 IMAD.IADD R32, R32, 0x1, -R5.reuse ;  /* 0x000000012020b824 */ /* 0x100fe200078e0a05 */
[----:B------:R-:W-:Y:S01]  /*4eb0*/  ISETP.GT.U32.AND P3, PT, R5, R42, PT ;  /* 0x0000002a0500720c */ /* 0x000fe20003f64070 */
[----:B------:R-:W-:Y:S01]  /*4ec0*/  @!P0 IMAD.IADD R45, R45, 0x1, -R5 ;  /* 0x000000012d2d8824 */ /* 0x000fe200078e0a05 */
[C---:B------:R-:W-:Y:S01]  /*4ed0*/  ISETP.GT.U32.AND P0, PT, R5.reuse, R38, PT ;  /* 0x000000260500720c */ /* 0x040fe20003f04070 */
[----:B------:R-:W-:-:S02]  /*4ee0*/  IMAD R26, R5, R10, R26 ;  /* 0x0000000a051a7224 */ /* 0x000fc400078e021a */
[----:B------:R-:W-:Y:S01]  /*4ef0*/  @!P5 IMAD.IADD R44, R44, 0x1, -R5 ;  /* 0x000000012c2cd824 */ /* 0x000fe200078e0a05 */
[----:B------:R-:W-:Y:S01]  /*4f00*/  ISETP.GT.U32.AND P5, PT, R5, R36, PT ;  /* 0x000000240500720c */ /* 0x000fe20003fa4070 */
[----:B------:R-:W-:-:S04]  /*4f10*/  IMAD.HI.U32 R10, R2, R16, RZ ;  /* 0x00000010020a7227 */ /* 0x000fc800078e00ff */
[--C-:B------:R-:W-:Y:S01]  /*4f20*/  @!P6 IMAD.IADD R41, R41, 0x1, -R5.reuse ;  /* 0x000000012929e824 */ /* 0x100fe200078e0a05 */
[C---:B------:R-:W-:Y:S01]  /*4f30*/  ISETP.GT.U32.AND P6, PT, R5.reuse, R47, PT ;  /* 0x0000002f0500720c */ /* 0x040fe20003fc4070 */
[----:B------:R-:W-:Y:S01]  /*4f40*/  @!P2 IMAD.IADD R40, R40, 0x1, -R5 ;  /* 0x000000012828a824 */ /* 0x000fe200078e0a05 */
[----:B------:R-:W-:Y:S01]  /*4f50*/  ISETP.GT.U32.AND P2, PT, R5, R26, PT ;  /* 0x0000001a0500720c */ /* 0x000fe20003f44070 */
[----:B------:R-:W-:Y:S01]  /*4f60*/  IMAD.MOV R10, RZ, RZ, -R10 ;  /* 0x000000ffff0a7224 */ /* 0x000fe200078e0a0a */
[----:B------:R-:W-:Y:S01]  /*4f70*/  @!P4 IADD3 R43, R43, -R5, RZ ;  /* 0x800000052b2bc210 */ /* 0x000fe20007ffe0ff */
[----:B------:R-:W-:Y:S01]  /*4f80*/  IMAD.HI.U32 R8, R2, R20, RZ ;  /* 0x0000001402087227 */ /* 0x000fe200078e00ff */
[----:B------:R-:W-:-:S03]  /*4f90*/  ISETP.GT.U32.AND P4, PT, R5, R34, PT ;  /* 0x000000220500720c */ /* 0x000fc60003f84070 */
[C---:B------:R-:W-:Y:S01]  /*4fa0*/  IMAD R16, R5.reuse, R10, R16 ;  /* 0x0000000a05107224 */ /* 0x040fe200078e0210 */
[----:B------:R-:W-:Y:S01]  /*4fb0*/  IABS R10, R170 ;  /* 0x000000aa000a7213 */ /* 0x000fe20000000000 */
[--C-:B------:R-:W-:Y:S01]  /*4fc0*/  @!P1 IMAD.IADD R30, R30, 0x1, -R5.reuse ;  /* 0x000000011e1e9824 */ /* 0x100fe200078e0a05 */
[C---:B------:R-:W-:Y:S01]  /*4fd0*/  ISETP.GT.U32.AND P1, PT, R5.reuse, R41, PT ;  /* 0x000000290500720c */ /* 0x040fe20003f24070 */
[----:B------:R-:W-:Y:S02]  /*4fe0*/  IMAD.MOV R8, RZ, RZ, -R8 ;  /* 0x000000ffff087224 */ /* 0x000fe400078e0a08 */
        /* <DEDUP_REMOVED lines=10> */
[--C-:B------:R-:W-:Y:S01]  /*5090*/  @!P2 IMAD.IADD R26, R26, 0x1, -R5.reuse ;  /* 0x000000011a1aa824 */ /* 0x100fe200078e0a05 */
[----:B------:R-:W-:Y:S01]  /*50a0*/  ISETP.GT.U32.AND P2, PT, R5, R12, PT ;  /* 0x0000000c0500720c */ /* 0x000fe20003f44070 */
[----:B------:R-:W-:Y:S02]  /*50b0*/  IMAD.MOV R8, RZ, RZ, -R8 ;  /* 0x000000ffff087224 */ /* 0x000fe400078e0a08 */
[----:B------:R-:W-:Y:S01]  /*50c0*/  @!P1 IMAD.IADD R41, R41, 0x1, -R5 ;  /* 0x0000000129299824 */ /* 0x000fe200078e0a05 */
[C---:B------:R-:W-:Y:S01]  /*50d0*/  ISETP.GT.U32.AND P1, PT, R5.reuse, R28, PT ;  /* 0x0000001c0500720c */ /* 0x040fe20003f24070 */
[C---:B------:R-:W-:Y:S02]  /*50e0*/  IMAD R10, R5.reuse, R8, R10 ;  /* 0x00000008050a7224 */ /* 0x040fe400078e020a */
[----:B------:R-:W-:-:S02]  /*50f0*/  IMAD R9, R5, R140, R9 ;  /* 0x0000008c05097224 */ /* 0x000fc400078e0209 */
        /* <DEDUP_REMOVED lines=10> */
[----:B------:R-:W-:Y:S01]  /*51a0*/  @!P2 IMAD.IADD R12, R12, 0x1, -R5 ;  /* 0x000000010c0ca824 */ /* 0x000fe200078e0a05 */
[----:B------:R-:W-:Y:S01]  /*51b0*/  ISETP.GT.U32.AND P2, PT, R5, R24, PT ;  /* 0x000000180500720c */ /* 0x000fe20003f44070 */
[----:B------:R-:W-:-:S02]  /*51c0*/  IMAD.HI.U32 R19, R2, R13, RZ ;  /* 0x0000000d02137227 */ /* 0x000fc400078e00ff */
[----:B------:R-:W-:Y:S02]  /*51d0*/  @!P4 IADD3 R20, R20, -R5, RZ ;  /* 0x800000051414c210 */ /* 0x000fe40007ffe0ff */
[----:B------:R-:W-:Y:S01]  /*51e0*/  IMAD.MOV R144, RZ, RZ, -R19 ;  /* 0x000000ffff907224 */ /* 0x000fe200078e0a13 */
[----:B------:R-:W-:Y:S01]  /*51f0*/  IABS R19, R164 ;  /* 0x000000a400137213 */ /* 0x000fe20000000000 */
[C---:B------:R-:W-:Y:S02]  /*5200*/  IMAD R11, R5.reuse, R142, R11 ;  /* 0x0000008e050b7224 */ /* 0x040fe400078e020b */
[----:B------:R-:W-:Y:S01]  /*5210*/  @!P1 IMAD.IADD R28, R28, 0x1, -R5 ;  /* 0x000000011c1c9824 */ /* 0x000fe200078e0a05 */
[C---:B------:R-:W-:Y:S01]  /*5220*/  ISETP.GT.U32.AND P1, PT, R5.reuse, R14, PT ;  /* 0x0000000e0500720c */ /* 0x040fe20003f24070 */
[C---:B------:R-:W-:Y:S01]  /*5230*/  IMAD R13, R5.reuse, R144, R13 ;  /* 0x00000090050d7224 */ /* 0x040fe200078e020d */
[C---:B------:R-:W-:Y:S01]  /*5240*/  ISETP.GT.U32.AND P4, PT, R5.reuse, R11, PT ;  /* 0x0000000b0500720c */ /* 0x040fe20003f84070 */
        /* <DEDUP_REMOVED lines=8> */
[----:B------:R-:W-:Y:S01]  /*52d0*/  @!P2 IMAD.IADD R24, R24, 0x1, -R5 ;  /* 0x000000011818a824 */ /* 0x000fe200078e0a05 */
[----:B------:R-:W-:Y:S01]  /*52e0*/  ISETP.GT.U32.AND P2, PT, R5, R12, PT ;  /* 0x0000000c0500720c */ /* 0x000fe20003f44070 */
[----:B------:R-:W-:-:S04]  /*52f0*/  IMAD.HI.U32 R25, R2, R19, RZ ;  /* 0x0000001302197227 */ /* 0x000fc800078e00ff */
[----:B------:R-:W-:Y:S02]  /*5300*/  IMAD.MOV R25, RZ, RZ, -R25 ;  /* 0x000000ffff197224 */ /* 0x000fe400078e0a19 */
[--C-:B------:R-:W-:Y:S01]  /*5310*/  @!P4 IMAD.IADD R11, R11, 0x1, -R5.reuse ;  /* 0x000000010b0bc824 */ /* 0x100fe200078e0a05 */
[C---:B------:R-:W-:Y:S01]  /*5320*/  ISETP.GT.U32.AND P4, PT, R5.reuse, R18, PT ;  /* 0x000000120500720c */ /* 0x040fe20003f84070 */
[--C-:B------:R-:W-:Y:S01]  /*5330*/  @!P3 IMAD.IADD R28, R28, 0x1, -R5.reuse ;  /* 0x000000011c1cb824 */ /* 0x100fe200078e0a05 */
[C---:B------:R-:W-:Y:S01]  /*5340*/  ISETP.GT.U32.AND P3, PT, R5.reuse, R16, PT ;  /* 0x000000100500720c */ /* 0x040fe20003f64070 */
[----:B------:R-:W-:Y:S01]  /*5350*/  @!P0 IMAD.IADD R22, R22, 0x1, -R5 ;  /* 0x0000000116168824 */ /* 0x000fe200078e0a05 */
[C---:B------:R-:W-:Y:S01]  /*5360*/  ISETP.GT.U32.AND P0, PT, R5.reuse, R10, PT ;  /* 0x0000000a0500720c */ /* 0x040fe20003f04070 */
[C---:B------:R-:W-:Y:S01]  /*5370*/  IMAD R19, R5.reuse, R25, R19 ;  /* 0x0000001905137224 */ /* 0x040fe200078e0213 */
[----:B------:R-:W-:Y:S01]  /*5380*/  @!P5 IADD3 R20, R20, -R5, RZ ;  /* 0x800000051414d210 */ /* 0x000fe20007ffe0ff */
[----:B------:R-:W-:Y:S01]  /*5390*/  IMAD.HI.U32 R8, R2, R21, RZ ;  /* 0x0000001502087227 */ /* 0x000fe200078e00ff */
[----:B------:R-:W-:-:S03]  /*53a0*/  ISETP.GT.U32.AND P5, PT, R5, R9, PT ;  /* 0x000000090500720c */ /* 0x000fc60003fa4070 */
[--C-:B------:R-:W-:Y:S01]  /*53b0*/  @!P6 IMAD.IADD R13, R13, 0x1, -R5.reuse ;  /* 0x000000010d0de824 */ /* 0x100fe200078e0a05 */
[C---:B------:R-:W-:Y:S01]  /*53c0*/  ISETP.GT.U32.AND P6, PT, R5.reuse, R11, PT ;  /* 0x0000000b0500720c */ /* 0x040fe20003fc4070 */
[--C-:B------:R-:W-:Y:S01]  /*53d0*/  @!P2 IMAD.IADD R12, R12, 0x1, -R5.reuse ;  /* 0x000000010c0ca824 */ /* 0x100fe200078e0a05 */
[C---:B------:R-:W-:Y:S01]  /*53e0*/  ISETP.GT.U32.AND P2, PT, R5.reuse, R19, PT ;  /* 0x000000130500720c */ /* 0x040fe20003f44070 */
[----:B------:R-:W-:Y:S02]  /*53f0*/  IMAD.MOV R8, RZ, RZ, -R8 ;  /* 0x000000ffff087224 */ /* 0x000fe400078e0a08 */
[----:B------:R-:W-:Y:S01]  /*5400*/  @!P3 IMAD.IADD R16, R16, 0x1, -R5 ;  /* 0x000000011010b824 */ /* 0x000fe200078e0a05 */
[C---:B------:R-:W-:Y:S01]  /*5410*/  ISETP.GT.U32.AND P3, PT, R5.reuse, R15, PT ;  /* 0x0000000f0500720c */ /* 0x040fe20003f64070 */
[----:B------:R-:W-:Y:S02]  /*5420*/  IMAD R21, R5, R8, R21 ;  /* 0x0000000805157224 */ /* 0x000fe400078e0215 */
[----:B------:R-:W-:-:S02]  /*5430*/  @!P0 IMAD.IADD R10, R10, 0x1, -R5 ;  /* 0x000000010a0a8824 */ /* 0x000fc400078e0a05 */
[----:B------:R-:W-:Y:S01]  /*5440*/  @!P5 IMAD.IADD R9, R9, 0x1, -R5 ;  /* 0x000000010909d824 */ /* 0x000fe200078e0a05 */
[C---:B------:R-:W-:Y:S01]  /*5450*/  ISETP.GT.U32.AND P0, PT, R5.reuse, R21, PT ;  /* 0x000000150500720c */ /* 0x040fe20003f04070 */
[----:B------:R-:W-:Y:S01]  /*5460*/  IMAD.HI.U32 R25, R2, R35, RZ ;  /* 0x0000002302197227 */ /* 0x000fe200078e00ff */
[----:B------:R-:W-:-:S03]  /*5470*/  ISETP.GT.U32.AND P5, PT, R5, R23, PT ;  /* 0x000000170500720c */ /* 0x000fc60003fa4070 */
[----:B------:R-:W-:Y:S01]  /*5480*/  IMAD.HI.U32 R8, R2, R33, RZ ;  /* 0x0000002102087227 */ /* 0x000fe200078e00ff */
[----:B------:R-:W-:-:S03]  /*5490*/  IADD3 R25, -R25, RZ, RZ ;  /* 0x000000ff19197210 */ /* 0x000fc60007ffe1ff */
[----:B------:R-:W-:-:S04]  /*54a0*/  IMAD.HI.U32 R2, R2, R39, RZ ;  /* 0x0000002702027227 */ /* 0x000fc800078e00ff */
[--C-:B------:R-:W-:Y:S01]  /*54b0*/  @!P6 IMAD.IADD R11, R11, 0x1, -R5.reuse ;  /* 0x000000010b0be824 */ /* 0x100fe200078e0a05 */
[----:B------:R-:W-:Y:S01]  /*54c0*/  ISETP.GT.U32.AND P6, PT, R5, R37, PT ;  /* 0x000000250500720c */ /* 0x000fe20003fc4070 */
[--C-:B------:R-:W-:Y:S01]  /*54d0*/  @!P2 IMAD.IADD R19, R19, 0x1, -R5.reuse ;  /* 0x000000011313a824 */ /* 0x100fe200078e0a05 */
[----:B------:R-:W-:Y:S01]  /*54e0*/  ISETP.GT.U32.AND P2, PT, R5, R29, PT ;  /* 0x0000001d0500720c */ /* 0x000fe20003f44070 */
[----:B------:R-:W-:Y:S01]  /*54f0*/  IMAD.MOV R2, RZ, RZ, -R2 ;  /* 0x000000ffff027224 */ /* 0x000fe200078e0a02 */
[----:B------:R-:W-:Y:S01]  /*5500*/  @!P5 IADD3 R23, R23, -R5, RZ ;  /* 0x800000051717d210 */ /* 0x000fe20007ffe0ff */
[----:B------:R-:W-:Y:S02]  /*5510*/  @!P3 IMAD.IADD R15, R15, 0x1, -R5 ;  /* 0x000000010f0fb824 */ /* 0x000fe400078e0a05 */
[----:B------:R-:W-:Y:S01]  /*5520*/  IMAD R39, R5, R2, R39 ;  /* 0x0000000205277224 */ /* 0x000fe200078e0227 */
[----:B------:R-:W-:Y:S01]  /*5530*/  LOP3.LUT R3, R3, 0x7c, RZ, 0xc0, !PT ;  /* 0x0000007c03037812 */ /* 0x000fe200078ec0ff */
        /* <DEDUP_REMOVED lines=8> */
[----:B------:R-:W-:Y:S01]  /*55c0*/  @!P4 IMAD.IADD R18, R18, 0x1, -R5 ;  /* 0x000000011212c824 */ /* 0x000fe200078e0a05 */
[C---:B------:R-:W-:Y:S01]  /*55d0*/  ISETP.GT.U32.AND P1, PT, R5.reuse, R26, PT ;  /* 0x0000001a0500720c */ /* 0x040fe20003f24070 */
[----:B------:R-:W-:Y:S01]  /*55e0*/  IMAD.MOV R8, RZ, RZ, -R8 ;  /* 0x000000ffff087224 */ /* 0x000fe200078e0a08 */
[C---:B------:R-:W-:Y:S01]  /*55f0*/  ISETP.GT.U32.AND P4, PT, R5.reuse, R13, PT ;  /* 0x0000000d0500720c */ /* 0x040fe20003f84070 */
[----:B------:R-:W-:Y:S01]  /*5600*/  IMAD R35, R5, R25, R35 ;  /* 0x0000001905237224 */ /* 0x000fe200078e0223 */
[----:B------:R-:W-:Y:S01]  /*5610*/  MOV R2, 0x400 ;  /* 0x0000040000027802 */ /* 0x000fe20000000f00 */
[----:B------:R-:W-:-:S02]  /*5620*/  @!P0 IMAD.IADD R27, R27, 0x1, -R5 ;  /* 0x000000011b1b8824 */ /* 0x000fc400078e0a05 */
[--C-:B------:R-:W-:Y:S02]  /*5630*/  @!P5 IMAD.IADD R39, R39, 0x1, -R5.reuse ;  /* 0x000000012727d824 */ /* 0x100fe400078e0a05 */
[----:B------:R-:W-:Y:S01]  /*5640*/  @!P6 IMAD.IADD R15, R15, 0x1, -R5 ;  /* 0x000000010f0fe824 */ /* 0x000fe200078e0a05 */
[C---:B------:R-:W-:Y:S01]  /*5650*/  ISETP.GT.U32.AND P6, PT, R5.reuse, R27, PT ;  /* 0x0000001b0500720c */ /* 0x040fe20003fc4070 */
[----:B------:R-:W-:Y:S01]  /*5660*/  IMAD R33, R5, R8, R33 ;  /* 0x0000000805217224 */ /* 0x000fe200078e0221 */
[----:B------:R-:W-:Y:S01]  /*5670*/  @!P2 IADD3 R23, R23, -R5, RZ ;  /* 0x800000051717a210 */ /* 0x000fe20007ffe0ff */
[--C-:B------:R-:W-:Y:S01]  /*5680*/  @!P1 IMAD.IADD R26, R26, 0x1, -R5.reuse ;  /* 0x000000011a1a9824 */ /* 0x100fe200078e0a05 */
[----:B------:R-:W-:Y:S01]  /*5690*/  ISETP.GT.U32.AND P2, PT, R5, R39, PT ;  /* 0x000000270500720c */ /* 0x000fe20003f44070 */
[----:B------:R-:W-:Y:S01]  /*56a0*/  @!P4 IMAD.IADD R13, R13, 0x1, -R5 ;  /* 0x000000010d0dc824 */ /* 0x000fe200078e0a05 */
[C---:B------:R-:W-:Y:S01]  /*56b0*/  ISETP.GT.U32.AND P1, PT, R5.reuse, R14, PT ;  /* 0x0000000e0500720c */ /* 0x040fe20003f24070 */
[----:B------:R-:W4:Y:S01]  /*56c0*/  LDL R8, [R1+0xb80] ;  /* 0x000b800001087983 */ /* 0x000f220000100800 */
[----:B------:R-:W-:-:S02]  /*56d0*/  ISETP.GT.U32.AND P4, PT, R5, R35, PT ;  /* 0x000000230500720c */ /* 0x000fc40003f84070 */
[----:B------:R-:W-:-:S03]  /*56e0*/  ISETP.GT.U32.AND P3, PT, R5, R33, PT ;  /* 0x000000210500720c */ /* 0x000fc60003f64070 */
[--C-:B------:R-:W-:Y:S01]  /*56f0*/  @!P6 IMAD.IADD R27, R27, 0x1, -R5.reuse ;  /* 0x000000011b1be824 */ /* 0x100fe200078e0a05 */
[----:B--2---:R-:W-:Y:S02]  /*5700*/  ISETP.GE.AND P6, PT, R252, RZ, PT ;  /* 0x000000fffc00720c */ /* 0x004fe40003fc6270 */
[----:B------:R-:W2:Y:S01]  /*5710*/  LDL R252, [R1+0xb08] ;  /* 0x000b080001fc7983 */ /* 0x000ea20000100800 */
[--C-:B------:R-:W-:Y:S01]  /*5720*/  @!P2 IMAD.IADD R39, R39, 0x1, -R5.reuse ;  /* 0x000000012727a824 */ /* 0x100fe200078e0a05 */
[----:B---3--:R-:W-:Y:S01]  /*5730*/  ISETP.GE.AND P2, PT, R154, RZ, PT ;  /* 0x000000ff9a00720c */ /* 0x008fe20003f46270 */
[--C-:B------:R-:W-:Y:S01]  /*5740*/  @!P1 IMAD.IADD R14, R14, 0x1, -R5.reuse ;  /* 0x000000010e0e9824 */ /* 0x100fe200078e0a05 */
[----:B------:R-:W3:Y:S01]  /*5750*/  LDL R154, [R1+0xb10] ;  /* 0x000b1000019a7983 */ /* 0x000ee20000100800 */
[----:B------:R-:W-:Y:S01]  /*5760*/  ISETP.GT.U32.AND P1, PT, R5, R17, PT ;  /* 0x000000110500720c */ /* 0x000fe20003f24070 */
[--C-:B------:R-:W-:Y:S02]  /*5770*/  @!P4 IMAD.IADD R35, R35, 0x1, -R5.reuse ;  /* 0x000000012323c824 */ /* 0x100fe400078e0a05 */
[----:B------:R-:W-:Y:S01]  /*5780*/  @!P3 IMAD.IADD R33, R33, 0x1, -R5 ;  /* 0x000000012121b824 */ /* 0x000fe200078e0a05 */
[----:B------:R-:W-:-:S09]  /*5790*/  ISETP.GT.U32.AND P3, PT, R5, R19, PT ;  /* 0x000000130500720c */ /* 0x000fd20003f64070 */
[----:B------:R-:W-:Y:S01]  /*57a0*/  @!P1 IMAD.IADD R17, R17, 0x1, -R5 ;  /* 0x0000000111119824 */ /* 0x000fe200078e0a05 */
[C---:B------:R-:W-:Y:S02]  /*57b0*/  ISETP.GT.U32.AND P1, PT, R5.reuse, R31, PT ;  /* 0x0000001f0500720c */ /* 0x040fe40003f24070 */
[C---:B------:R-:W-:Y:S02]  /*57c0*/  ISETP.GT.U32.AND P5, PT, R5.reuse, R35, PT ;  /* 0x000000230500720c */ /* 0x040fe40003fa4070 */
[----:B------:R-:W-:-:S09]  /*57d0*/  ISETP.GT.U32.AND P4, PT, R5, R17, PT ;  /* 0x000000110500720c */ /* 0x000fd20003f84070 */
[--C-:B------:R-:W-:Y:S01]  /*57e0*/  @!P1 IMAD.IADD R31, R31, 0x1, -R5.reuse ;  /* 0x000000011f1f9824 */ /* 0x100fe200078e0a05 */
[----:B------:R-:W-:Y:S01]  /*57f0*/  ISETP.GT.U32.AND P1, PT, R5, R21, PT ;  /* 0x000000150500720c */ /* 0x000fe20003f24070 */
[--C-:B------:R-:W-:Y:S01]  /*5800*/  @!P3 IMAD.IADD R19, R19, 0x1, -R5.reuse ;  /* 0x000000011313b824 */ /* 0x100fe200078e0a05 */
[----:B------:R-:W-:Y:S01]  /*5810*/  ISETP.GT.U32.AND P0, PT, R5, R37, PT ;  /* 0x000000250500720c */ /* 0x000fe20003f04070 */
[--C-:B------:R-:W-:Y:S01]  /*5820*/  @!P4 IMAD.IADD R17, R17, 0x1, -R5.reuse ;  /* 0x000000011111c824 */ /* 0x100fe200078e0a05 */
[----:B------:R-:W-:Y:S01]  /*5830*/  ISETP.GT.U32.AND P4, PT, R5, R33, PT ;  /* 0x000000210500720c */ /* 0x000fe20003f84070 */
[----:B------:R-:W-:Y:S01]  /*5840*/  @!P5 IMAD.IADD R35, R35, 0x1, -R5 ;  /* 0x000000012323d824 */ /* 0x000fe200078e0a05 */
[----:B------:R-:W-:Y:S02]  /*5850*/  ISETP.GT.U32.AND P3, PT, R5, R31, PT ;  /* 0x0000001f0500720c */ /* 0x000fe40003f64070 */
[----:B------:R-:W-:-:S05]  /*5860*/  ISETP.GE.AND P5, PT, R0, RZ, PT ;  /* 0x000000ff0000720c */ /* 0x000fca0003fa6270 */
[--C-:B------:R-:W-:Y:S01]  /*5870*/  @!P1 IMAD.IADD R21, R21, 0x1, -R5.reuse ;  /* 0x0000000115159824 */ /* 0x100fe200078e0a05 */
[----:B------:R-:W-:Y:S01]  /*5880*/  ISETP.GT.U32.AND P1, PT, R5, R29, PT ;  /* 0x0000001d0500720c */ /* 0x000fe20003f24070 */
[--C-:B------:R-:W-:Y:S02]  /*5890*/  @!P0 IMAD.IADD R37, R37, 0x1, -R5.reuse ;  /* 0x0000000125258824 */ /* 0x100fe400078e0a05 */
[--C-:B------:R-:W-:Y:S02]  /*58a0*/  @!P4 IMAD.IADD R33, R33, 0x1, -R5.reuse ;  /* 0x000000012121c824 */ /* 0x100fe400078e0a05 */
[----:B------:R-:W-:Y:S01]  /*58b0*/  @!P3 IMAD.IADD R31, R31, 0x1, -R5 ;  /* 0x000000011f1fb824 */ /* 0x000fe200078e0a05 */
[----:B----4-:R-:W-:Y:S01]  /*58c0*/  ISETP.GE.AND P3, PT, R247, RZ, PT ;  /* 0x000000fff700720c */ /* 0x010fe20003f66270 */
[----:B------:R-:W-:Y:S01]  /*58d0*/  @!P5 IMAD.MOV R137, RZ, RZ, -R137 ;  /* 0x000000ffff89d224 */ /* 0x000fe200078e0a89 */
[----:B------:R-:W-:Y:S01]  /*58e0*/  ISETP.GE.AND P4, PT, R245, RZ, PT ;  /* 0x000000fff500720c */ /* 0x000fe20003f86270 */
[----:B------:R-:W4:Y:S04]  /*58f0*/  LDL R247, [R1+0xb1c] ;  /* 0x000b1c0001f77983 */ /* 0x000f280000100800 */
[----:B------:R-:W-:Y:S01]  /*5900*/  @!P1 IMAD.IADD R29, R29, 0x1, -R5 ;  /* 0x000000011d1d9824 */ /* 0x000fe200078e0a05 */
[----:B------:R-:W-:Y:S01]  /*5910*/  ISETP.GE.AND P1, PT, R244, RZ, PT ;  /* 0x000000fff400720c */ /* 0x000fe20003f26270 */
[----:B------:R-:W-:Y:S01]  /*5920*/  IMAD R5, R246, R241, RZ ;  /* 0x000000f1f6057224 */ /* 0x000fe200078e02ff */
[----:B------:R-:W-:Y:S01]  /*5930*/  ISETP.GE.AND P5, PT, R248, RZ, PT ;  /* 0x000000fff800720c */ /* 0x000fe20003fa6270 */
[----:B------:R-:W4:Y:S04]  /*5940*/  LDL R246, [R1+0xb18] ;  /* 0x000b180001f67983 */ /* 0x000f280000100800 */
[----:B------:R-:W4:Y:S01]  /*5950*/  LDL R248, [R1+0xb20] ;  /* 0x000b200001f87983 */ /* 0x000f220000100800 */
[----:B------:R-:W-:Y:S01]  /*5960*/  @!P2 IADD3 R134, -R134, RZ, RZ ;  /* 0x000000ff8686a210 */ /* 0x000fe20007ffe1ff */
[----:B------:R-:W-:Y:S01]  /*5970*/  @!P3 IMAD.MOV R133, RZ, RZ, -R133 ;  /* 0x000000ffff85b224 */ /* 0x000fe200078e0a85 */
[----:B------:R-:W-:Y:S01]  /*5980*/  ISETP.GE.AND P2, PT, R250, RZ, PT ;  /* 0x000000fffa00720c */ /* 0x000fe20003f46270 */
[----:B------:R-:W-:Y:S01]  /*5990*/  @!P4 IMAD.MOV R132, RZ, RZ, -R132 ;  /* 0x000000ffff84c224 */ /* 0x000fe200078e0a84 */
[----:B------:R-:W4:Y:S01]  /*59a0*/  LDL R250, [R1+0xb34] ;  /* 0x000b340001fa7983 */ /* 0x000f220000100800 */
[----:B------:R-:W-:Y:S01]  /*59b0*/  @!P1 IMAD.MOV R135, RZ, RZ, -R135 ;  /* 0x000000ffff879224 */ /* 0x000fe200078e0a87 */
[----:B------:R-:W-:-:S02]  /*59c0*/  ISETP.GE.AND P1, PT, R249, RZ, PT ;  /* 0x000000fff900720c */ /* 0x000fc40003f26270 */
[----:B------:R-:W4:Y:S01]  /*59d0*/  LDL R249, [R1+0xb28] ;  /* 0x000b280001f97983 */ /* 0x000f220000100800 */
[----:B------:R-:W-:Y:S01]  /*59e0*/  ISETP.GE.AND P3, PT, R251, RZ, PT ;  /* 0x000000fffb00720c */ /* 0x000fe20003f66270 */
[----:B------:R-:W-:Y:S02]  /*59f0*/  @!P5 IMAD.MOV R131, RZ, RZ, -R131 ;  /* 0x000000ffff83d224 */ /* 0x000fe400078e0a83 */
[----:B------:R-:W4:Y:S04]  /*5a00*/  LDL R251, [R1+0xb30] ;  /* 0x000b300001fb7983 */ /* 0x000f280000100800 */
[----:B------:R-:W4:Y:S04]  /*5a10*/  LDL R244, [R1+0xb44] ;  /* 0x000b440001f47983 */ /* 0x000f280000100800 */
[----:B------:R-:W4:Y:S01]  /*5a20*/  LDL R245, [R1+0xb48] ;  /* 0x000b480001f57983 */ /* 0x000f220000100800 */
[----:B--2---:R-:W-:-:S03]  /*5a30*/  ISETP.GE.AND P4, PT, R252, RZ, PT ;  /* 0x000000fffc00720c */ /* 0x004fc60003f86270 */
[----:B------:R-:W2:Y:S01]  /*5a40*/  LDL R252, [R1+0xb40] ;  /* 0x000b400001fc7983 */ /* 0x000ea20000100800 */
[----:B---3--:R-:W-:-:S03]  /*5a50*/  ISETP.GE.AND P5, PT, R154, RZ, PT ;  /* 0x000000ff9a00720c */ /* 0x008fc60003fa6270 */
[----:B------:R-:W3:Y:S01]  /*5a60*/  LDL R154, [R1+0xb3c] ;  /* 0x000b3c00019a7983 */ /* 0x000ee20000100800 */
[----:B------:R-:W-:Y:S02]  /*5a70*/  @!P1 IMAD.MOV R130, RZ, RZ, -R130 ;  /* 0x000000ffff829224 */ /* 0x000fe400078e0a82 */
[----:B------:R-:W-:Y:S02]  /*5a80*/  @!P2 IMAD.MOV R129, RZ, RZ, -R129 ;  /* 0x000000ffff81a224 */ /* 0x000fe400078e0a81 */
[----:B------:R-:W-:Y:S02]  /*5a90*/  @!P3 IMAD.MOV R128, RZ, RZ, -R128 ;  /* 0x000000ffff80b224 */ /* 0x000fe400078e0a80 */
[----:B------:R-:W-:-:S03]  /*5aa0*/  @!P4 IMAD.MOV R127, RZ, RZ, -R127 ;  /* 0x000000ffff7fc224 */ /* 0x000fc600078e0a7f */
[----:B------:R-:W-:Y:S01]  /*5ab0*/  @!P5 IMAD.MOV R126, RZ, RZ, -R126 ;  /* 0x000000ffff7ed224 */ /* 0x000fe200078e0a7e */
[----:B----4-:R-:W-:Y:S02]  /*5ac0*/  ISETP.GE.AND P2, PT, R247, RZ, PT ;  /* 0x000000fff700720c */ /* 0x010fe40003f46270 */
[----:B------:R-:W4:Y:S01]  /*5ad0*/  LDL R247, [R1+0xb4c] ;  /* 0x000b4c0001f77983 */ /* 0x000f220000100800 */
[----:B------:R-:W-:-:S03]  /*5ae0*/  ISETP.GE.AND P1, PT, R246, RZ, PT ;  /* 0x000000fff600720c */ /* 0x000fc60003f26270 */
[----:B------:R-:W4:Y:S01]  /*5af0*/  LDL R246, [R1+0xb50] ;  /* 0x000b500001f67983 */ /* 0x000f220000100800 */
[----:B------:R-:W-:-:S03]  /*5b00*/  ISETP.GE.AND P3, PT, R248, RZ, PT ;  /* 0x000000fff800720c */ /* 0x000fc60003f66270 */
[----:B------:R-:W4:Y:S03]  /*5b10*/  LDL R248, [R1+0xb58] ;  /* 0x000b580001f87983 */ /* 0x000f260000100800 */
[----:B------:R-:W-:Y:S01]  /*5b20*/  @!P2 IMAD.MOV R124, RZ, RZ, -R124 ;  /* 0x000000ffff7ca224 */ /* 0x000fe200078e0a7c */
[----:B------:R-:W-:Y:S02]  /*5b30*/  ISETP.GE.AND P5, PT, R250, RZ, PT ;  /* 0x000000fffa00720c */ /* 0x000fe40003fa6270 */
[----:B------:R-:W4:Y:S01]  /*5b40*/  LDL R250, [R1+0xb68] ;  /* 0x000b680001fa7983 */ /* 0x000f220000100800 */
[----:B------:R-:W-:Y:S01]  /*5b50*/  ISETP.GE.AND P4, PT, R249, RZ, PT ;  /* 0x000000fff900720c */ /* 0x000fe20003f86270 */
[----:B------:R-:W-:Y:S02]  /*5b60*/  @!P1 IMAD.MOV R125, RZ, RZ, -R125 ;  /* 0x000000ffff7d9224 */ /* 0x000fe400078e0a7d */
[----:B------:R-:W4:Y:S01]  /*5b70*/  LDL R249, [R1+0xb60] ;  /* 0x000b600001f97983 */ /* 0x000f220000100800 */
[----:B------:R-:W-:Y:S01]  /*5b80*/  ISETP.GE.AND P1, PT, R251, RZ, PT ;  /* 0x000000fffb00720c */ /* 0x000fe20003f26270 */
[----:B------:R-:W-:-:S02]  /*5b90*/  @!P3 IMAD.MOV R123, RZ, RZ, -R123 ;  /* 0x000000ffff7bb224 */ /* 0x000fc400078e0a7b */
[----:B------:R-:W4:Y:S01]  /*5ba0*/  LDL R251, [R1+0xb64] ;  /* 0x000b640001fb7983 */ /* 0x000f220000100800 */
[----:B--2---:R-:W-:-:S03]  /*5bb0*/  ISETP.GE.AND P2, PT, R252, RZ, PT ;  /* 0x000000fffc00720c */ /* 0x004fc60003f46270 */
[----:B------:R-:W2:Y:S01]  /*5bc0*/  LDL R252, [R1+0xb70] ;  /* 0x000b700001fc7983 */ /* 0x000ea20000100800 */
[----:B---3--:R-:W-:-:S03]  /*5bd0*/  ISETP.GE.AND P3, PT, R154, RZ, PT ;  /* 0x000000ff9a00720c */ /* 0x008fc60003f66270 */
[----:B------:R-:W3:Y:S01]  /*5be0*/  LDL R154, [R1+0xb78] ;  /* 0x000b7800019a7983 */ /* 0x000ee20000100800 */
[----:B------:R-:W-:Y:S01]  /*5bf0*/  @!P4 IMAD.MOV R122, RZ, RZ, -R122 ;  /* 0x000000ffff7ac224 */ /* 0x000fe200078e0a7a */
[----:B------:R-:W-:Y:S01]  /*5c00*/  ISETP.GE.AND P4, PT, R244, RZ, PT ;  /* 0x000000fff400720c */ /* 0x000fe20003f86270 */
[----:B------:R-:W-:Y:S01]  /*5c10*/  @!P1 IMAD.MOV R120, RZ, RZ, -R120 ;  /* 0x000000ffff789224 */ /* 0x000fe200078e0a78 */
[----:B------:R-:W-:Y:S01]  /*5c20*/  @!P5 IADD3 R121, -R121, RZ, RZ ;  /* 0x000000ff7979d210 */ /* 0x000fe20007ffe1ff */
[----:B------:R-:W3:Y:S01]  /*5c30*/  LDL.LU R244, [R1+0xd18] ;  /* 0x000d180001f47983 */ /* 0x000ee20000300800 */
[----:B------:R-:W-:Y:S01]  /*5c40*/  ISETP.GE.AND P5, PT, R245, RZ, PT ;  /* 0x000000fff500720c */ /* 0x000fe20003fa6270 */
[----:B------:R-:W-:Y:S02]  /*5c50*/  @!P2 IMAD.MOV R119, RZ, RZ, -R119 ;  /* 0x000000ffff77a224 */ /* 0x000fe400078e0a77 */
[----:B------:R-:W3:Y:S01]  /*5c60*/  LDL.LU R245, [R1+0xd14] ;  /* 0x000d140001f57983 */ /* 0x000ee20000300800 */
[----:B------:R-:W-:-:S05]  /*5c70*/  @!P3 IMAD.MOV R118, RZ, RZ, -R118 ;  /* 0x000000ffff76b224 */ /* 0x000fca00078e0a76 */
[----:B------:R-:W-:-:S04]  /*5c80*/  @!P4 IMAD.MOV R117, RZ, RZ, -R117 ;  /* 0x000000ffff75c224 */ /* 0x000fc800078e0a75 */
[----:B------:R-:W-:Y:S01]  /*5c90*/  @!P5 IMAD.MOV R116, RZ, RZ, -R116 ;  /* 0x000000ffff74d224 */ /* 0x000fe200078e0a74 */
[----:B----4-:R-:W-:Y:S02]  /*5ca0*/  ISETP.GE.AND P2, PT, R247, RZ, PT ;  /* 0x000000fff700720c */ /* 0x010fe40003f46270 */
[----:B------:R-:W-:Y:S02]  /*5cb0*/  ISETP.GE.AND P1, PT, R246, RZ, PT ;  /* 0x000000fff600720c */ /* 0x000fe40003f26270 */
[----:B------:R-:W4:Y:S01]  /*5cc0*/  LDL.LU R246, [R1+0xd10] ;  /* 0x000d100001f67983 */ /* 0x000f220000300800 */
[----:B------:R-:W-:-:S03]  /*5cd0*/  ISETP.GE.AND P3, PT, R248, RZ, PT ;  /* 0x000000fff800720c */ /* 0x000fc60003f66270 */
[----:B------:R-:W4:Y:S05]  /*5ce0*/  LDL.LU R247, [R1+0xd0c] ;  /* 0x000d0c0001f77983 */ /* 0x000f2a0000300800 */
[----:B------:R-:W-:Y:S01]  /*5cf0*/  @!P2 IMAD.MOV R114, RZ, RZ, -R114 ;  /* 0x000000ffff72a224 */ /* 0x000fe200078e0a72 */
[----:B------:R-:W-:Y:S01]  /*5d00*/  ISETP.GE.AND P5, PT, R250, RZ, PT ;  /* 0x000000fffa00720c */ /* 0x000fe20003fa6270 */
[----:B------:R-:W4:Y:S01]  /*5d10*/  LDL.LU R248, [R1+0xd08] ;  /* 0x000d080001f87983 */ /* 0x000f220000300800 */
[----:B------:R-:W-:Y:S01]  /*5d20*/  ISETP.GE.AND P4, PT, R249, RZ, PT ;  /* 0x000000fff900720c */ /* 0x000fe20003f86270 */
[----:B------:R-:W-:Y:S02]  /*5d30*/  @!P1 IMAD.MOV R115, RZ, RZ, -R115 ;  /* 0x000000ffff739224 */ /* 0x000fe400078e0a73 */
[----:B------:R-:W4:Y:S01]  /*5d40*/  LDL.LU R249, [R1+0xd04] ;  /* 0x000d040001f97983 */ /* 0x000f220000300800 */
[----:B------:R-:W-:Y:S01]  /*5d50*/  ISETP.GE.AND P1, PT, R251, RZ, PT ;  /* 0x000000fffb00720c */ /* 0x000fe20003f26270 */
[----:B------:R-:W-:-:S02]  /*5d60*/  @!P3 IMAD.MOV R113, RZ, RZ, -R113 ;  /* 0x000000ffff71b224 */ /* 0x000fc400078e0a71 */
[----:B------:R-:W4:Y:S04]  /*5d70*/  LDL.LU R250, [R1+0xd00] ;  /* 0x000d000001fa7983 */ /* 0x000f280000300800 */
[----:B------:R-:W4:Y:S01]  /*5d80*/  LDL.LU R251, [R1+0xcfc] ;  /* 0x000cfc0001fb7983 */ /* 0x000f220000300800 */
[----:B--2---:R-:W-:-:S03]  /*5d90*/  ISETP.GE.AND P2, PT, R252, RZ, PT ;  /* 0x000000fffc00720c */ /* 0x004fc60003f46270 */
[----:B------:R-:W2:Y:S01]  /*5da0*/  LDL.LU R252, [R1+0xcf8] ;  /* 0x000cf80001fc7983 */ /* 0x000ea20000300800 */
[----:B---3--:R-:W-:-:S03]  /*5db0*/  ISETP.GE.AND P3, PT, R154, RZ, PT ;  /* 0x000000ff9a00720c */ /* 0x008fc60003f66270 */
[----:B------:R-:W3:Y:S01]  /*5dc0*/  LDL.LU R154, [R1+0xcf4] ;  /* 0x000cf400019a7983 */ /* 0x000ee20000300800 */
[----:B------:R-:W-:Y:S02]  /*5dd0*/  @!P5 IMAD.MOV R111, RZ, RZ, -R111 ;  /* 0x000000ffff6fd224 */ /* 0x000fe400078e0a6f */
[----:B------:R-:W-:Y:S01]  /*5de0*/  @!P4 IMAD.MOV R112, RZ, RZ, -R112 ;  /* 0x000000ffff70c224 */ /* 0x000fe200078e0a70 */
[----:B------:R-:W-:Y:S01]  /*5df0*/  ISETP.GE.AND P4, PT, R8, RZ, PT ;  /* 0x000000ff0800720c */ /* 0x000fe20003f86270 */
[----:B------:R-:W-:Y:S02]  /*5e00*/  @!P1 IMAD.MOV R110, RZ, RZ, -R110 ;  /* 0x000000ffff6e9224 */ /* 0x000fe400078e0a6e */
[----:B------:R-:W-:-:S03]  /*5e10*/  @!P2 IMAD.MOV R109, RZ, RZ, -R109 ;  /* 0x000000ffff6da224 */ /* 0x000fc600078e0a6d */
[----:B------:R-:W-:-:S07]  /*5e20*/  @!P3 IADD3 R108, -R108, RZ, RZ ;  /* 0x000000ff6c6cb210 */ /* 0x000fce0007ffe1ff */
[----:B------:R-:W-:Y:S01]  /*5e30*/  @!P4 IMAD.MOV R107, RZ, RZ, -R107 ;  /* 0x000000ffff6bc224 */ /* 0x000fe200078e0a6b */
[----:B----4-:R-:W-:Y:S02]  /*5e40*/  ISETP.GE.AND P4, PT, R249, RZ, PT ;  /* 0x000000fff900720c */ /* 0x010fe40003f86270 */
[----:B------:R-:W-:Y:S02]  /*5e50*/  ISETP.GE.AND P3, PT, R250, RZ, PT ;  /* 0x000000fffa00720c */ /* 0x000fe40003f66270 */
[----:B------:R-:W-:-:S09]  /*5e60*/  ISETP.GE.AND P2, PT, R251, RZ, PT ;  /* 0x000000fffb00720c */ /* 0x000fd20003f46270 */
[----:B------:R-:W-:Y:S01]  /*5e70*/  @!P4 IMAD.MOV R102, RZ, RZ, -R102 ;  /* 0x000000ffff66c224 */ /* 0x000fe200078e0a66 */
[----:B------:R-:W-:Y:S01]  /*5e80*/  ISETP.GE.AND P4, PT, R244, RZ, PT ;  /* 0x000000fff400720c */ /* 0x000fe20003f86270 */
[----:B------:R-:W-:Y:S01]  /*5e90*/  @!P3 IMAD.MOV R103, RZ, RZ, -R103 ;  /* 0x000000ffff67b224 */ /* 0x000fe200078e0a67 */
[----:B------:R-:W-:Y:S01]  /*5ea0*/  ISETP.GE.AND P3, PT, R245, RZ, PT ;  /* 0x000000fff500720c */ /* 0x000fe20003f66270 */
[----:B------:R-:W-:Y:S01]  /*5eb0*/  @!P2 IMAD.MOV R104, RZ, RZ, -R104 ;  /* 0x000000ffff68a224 */ /* 0x000fe200078e0a68 */
        /* <DEDUP_REMOVED lines=19> */
[----:B------:R-:W-:Y:S02]  /*5ff0*/  @!P4 IADD3 R82, -R82, RZ, RZ ;  /* 0x000000ff5252c210 */ /* 0x000fe40007ffe1ff */
        /* <DEDUP_REMOVED lines=14> */
[----:B------:R-:W-:Y:S02]  /*60e0*/  ISETP.GE.AND P3, PT, R213, RZ, PT ;  /* 0x000000ffd500720c */ /* 0x000fe40003f66270 */
[----:B---3--:R-:W-:Y:S02]  /*60f0*/  ISETP.GE.AND P5, PT, R154, RZ, PT ;  /* 0x000000ff9a00720c */ /* 0x008fe40003fa6270 */
[----:B------:R-:W3:Y:S01]  /*6100*/  LDL.LU R154, [R1+0xcf0] ;  /* 0x000cf000019a7983 */ /* 0x000ee20000300800 */
[----:B--2---:R-:W-:-:S10]  /*6110*/  ISETP.GE.AND P1, PT, R252, RZ, PT ;  /* 0x000000fffc00720c */ /* 0x004fd40003f26270 */
[----:B------:R-:W-:Y:S01]  /*6120*/  @!P5 IMAD.MOV R106, RZ, RZ, -R106 ;  /* 0x000000ffff6ad224 */ /* 0x000fe200078e0a6a */
[----:B------:R-:W-:Y:S02]  /*6130*/  ISETP.GE.AND P5, PT, R248, RZ, PT ;  /* 0x000000fff800720c */ /* 0x000fe40003fa6270 */
[----:B------:R-:W-:Y:S01]  /*6140*/  @!P1 IMAD.MOV R105, RZ, RZ, -R105 ;  /* 0x000000ffff699224 */ /* 0x000fe200078e0a69 */
[----:B------:R-:W-:-:S10]  /*6150*/  ISETP.GE.AND P1, PT, R247, RZ, PT ;  /* 0x000000fff700720c */ /* 0x000fd40003f26270 */
[----:B------:R-:W-:Y:S01]  /*6160*/  @!P5 IMAD.MOV R101, RZ, RZ, -R101 ;  /* 0x000000ffff65d224 */ /* 0x000fe200078e0a65 */
[----:B------:R-:W-:Y:S02]  /*6170*/  ISETP.GE.AND P5, PT, R243, RZ, PT ;  /* 0x000000fff300720c */ /* 0x000fe40003fa6270 */
[----:B------:R-:W-:Y:S01]  /*6180*/  @!P1 IMAD.MOV R100, RZ, RZ, -R100 ;  /* 0x000000ffff649224 */ /* 0x000fe200078e0a64 */
[----:B------:R-:W-:-:S10]  /*6190*/  ISETP.GE.AND P1, PT, R242, RZ, PT ;  /* 0x000000fff200720c */ /* 0x000fd40003f26270 */
[----:B------:R-:W-:Y:S01]  /*61a0*/  @!P5 IMAD.MOV R96, RZ, RZ, -R96 ;  /* 0x000000ffff60d224 */ /* 0x000fe200078e0a60 */
[----:B------:R-:W-:Y:S02]  /*61b0*/  ISETP.GE.AND P5, PT, R236, RZ, PT ;  /* 0x000000ffec00720c */ /* 0x000fe40003fa6270 */
[----:B------:R-:W-:Y:S02]  /*61c0*/  @!P1 IADD3 R95, -R95, RZ, RZ ;  /* 0x000000ff5f5f9210 */ /* 0x000fe40007ffe1ff */
[----:B------:R-:W-:-:S09]  /*61d0*/  ISETP.GE.AND P1, PT, R235, RZ, PT ;  /* 0x000000ffeb00720c */ /* 0x000fd20003f26270 */
[----:B------:R-:W-:Y:S01]  /*61e0*/  @!P5 IMAD.MOV R91, RZ, RZ, -R91 ;  /* 0x000000ffff5bd224 */ /* 0x000fe200078e0a5b */
[----:B------:R-:W-:-:S03]  /*61f0*/  ISETP.GE.AND P5, PT, R231, RZ, PT ;  /* 0x000000ffe700720c */ /* 0x000fc60003fa6270 */
[----:B------:R-:W-:Y:S01]  /*6200*/  @!P1 IMAD.MOV R90, RZ, RZ, -R90 ;  /* 0x000000ffff5a9224 */ /* 0x000fe200078e0a5a */
        /* <DEDUP_REMOVED lines=12> */
[----:B------:R-:W-:Y:S01]  /*62d0*/  ISETP.GE.AND P1, PT, R215, RZ, PT ;  /* 0x000000ffd700720c */ /* 0x000fe20003f26270 */
[----:B------:R-:W-:Y:S01]  /*62e0*/  @!P2 IMAD.MOV R74, RZ, RZ, -R74 ;  /* 0x000000ffff4aa224 */ /* 0x000fe200078e0a4a */
[----:B------:R-:W-:-:S07]  /*62f0*/  ISETP.GE.AND P2, PT, R214, RZ, PT ;  /* 0x000000ffd600720c */ /* 0x000fce0003f46270 */
[----:B------:R-:W-:Y:S01]  /*6300*/  @!P5 IMAD.MOV R71, RZ, RZ, -R71 ;  /* 0x000000ffff47d224 */ /* 0x000fe200078e0a47 */
[----:B------:R-:W-:-:S03]  /*6310*/  ISETP.GE.AND P5, PT, R211, RZ, PT ;  /* 0x000000ffd300720c */ /* 0x000fc60003fa6270 */
[----:B------:R-:W-:Y:S01]  /*6320*/  @!P1 IMAD.MOV R70, RZ, RZ, -R70 ;  /* 0x000000ffff469224 */ /* 0x000fe200078e0a46 */
[----:B------:R-:W-:Y:S01]  /*6330*/  ISETP.GE.AND P1, PT, R210, RZ, PT ;  /* 0x000000ffd200720c */ /* 0x000fe20003f26270 */
[----:B------:R-:W-:Y:S01]  /*6340*/  @!P3 IMAD.MOV R68, RZ, RZ, -R68 ;  /* 0x000000ffff44b224 */ /* 0x000fe200078e0a44 */
[----:B------:R-:W-:Y:S01]  /*6350*/  @!P2 IADD3 R69, -R69, RZ, RZ ;  /* 0x000000ff4545a210 */ /* 0x000fe20007ffe1ff */
[----:B------:R-:W-:Y:S01]  /*6360*/  @!P4 IMAD.MOV R67, RZ, RZ, -R67 ;  /* 0x000000ffff43c224 */ /* 0x000fe200078e0a43 */
[----:B------:R-:W-:Y:S02]  /*6370*/  ISETP.GE.AND P2, PT, R209, RZ, PT ;  /* 0x000000ffd100720c */ /* 0x000fe40003f46270 */
[----:B------:R-:W-:Y:S02]  /*6380*/  ISETP.GE.AND P3, PT, R208, RZ, PT ;  /* 0x000000ffd000720c */ /* 0x000fe40003f66270 */
[----:B------:R-:W-:Y:S01]  /*6390*/  ISETP.GE.AND P4, PT, R207, RZ, PT ;  /* 0x000000ffcf00720c */ /* 0x000fe20003f86270 */
[----:B------:R-:W-:Y:S01]  /*63a0*/  @!P5 IMAD.MOV R66, RZ, RZ, -R66 ;  /* 0x000000ffff42d224 */ /* 0x000fe200078e0a42 */
[----:B------:R-:W-:-:S03]  /*63b0*/  ISETP.GE.AND P5, PT, R206, RZ, PT ;  /* 0x000000ffce00720c */ /* 0x000fc60003fa6270 */
[----:B------:R-:W-:Y:S01]  /*63c0*/  @!P1 IMAD.MOV R65, RZ, RZ, -R65 ;  /* 0x000000ffff419224 */ /* 0x000fe200078e0a41 */
[----:B------:R-:W-:-:S03]  /*63d0*/  ISETP.GE.AND P1, PT, R205, RZ, PT ;  /* 0x000000ffcd00720c */ /* 0x000fc60003f26270 */
[----:B------:R-:W-:Y:S01]  /*63e0*/  @!P2 IMAD.MOV R64, RZ, RZ, -R64 ;  /* 0x000000ffff40a224 */ /* 0x000fe200078e0a40 */
[----:B------:R-:W-:Y:S01]  /*63f0*/  ISETP.GE.AND P2, PT, R204, RZ, PT ;  /* 0x000000ffcc00720c */ /* 0x000fe20003f46270 */
[----:B------:R-:W-:Y:S01]  /*6400*/  @!P3 IMAD.MOV R63, RZ, RZ, -R63 ;  /* 0x000000ffff3fb224 */ /* 0x000fe200078e0a3f */
[----:B------:R-:W-:Y:S01]  /*6410*/  ISETP.GE.AND P3, PT, R203, RZ, PT ;  /* 0x000000ffcb00720c */ /* 0x000fe20003f66270 */
[----:B------:R-:W-:Y:S01]  /*6420*/  @!P4 IMAD.MOV R62, RZ, RZ, -R62 ;  /* 0x000000ffff3ec224 */ /* 0x000fe200078e0a3e */
        /* <DEDUP_REMOVED lines=10> */
[----:B------:R-:W-:Y:S02]  /*64d0*/  ISETP.GE.AND P4, PT, R197, RZ, PT ;  /* 0x000000ffc500720c */ /* 0x000fe40003f86270 */
[----:B------:R-:W-:Y:S02]  /*64e0*/  @!P5 IADD3 R56, -R56, RZ, RZ ;  /* 0x000000ff3838d210 */ /* 0x000fe40007ffe1ff */
[----:B------:R-:W-:Y:S01]  /*64f0*/  ISETP.GE.AND P5, PT, R196, RZ, PT ;  /* 0x000000ffc400720c */ /* 0x000fe20003fa6270 */
[----:B------:R-:W-:Y:S01]  /*6500*/  @!P1 IMAD.MOV R55, RZ, RZ, -R55 ;  /* 0x000000ffff379224 */ /* 0x000fe200078e0a37 */
[----:B------:R-:W-:-:S03]  /*6510*/  ISETP.GE.AND P1, PT, R195, RZ, PT ;  /* 0x000000ffc300720c */ /* 0x000fc60003f26270 */
[----:B------:R-:W-:Y:S01]  /*6520*/  @!P2 IMAD.MOV R54, RZ, RZ, -R54 ;  /* 0x000000ffff36a224 */ /* 0x000fe200078e0a36 */
[----:B------:R-:W-:Y:S01]  /*6530*/  ISETP.GE.AND P2, PT, R194, RZ, PT ;  /* 0x000000ffc200720c */ /* 0x000fe20003f46270 */
[----:B------:R-:W-:Y:S01]  /*6540*/  @!P3 IMAD.MOV R53, RZ, RZ, -R53 ;  /* 0x000000ffff35b224 */ /* 0x000fe200078e0a35 */
[----:B------:R-:W-:Y:S01]  /*6550*/  ISETP.GE.AND P3, PT, R193, RZ, PT ;  /* 0x000000ffc100720c */ /* 0x000fe20003f66270 */
[----:B------:R-:W-:Y:S01]  /*6560*/  @!P4 IMAD.MOV R52, RZ, RZ, -R52 ;  /* 0x000000ffff34c224 */ /* 0x000fe200078e0a34 */
[----:B------:R-:W-:-:S03]  /*6570*/  ISETP.GE.AND P4, PT, R192, RZ, PT ;  /* 0x000000ffc000720c */ /* 0x000fc60003f86270 */
[----:B------:R-:W-:Y:S01]  /*6580*/  @!P5 IMAD.MOV R51, RZ, RZ, -R51 ;  /* 0x000000ffff33d224 */ /* 0x000fe200078e0a33 */
        /* <DEDUP_REMOVED lines=14> */
[----:B------:R-:W-:Y:S02]  /*6670*/  ISETP.GE.AND P2, PT, R184, RZ, PT ;  /* 0x000000ffb800720c */ /* 0x000fe40003f46270 */
[----:B------:R-:W-:Y:S01]  /*6680*/  @!P3 IADD3 R43, -R43, RZ, RZ ;  /* 0x000000ff2b2bb210 */ /* 0x000fe20007ffe1ff */
[----:B------:R-:W-:Y:S01]  /*6690*/  @!P4 IMAD.MOV R42, RZ, RZ, -R42 ;  /* 0x000000ffff2ac224 */ /* 0x000fe200078e0a2a */
[----:B------:R-:W-:Y:S02]  /*66a0*/  ISETP.GE.AND P3, PT, R183, RZ, PT ;  /* 0x000000ffb700720c */ /* 0x000fe40003f66270 */
        /* <DEDUP_REMOVED lines=44> */
[----:B------:R-:W-:Y:S02]  /*6970*/  ISETP.GE.AND P1, PT, R160, RZ, PT ;  /* 0x000000ffa000720c */ /* 0x000fe40003f26270 */
[----:B------:R-:W-:Y:S01]  /*6980*/  ISETP.GT.U32.AND P0, PT, R6, R4, PT ;  /* 0x000000040600720c */ /* 0x000fe20003f04070 */
[----:B------:R-:W-:Y:S01]  /*6990*/  @!P2 IMAD.MOV R19, RZ, RZ, -R19 ;  /* 0x000000ffff13a224 */ /* 0x000fe200078e0a13 */
[----:B------:R-:W-:Y:S01]  /*69a0*/  ISETP.GE.AND P2, PT, R159, RZ, PT ;  /* 0x000000ff9f00720c */ /* 0x000fe20003f46270 */
[----:B------:R-:W-:Y:S01]  /*69b0*/  @!P3 IMAD.MOV R21, RZ, RZ, -R21 ;  /* 0x000000ffff15b224 */ /* 0x000fe200078e0a15 */
[----:B------:R-:W-:Y:S02]  /*69c0*/  ISETP.GE.AND P3, PT, R158, RZ, PT ;  /* 0x000000ff9e00720c */ /* 0x000fe40003f66270 */
[----:B------:R-:W-:Y:S01]  /*69d0*/  @!P4 IADD3 R23, -R23, RZ, RZ ;  /* 0x000000ff1717c210 */ /* 0x000fe20007ffe1ff */
[----:B------:R-:W-:Y:S01]  /*69e0*/  @!P5 IMAD.MOV R37, RZ, RZ, -R37 ;  /* 0x000000ffff25d224 */ /* 0x000fe200078e0a25 */
[----:B------:R-:W-:-:S02]  /*69f0*/  ISETP.GE.AND P4, PT, R157, RZ, PT ;  /* 0x000000ff9d00720c */ /* 0x000fc40003f86270 */
[----:B------:R-:W-:Y:S01]  /*6a00*/  ISETP.GE.AND P5, PT, R156, RZ, PT ;  /* 0x000000ff9c00720c */ /* 0x000fe20003fa6270 */
[----:B------:R-:W-:Y:S01]  /*6a10*/  @!P1 IMAD.MOV R35, RZ, RZ, -R35 ;  /* 0x000000ffff239224 */ /* 0x000fe200078e0a23 */
[----:B------:R-:W-:Y:S01]  /*6a20*/  ISETP.GE.AND P1, PT, R155, RZ, PT ;  /* 0x000000ff9b00720c */ /* 0x000fe20003f26270 */
[----:B------:R-:W-:Y:S01]  /*6a30*/  @!P0 IMAD.IADD R4, R4, 0x1, -R6 ;  /* 0x0000000104048824 */ /* 0x000fe200078e0a06 */
[----:B------:R-:W-:Y:S02]  /*6a40*/  ISETP.NE.AND P0, PT, R153, RZ, PT ;  /* 0x000000ff9900720c */ /* 0x000fe40003f05270 */
[----:B------:R-:W-:Y:S01]  /*6a50*/  LOP3.LUT R25, RZ, R153, RZ, 0x33, !PT ;  /* 0x00000099ff197212 */ /* 0x000fe200078e33ff */
[----:B------:R-:W-:Y:S02]  /*6a60*/  @!P6 IMAD.MOV R136, RZ, RZ, -R136 ;  /* 0x000000ffff88e224 */ /* 0x000fe400078e0a88 */
[----:B------:R-:W-:Y:S02]  /*6a70*/  @!P2 IMAD.MOV R33, RZ, RZ, -R33 ;  /* 0x000000ffff21a224 */ /* 0x000fe400078e0a21 */
[----:B------:R-:W-:-:S02]  /*6a80*/  @!P3 IMAD.MOV R31, RZ, RZ, -R31 ;  /* 0x000000ffff1fb224 */ /* 0x000fc400078e0a1f */
[----:B------:R-:W-:Y:S02]  /*6a90*/  @!P4 IMAD.MOV R29, RZ, RZ, -R29 ;  /* 0x000000ffff1dc224 */ /* 0x000fe400078e0a1d */
[----:B------:R-:W-:Y:S01]  /*6aa0*/  @!P5 IMAD.MOV R27, RZ, RZ, -R27 ;  /* 0x000000ffff1bd224 */ /* 0x000fe200078e0a1b */
[----:B------:R-:W-:Y:S01]  /*6ab0*/  SEL R137, R25, R137, !P0 ;  /* 0x0000008919897207 */ /* 0x000fe20004000000 */
[----:B------:R-:W-:Y:S01]  /*6ac0*/  @!P1 IMAD.MOV R39, RZ, RZ, -R39 ;  /* 0x000000ffff279224 */ /* 0x000fe200078e0a27 */
[----:B------:R-:W-:Y:S01]  /*6ad0*/  LEA R8, P6, R5, UR4, 0x2 ;  /* 0x0000000405087c11 */ /* 0x000fe2000f8c10ff */
[----:B------:R-:W-:Y:S01]  /*6ae0*/  ULDC UR4, c[0x0][0x240] ;  /* 0x0000900000047ab9 */ /* 0x000fe20000000800 */
[C---:B------:R-:W-:Y:S02]  /*6af0*/  SEL R136, R25.reuse, R136, !P0 ;  /* 0x0000008819887207 */ /* 0x040fe40004000000 */
[C---:B------:R-:W-:Y:S02]  /*6b00*/  SEL R135, R25.reuse, R135, !P0 ;  /* 0x0000008719877207 */ /* 0x040fe40004000000 */
[----:B------:R-:W-:-:S02]  /*6b10*/  SEL R134, R25, R134, !P0 ;  /* 0x0000008619867207 */ /* 0x000fc40004000000 */
[C---:B------:R-:W-:Y:S02]  /*6b20*/  SEL R133, R25.reuse, R133, !P0 ;  /* 0x0000008519857207 */ /* 0x040fe40004000000 */
[C---:B------:R-:W-:Y:S02]  /*6b30*/  SEL R132, R25.reuse, R132, !P0 ;  /* 0x0000008419847207 */ /* 0x040fe40004000000 */
[C---:B------:R-:W-:Y:S02]  /*6b40*/  SEL R131, R25.reuse, R131, !P0 ;  /* 0x0000008319837207 */ /* 0x040fe40004000000 */
        /* <DEDUP_REMOVED lines=119> */
[----:B------:R-:W-:Y:S01]  /*72c0*/  SEL R27, R25, R27, !P0 ;  /* 0x0000001b191b7207 */ /* 0x000fe20004000000 */
[----:B------:R-:W-:Y:S01]  /*72d0*/  IMAD R137, R137, UR4, RZ ;  /* 0x0000000489897c24 */ /* 0x000fe2000f8e02ff */
[----:B------:R-:W-:Y:S02]  /*72e0*/  ISETP.GE.AND P2, PT, R152, RZ, PT ;  /* 0x000000ff9800720c */ /* 0x000fe40003f46270 */
[----:B------:R-:W-:Y:S02]  /*72f0*/  SEL R25, R25, R39, !P0 ;  /* 0x0000002719197207 */ /* 0x000fe40004000000 */
[----:B---3--:R-:W-:-:S02]  /*7300*/  ISETP.NE.AND P0, PT, R154, RZ, PT ;  /* 0x000000ff9a00720c */ /* 0x008fc40003f05270 */
[----:B------:R-:W-:Y:S02]  /*7310*/  LEA.HI.X.SX32 R5, R5, UR5, 0x2, P6 ;  /* 0x0000000505057c11 */ /* 0x000fe4000b0f16ff */
[-C--:B------:R-:W-:Y:S01]  /*7320*/  LEA R152, P1, R137, R8.reuse, 0x2 ;  /* 0x0000000889987211 */ /* 0x080fe200078210ff */
[----:B------:R-:W-:Y:S02]  /*7330*/  IMAD R136, R136, UR4, RZ ;  /* 0x0000000488887c24 */ /* 0x000fe4000f8e02ff */
[----:B------:R-:W-:Y:S01]  /*7340*/  IMAD R135, R135, UR4, RZ ;  /* 0x0000000487877c24 */ /* 0x000fe2000f8e02ff */
[-C--:B------:R-:W-:Y:S01]  /*7350*/  LEA.HI.X.SX32 R153, R137, R5.reuse, 0x2, P1 ;  /* 0x0000000589997211 */ /* 0x080fe200008f16ff */
[----:B------:R-:W-:Y:S02]  /*7360*/  IMAD R134, R134, UR4, RZ ;  /* 0x0000000486867c24 */ /* 0x000fe4000f8e02ff */
[----:B------:R-:W-:Y:S01]  /*7370*/  IMAD R133, R133, UR4, RZ ;  /* 0x0000000485857c24 */ /* 0x000fe2000f8e02ff */
[----:B------:R-:W-:Y:S01]  /*7380*/  LEA R158, P3, R136, R8, 0x2 ;  /* 0x00000008889e7211 */ /* 0x000fe200078610ff */
[----:B------:R-:W-:Y:S01]  /*7390*/  @!P2 IMAD.MOV R4, RZ, RZ, -R4 ;  /* 0x000000ffff04a224 */ /* 0x000fe200078e0a04 */
[----:B------:R-:W-:Y:S01]  /*73a0*/  @!P0 LOP3.LUT R4, RZ, R154, RZ, 0x33, !PT ;  /* 0x0000009aff048212 */ /* 0x000fe200078e33ff */
[----:B------:R-:W-:Y:S01]  /*73b0*/  IMAD R132, R132, UR4, RZ ;  /* 0x0000000484847c24 */ /* 0x000fe2000f8e02ff */
[-C--:B------:R-:W-:Y:S01]  /*73c0*/  LEA R156, P2, R135, R8.reuse, 0x2 ;  /* 0x00000008879c7211 */ /* 0x080fe200078410ff */
[----:B------:R1:W-:Y:S01]  /*73d0*/  STL.64 [R1+0x460], R152 ;  /* 0x0004609801007387 */ /* 0x0003e20000100a00 */
[-C--:B------:R-:W-:Y:S01]  /*73e0*/  LEA R154, P1, R134, R8.reuse, 0x2 ;  /* 0x00000008869a7211 */ /* 0x080fe200078210ff */
[----:B------:R-:W-:Y:S01]  /*73f0*/  IMAD R131, R131, UR4, RZ ;  /* 0x0000000483837c24 */ /* 0x000fe2000f8e02ff */
[-C--:B------:R-:W-:Y:S01]  /*7400*/  LEA.HI.X.SX32 R159, R136, R5.reuse, 0x2, P3 ;  /* 0x00000005889f7211 */ /* 0x080fe200018f16ff */
[----:B------:R-:W-:Y:S01]  /*7410*/  IMAD R130, R130, UR4, RZ ;  /* 0x0000000482827c24 */ /* 0x000fe2000f8e02ff */
[-C--:B------:R-:W-:Y:S01]  /*7420*/  LEA.HI.X.SX32 R157, R135, R5.reuse, 0x2, P2 ;  /* 0x00000005879d7211 */ /* 0x080fe200010f16ff */
[----:B------:R-:W-:Y:S01]  /*7430*/  IMAD R129, R129, UR4, RZ ;  /* 0x0000000481817c24 */ /* 0x000fe2000f8e02ff */
[-C--:B------:R-:W-:Y:S01]  /*7440*/  LEA.HI.X.SX32 R155, R134, R5.reuse, 0x2, P1 ;  /* 0x00000005869b7211 */ /* 0x080fe200008f16ff */
[----:B------:R-:W-:Y:S01]  /*7450*/  IMAD R128, R128, UR4, RZ ;  /* 0x0000000480807c24 */ /* 0x000fe2000f8e02ff */
[-C--:B-1----:R-:W-:Y:S01]  /*7460*/  LEA R152, P0, R133, R8.reuse, 0x2 ;  /* 0x0000000885987211 */ /* 0x082fe200078010ff */
[----:B------:R-:W-:Y:S01]  /*7470*/  IMAD R127, R127, UR4, RZ ;  /* 0x000000047f7f7c24 */ /* 0x000fe2000f8e02ff */
[-C--:B------:R-:W-:Y:S01]  /*7480*/  LEA R164, P6, R132, R8.reuse, 0x2 ;  /* 0x0000000884a47211 */ /* 0x080fe200078c10ff */
[----:B------:R-:W-:Y:S01]  /*7490*/  IMAD R126, R126, UR4, RZ ;  /* 0x000000047e7e7c24 */ /* 0x000fe2000f8e02ff */
[----:B------:R-:W-:Y:S01]  /*74a0*/  LEA.HI.X.SX32 R153, R133, R5, 0x2, P0 ;  /* 0x0000000585997211 */ /* 0x000fe200000f16ff */
[----:B------:R1:W-:Y:S01]  /*74b0*/  STL.64 [R1+0x68], R158 ;  /* 0x0000689e01007387 */ /* 0x0003e20000100a00 */
[----:B------:R-:W-:-:S02]  /*74c0*/  LEA R162, P5, R131, R8, 0x2 ;  /* 0x0000000883a27211 */ /* 0x000fc400078a10ff */
[-C--:B------:R-:W-:Y:S01]  /*74d0*/  LEA R160, P4, R130, R8.reuse, 0x2 ;  /* 0x0000000882a07211 */ /* 0x080fe200078810ff */
[----:B------:R2:W-:Y:S01]  /*74e0*/  STL.64 [R1+0x458], R156 ;  /* 0x0004589c01007387 */ /* 0x0005e20000100a00 */
[-C--:B------:R-:W-:Y:S01]  /*74f0*/  LEA.HI.X.SX32 R165, R132, R5.reuse, 0x2, P6 ;  /* 0x0000000584a57211 */ /* 0x080fe200030f16ff */
[----:B------:R-:W-:Y:S01]  /*7500*/  IMAD R125, R125, UR4, RZ ;  /* 0x000000047d7d7c24 */ /* 0x000fe2000f8e02ff */
[-C--:B------:R-:W-:Y:S01]  /*7510*/  LEA.HI.X.SX32 R163, R131, R5.reuse, 0x2, P5 ;  /* 0x0000000583a37211 */ /* 0x080fe200028f16ff */
[----:B------:R3:W-:Y:S01]  /*7520*/  STL.64 [R1+0x450], R154 ;  /* 0x0004509a01007387 */ /* 0x0007e20000100a00 */
[----:B------:R-:W-:Y:S01]  /*7530*/  IMAD R124, R124, UR4, RZ ;  /* 0x000000047c7c7c24 */ /* 0x000fe2000f8e02ff */
[----:B-1----:R-:W-:Y:S02]  /*7540*/  LEA R158, P3, R129, R8, 0x2 ;  /* 0x00000008819e7211 */ /* 0x002fe400078610ff */
[----:B------:R1:W-:Y:S01]  /*7550*/  STL.64 [R1+0x448], R152 ;  /* 0x0004489801007387 */ /* 0x0003e20000100a00 */
[----:B------:R-:W-:-:S02]  /*7560*/  LEA.HI.X.SX32 R161, R130, R5, 0x2, P4 ;  /* 0x0000000582a17211 */ /* 0x000fc400020f16ff */
[-C--:B--2---:R-:W-:Y:S01]  /*7570*/  LEA R156, P2, R128, R8.reuse, 0x2 ;  /* 0x00000008809c7211 */ /* 0x084fe200078410ff */
[----:B------:R-:W-:Y:S01]  /*7580*/  IMAD R123, R123, UR4, RZ ;  /* 0x000000047b7b7c24 */ /* 0x000fe2000f8e02ff */
[-C--:B------:R-:W-:Y:S02]  /*7590*/  LEA.HI.X.SX32 R159, R129, R5.reuse, 0x2, P3 ;  /* 0x00000005819f7211 */ /* 0x080fe400018f16ff */
[-C--:B---3--:R-:W-:Y:S01]  /*75a0*/  LEA R154, P1, R127, R8.reuse, 0x2 ;  /* 0x000000087f9a7211 */ /* 0x088fe200078210ff */
[----:B------:R-:W-:Y:S01]  /*75b0*/  IMAD R122, R122, UR4, RZ ;  /* 0x000000047a7a7c24 */ /* 0x000fe2000f8e02ff */
[-C--:B------:R-:W-:Y:S02]  /*75c0*/  LEA.HI.X.SX32 R157, R128, R5.reuse, 0x2, P2 ;  /* 0x00000005809d7211 */ /* 0x080fe400010f16ff */
[----:B-1----:R-:W-:Y:S01]  /*75d0*/  LEA R152, P0, R126, R8, 0x2 ;  /* 0x000000087e987211 */ /* 0x002fe200078010ff */
[----:B------:R-:W-:Y:S01]  /*75e0*/  IMAD R121, R121, UR4, RZ ;  /* 0x0000000479797c24 */ /* 0x000fe2000f8e02ff */
[----:B------:R1:W-:Y:S01]  /*75f0*/  STL.64 [R1+0x440], R164 ;  /* 0x000440a401007387 */ /* 0x0003e20000100a00 */
[-C--:B------:R-:W-:Y:S01]  /*7600*/  LEA.HI.X.SX32 R155, R127, R5.reuse, 0x2, P1 ;  /* 0x000000057f9b7211 */ /* 0x080fe200008f16ff */
[----:B------:R-:W-:Y:S01]  /*7610*/  IMAD R120, R120, UR4, RZ ;  /* 0x0000000478787c24 */ /* 0x000fe2000f8e02ff */
[----:B------:R-:W-:Y:S01]  /*7620*/  LEA.HI.X.SX32 R153, R126, R5, 0x2, P0 ;  /* 0x000000057e997211 */ /* 0x000fe200000f16ff */
[----:B------:R2:W-:Y:S01]  /*7630*/  STL.64 [R1+0x438], R162 ;  /* 0x000438a201007387 */ /* 0x0005e20000100a00 */
[----:B------:R-:W-:-:S03]  /*7640*/  IMAD R119, R119, UR4, RZ ;  /* 0x0000000477777c24 */ /* 0x000fc6000f8e02ff */
[----:B------:R3:W-:Y:S01]  /*7650*/  STL.64 [R1+0x430], R160 ;  /* 0x000430a001007387 */ /* 0x0007e20000100a00 */
[----:B-1----:R-:W-:-:S03]  /*7660*/  LEA R164, P6, R125, R8, 0x2 ;  /* 0x000000087da47211 */ /* 0x002fc600078c10ff */
[----:B------:R1:W-:Y:S01]  /*7670*/  STL.64 [R1+0x428], R158 ;  /* 0x0004289e01007387 */ /* 0x0003e20000100a00 */
[----:B--2---:R-:W-:-:S03]  /*7680*/  LEA R162, P5, R124, R8, 0x2 ;  /* 0x000000087ca27211 */ /* 0x004fc600078a10ff */
[----:B------:R2:W-:Y:S01]  /*7690*/  STL.64 [R1+0x420], R156 ;  /* 0x0004209c01007387 */ /* 0x0005e20000100a00 */
[-C--:B------:R-:W-:Y:S02]  /*76a0*/  LEA.HI.X.SX32 R165, R125, R5.reuse, 0x2, P6 ;  /* 0x000000057da57211 */ /* 0x080fe400030f16ff */
[-C--:B---3--:R-:W-:Y:S01]  /*76b0*/  LEA R160, P4, R123, R8.reuse, 0x2 ;  /* 0x000000087ba07211 */ /* 0x088fe200078810ff */
[----:B------:R3:W-:Y:S01]  /*76c0*/  STL.64 [R1+0x418], R154 ;  /* 0x0004189a01007387 */ /* 0x0007e20000100a00 */
[----:B------:R-:W-:Y:S01]  /*76d0*/  IMAD R118, R118, UR4, RZ ;  /* 0x0000000476767c24 */ /* 0x000fe2000f8e02ff */
[-C--:B------:R-:W-:Y:S02]  /*76e0*/  LEA.HI.X.SX32 R163, R124, R5.reuse, 0x2, P5 ;  /* 0x000000057ca37211 */ /* 0x080fe400028f16ff */
[-C--:B-1----:R-:W-:Y:S01]  /*76f0*/  LEA R158, P3, R122, R8.reuse, 0x2 ;  /* 0x000000087a9e7211 */ /* 0x082fe200078610ff */
[----:B------:R1:W-:Y:S01]  /*7700*/  STL.64 [R1+0x410], R152 ;  /* 0x0004109801007387 */ /* 0x0003e20000100a00 */
[----:B------:R-:W-:Y:S01]  /*7710*/  IMAD R117, R117, UR4, RZ ;  /* 0x0000000475757c24 */ /* 0x000fe2000f8e02ff */
[----:B--2---:R-:W-:Y:S01]  /*7720*/  LEA R156, P2, R121, R8, 0x2 ;  /* 0x00000008799c7211 */ /* 0x004fe200078410ff */
[----:B------:R-:W-:Y:S01]  /*7730*/  IMAD R116, R116, UR4, RZ ;  /* 0x0000000474747c24 */ /* 0x000fe2000f8e02ff */
[----:B------:R-:W-:-:S02]  /*7740*/  LEA.HI.X.SX32 R161, R123, R5, 0x2, P4 ;  /* 0x000000057ba17211 */ /* 0x000fc400020f16ff */
[-C--:B---3--:R-:W-:Y:S01]  /*7750*/  LEA R154, P1, R120, R8.reuse, 0x2 ;  /* 0x00000008789a7211 */ /* 0x088fe200078210ff */
[----:B------:R-:W-:Y:S01]  /*7760*/  IMAD R115, R115, UR4, RZ ;  /* 0x0000000473737c24 */ /* 0x000fe2000f8e02ff */
[-C--:B------:R-:W-:Y:S02]  /*7770*/  LEA.HI.X.SX32 R159, R122, R5.reuse, 0x2, P3 ;  /* 0x000000057a9f7211 */ /* 0x080fe400018f16ff */
[----:B-1----:R-:W-:Y:S01]  /*7780*/  LEA R152, P0, R119, R8, 0x2 ;  /* 0x0000000877987211 */ /* 0x002fe200078010ff */
[----:B------:R-:W-:Y:S01]  /*7790*/  IMAD R114, R114, UR4, RZ ;  /* 0x0000000472727c24 */ /* 0x000fe2000f8e02ff */
[-C--:B------:R-:W-:Y:S01]  /*77a0*/  LEA.HI.X.SX32 R157, R121, R5.reuse, 0x2, P2 ;  /* 0x00000005799d7211 */ /* 0x080fe200010f16ff */
        /* <DEDUP_REMOVED lines=354> */
[----:B------:R-:W-:Y:S01]  /*8dd0*/  IMAD R3, R7, 0x200, R3 ;  /* 0x0000020007037824 */ /* 0x000fe200078e0203 */
[-C--:B--2---:R-:W-:Y:S01]  /*8de0*/  LEA R156, P2, R20, R8.reuse, 0x2 ;  /* 0x00000008149c7211 */ /* 0x084fe200078410ff */
[----:B------:R-:W-:Y:S01]  /*8df0*/  IMAD R12, R12, UR4, RZ ;  /* 0x000000040c0c7c24 */ /* 0x000fe2000f8e02ff */
[-C--:B------:R-:W-:Y:S01]  /*8e00*/  LEA.HI.X.SX32 R161, R24, R5.reuse, 0x2, P4 ;  /* 0x0000000518a17211 */ /* 0x080fe200020f16ff */
[----:B------:R-:W2:Y:S01]  /*8e10*/  LDC.64 R6, c[0x0][0x230] ;  /* 0x00008c00ff067b82 */ /* 0x000ea20000000a00 */
[-C--:B---3--:R-:W-:Y:S01]  /*8e20*/  LEA R154, P1, R18, R8.reuse, 0x2 ;  /* 0x00000008129a7211 */ /* 0x088fe200078210ff */
[----:B------:R-:W-:Y:S01]  /*8e30*/  IMAD R10, R10, UR4, RZ ;  /* 0x000000040a0a7c24 */ /* 0x000fe2000f8e02ff */
[-C--:B------:R-:W-:Y:S01]  /*8e40*/  LEA.HI.X.SX32 R159, R22, R5.reuse, 0x2, P3 ;  /* 0x00000005169f7211 */ /* 0x080fe200018f16ff */
[----:B------:R-:W-:Y:S01]  /*8e50*/  IMAD R9, R9, UR4, RZ ;  /* 0x0000000409097c24 */ /* 0x000fe2000f8e02ff */
        /* <DEDUP_REMOVED lines=12> */
[----:B---3--:R-:W-:-:S03]  /*8f20*/  LEA R162, P5, R12, R8, 0x2 ;  /* 0x000000080ca27211 */ /* 0x008fc600078a10ff */
[----:B------:R3:W-:Y:S01]  /*8f30*/  STL.64 [R1+0x110], R156 ;  /* 0x0001109c01007387 */ /* 0x0007e20000100a00 */
[-C--:B------:R-:W-:Y:S02]  /*8f40*/  LEA.HI.X.SX32 R165, R14, R5.reuse, 0x2, P6 ;  /* 0x000000050ea57211 */ /* 0x080fe400030f16ff */
[-C--:B----4-:R-:W-:Y:S01]  /*8f50*/  LEA R160, P4, R10, R8.reuse, 0x2 ;  /* 0x000000080aa07211 */ /* 0x090fe200078810ff */
[----:B------:R4:W-:Y:S01]  /*8f60*/  STL.64 [R1+0x108], R154 ;  /* 0x0001089a01007387 */ /* 0x0009e20000100a00 */
[----:B------:R-:W-:Y:S01]  /*8f70*/  IMAD R17, R17, UR4, RZ ;  /* 0x0000000411117c24 */ /* 0x000fe2000f8e02ff */
[-C--:B------:R-:W-:Y:S02]  /*8f80*/  LEA.HI.X.SX32 R163, R12, R5.reuse, 0x2, P5 ;  /* 0x000000050ca37211 */ /* 0x080fe400028f16ff */
[-C--:B-1----:R-:W-:Y:S01]  /*8f90*/  LEA R158, P3, R9, R8.reuse, 0x2 ;  /* 0x00000008099e7211 */ /* 0x082fe200078610ff */
[----:B------:R1:W-:Y:S01]  /*8fa0*/  STL.64 [R1+0x100], R152 ;  /* 0x0001009801007387 */ /* 0x0003e20000100a00 */
[----:B------:R-:W-:Y:S01]  /*8fb0*/  IMAD R19, R19, UR4, RZ ;  /* 0x0000000413137c24 */ /* 0x000fe2000f8e02ff */
[----:B---3--:R-:W-:Y:S01]  /*8fc0*/  LEA R156, P2, R11, R8, 0x2 ;  /* 0x000000080b9c7211 */ /* 0x008fe200078410ff */
[----:B------:R-:W-:Y:S01]  /*8fd0*/  IMAD R21, R21, UR4, RZ ;  /* 0x0000000415157c24 */ /* 0x000fe2000f8e02ff */
[----:B------:R-:W-:-:S02]  /*8fe0*/  LEA.HI.X.SX32 R161, R10, R5, 0x2, P4 ;  /* 0x000000050aa17211 */ /* 0x000fc400020f16ff */
[-C--:B----4-:R-:W-:Y:S01]  /*8ff0*/  LEA R154, P1, R13, R8.reuse, 0x2 ;  /* 0x000000080d9a7211 */ /* 0x090fe200078210ff */
        /* <DEDUP_REMOVED lines=10> */
[----:B------:R-:W-:-:S02]  /*90a0*/  IMAD R33, R33, UR4, RZ ;  /* 0x0000000421217c24 */ /* 0x000fc4000f8e02ff */
[----:B------:R-:W-:Y:S01]  /*90b0*/  IMAD R31, R31, UR4, RZ ;  /* 0x000000041f1f7c24 */ /* 0x000fe2000f8e02ff */
[----:B------:R4:W-:Y:S01]  /*90c0*/  STL.64 [R1+0xe8], R160 ;  /* 0x0000e8a001007387 */ /* 0x0009e20000100a00 */
[----:B------:R-:W-:Y:S01]  /*90d0*/  IMAD R29, R29, UR4, RZ ;  /* 0x000000041d1d7c24 */ /* 0x000fe2000f8e02ff */
[-C--:B-1----:R-:W-:Y:S02]  /*90e0*/  LEA R164, P6, R17, R8.reuse, 0x2 ;  /* 0x0000000811a47211 */ /* 0x082fe400078c10ff */
[----:B------:R1:W-:Y:S01]  /*90f0*/  STL.64 [R1+0xe0], R158 ;  /* 0x0000e09e01007387 */ /* 0x0003e20000100a00 */
[----:B---3--:R-:W-:-:S03]  /*9100*/  LEA R162, P5, R19, R8, 0x2 ;  /* 0x0000000813a27211 */ /* 0x008fc600078a10ff */
[----:B------:R3:W-:Y:S01]  /*9110*/  STL.64 [R1+0xd8], R156 ;  /* 0x0000d89c01007387 */ /* 0x0007e20000100a00 */
[----:B------:R-:W-:Y:S01]  /*9120*/  IMAD R27, R27, UR4, RZ ;  /* 0x000000041b1b7c24 */ /* 0x000fe2000f8e02ff */
[-C--:B----4-:R-:W-:Y:S02]  /*9130*/  LEA R160, P4, R21, R8.reuse, 0x2 ;  /* 0x0000000815a07211 */ /* 0x090fe400078810ff */
[----:B------:R4:W-:Y:S01]  /*9140*/  STL.64 [R1+0xd0], R154 ;  /* 0x0000d09a01007387 */ /* 0x0009e20000100a00 */
[-C--:B------:R-:W-:Y:S02]  /*9150*/  LEA.HI.X.SX32 R165, R17, R5.reuse, 0x2, P6 ;  /* 0x0000000511a57211 */ /* 0x080fe400030f16ff */
[-C--:B-1----:R-:W-:Y:S01]  /*9160*/  LEA R158, P3, R23, R8.reuse, 0x2 ;  /* 0x00000008179e7211 */ /* 0x082fe200078610ff */
[----:B------:R1:W-:Y:S01]  /*9170*/  STL.64 [R1+0xc8], R152 ;  /* 0x0000c89801007387 */ /* 0x0003e20000100a00 */
[-C--:B------:R-:W-:Y:S02]  /*9180*/  LEA.HI.X.SX32 R163, R19, R5.reuse, 0x2, P5 ;  /* 0x0000000513a37211 */ /* 0x080fe400028f16ff */
[----:B---3--:R-:W-:Y:S01]  /*9190*/  LEA R156, P2, R37, R8, 0x2 ;  /* 0x00000008259c7211 */ /* 0x008fe200078410ff */
[----:B------:R-:W-:Y:S01]  /*91a0*/  IMAD R25, R25, UR4, RZ ;  /* 0x0000000419197c24 */ /* 0x000fe2000f8e02ff */
[----:B------:R-:W-:-:S02]  /*91b0*/  LEA.HI.X.SX32 R161, R21, R5, 0x2, P4 ;  /* 0x0000000515a17211 */ /* 0x000fc400020f16ff */
[-C--:B----4-:R-:W-:Y:S02]  /*91c0*/  LEA R154, P1, R35, R8.reuse, 0x2 ;  /* 0x00000008239a7211 */ /* 0x090fe400078210ff */
[-C--:B------:R-:W-:Y:S02]  /*91d0*/  LEA R14, P6, R31, R8.reuse, 0x2 ;  /* 0x000000081f0e7211 */ /* 0x080fe400078c10ff */
[----:B------:R-:W-:Y:S02]  /*91e0*/  LEA.HI.X.SX32 R159, R23, R5, 0x2, P3 ;  /* 0x00000005179f7211 */ /* 0x000fe400018f16ff */
[-C--:B-1----:R-:W-:Y:S01]  /*91f0*/  LEA R152, P0, R33, R8.reuse, 0x2 ;  /* 0x0000000821987211 */ /* 0x082fe200078010ff */
[----:B------:R-:W-:Y:S01]  /*9200*/  STL.64 [R1+0xc0], R164 ;  /* 0x0000c0a401007387 */ /* 0x000fe20000100a00 */
[-C--:B------:R-:W-:Y:S01]  /*9210*/  LEA R12, P5, R29, R8.reuse, 0x2 ;  /* 0x000000081d0c7211 */ /* 0x080fe200078a10ff */
[----:B--2---:R-:W-:Y:S01]  /*9220*/  IMAD R7, R4, R7, RZ ;  /* 0x0000000704077224 */ /* 0x004fe200078e02ff */
[-C--:B------:R-:W-:Y:S01]  /*9230*/  LEA.HI.X.SX32 R157, R37, R5.reuse, 0x2, P2 ;  /* 0x00000005259d7211 */ /* 0x080fe200010f16ff */
[----:B------:R-:W-:Y:S01]  /*9240*/  STL.64 [R1+0xb8], R162 ;  /* 0x0000b8a201007387 */ /* 0x000fe20000100a00 */
[----:B------:R-:W-:Y:S01]  /*9250*/  LEA R10, P4, R27, R8, 0x2 ;  /* 0x000000081b0a7211 */ /* 0x000fe200078810ff */
[----:B------:R-:W-:Y:S01]  /*9260*/  ULDC.64 UR4, c[0x0][0x210] ;  /* 0x0000840000047ab9 */ /* 0x000fe20000000a00 */
[-C--:B------:R-:W-:Y:S01]  /*9270*/  LEA.HI.X.SX32 R155, R35, R5.reuse, 0x2, P1 ;  /* 0x00000005239b7211 */ /* 0x080fe200008f16ff */
[----:B------:R-:W-:Y:S01]  /*9280*/  STL.64 [R1+0xb0], R160 ;  /* 0x0000b0a001007387 */ /* 0x000fe20000100a00 */
[----:B------:R-:W-:-:S02]  /*9290*/  LEA.HI.X.SX32 R153, R33, R5, 0x2, P0 ;  /* 0x0000000521997211 */ /* 0x000fc400000f16ff */
[-C--:B------:R-:W-:Y:S01]  /*92a0*/  LEA.HI.X.SX32 R15, R31, R5.reuse, 0x2, P6 ;  /* 0x000000051f0f7211 */ /* 0x080fe200030f16ff */
[----:B------:R-:W-:Y:S01]  /*92b0*/  STL.64 [R1+0xa8], R158 ;  /* 0x0000a89e01007387 */ /* 0x000fe20000100a00 */
[----:B------:R-:W-:Y:S02]  /*92c0*/  LEA R8, P3, R25, R8, 0x2 ;  /* 0x0000000819087211 */ /* 0x000fe400078610ff */
[-C--:B------:R-:W-:Y:S01]  /*92d0*/  LEA.HI.X.SX32 R13, R29, R5.reuse, 0x2, P5 ;  /* 0x000000051d0d7211 */ /* 0x080fe200028f16ff */
[----:B------:R-:W-:Y:S01]  /*92e0*/  STL.64 [R1+0xa0], R156 ;  /* 0x0000a09c01007387 */ /* 0x000fe20000100a00 */
[-C--:B------:R-:W-:Y:S01]  /*92f0*/  LEA.HI.X.SX32 R11, R27, R5.reuse, 0x2, P4 ;  /* 0x000000051b0b7211 */ /* 0x080fe200020f16ff */
[C---:B------:R-:W-:Y:S02]  /*9300*/  VIADD R4, R6.reuse, 0xfffffffc ;  /* 0xfffffffc06047836 */ /* 0x040fe40000000000 */
[----:B------:R-:W-:Y:S01]  /*9310*/  STL.64 [R1+0x98], R154 ;  /* 0x0000989a01007387 */ /* 0x000fe20000100a00 */
[----:B------:R-:W-:Y:S01]  /*9320*/  LEA.HI.X.SX32 R9, R25, R5, 0x2, P3 ;  /* 0x0000000519097211 */ /* 0x000fe200018f16ff */
[----:B------:R-:W-:Y:S01]  /*9330*/  VIADD R5, R6, 0xfffffffd ;  /* 0xfffffffd06057836 */ /* 0x000fe20000000000 */
[----:B------:R-:W-:Y:S01]  /*9340*/  LEA R242, P0, R7, UR4, 0x2 ;  /* 0x0000000407f27c11 */ /* 0x000fe2000f8010ff */
[----:B------:R-:W-:Y:S01]  /*9350*/  STL.64 [R1+0x90], R152 ;  /* 0x0000909801007387 */ /* 0x000fe20000100a00 */
[----:B------:R-:W-:Y:S01]  /*9360*/  ISETP.GE.U32.AND P3, PT, R4, 0x7fffff7d, PT ;  /* 0x7fffff7d0400780c */ /* 0x000fe20003f66070 */
[C---:B------:R-:W-:Y:S01]  /*9370*/  IMAD R18, R240.reuse, 0x14, RZ ;  /* 0x00000014f0127824 */ /* 0x040fe200078e02ff */
[----:B------:R-:W-:Y:S01]  /*9380*/  ISETP.GE.U32.AND P4, PT, R5, 0x7fffff7e, PT ;  /* 0x7fffff7e0500780c */ /* 0x000fe20003f86070 */
[----:B------:R-:W-:Y:S01]  /*9390*/  STL.64 [R1+0x88], R14 ;  /* 0x0000880e01007387 */ /* 0x000fe20000100a00 */
[----:B------:R-:W-:Y:S01]  /*93a0*/  LEA.HI.X.SX32 R243, R7, UR5, 0x2, P0 ;  /* 0x0000000507f37c11 */ /* 0x000fe200080f16ff */
[----:B------:R-:W-:-:S02]  /*93b0*/  IMAD R22, R240, 0x18, RZ ;  /* 0x00000018f0167824 */ /* 0x000fc400078e02ff */
[C---:B------:R-:W-:Y:S01]  /*93c0*/  IMAD R150, R240.reuse, 0xe4, RZ ;  /* 0x000000e4f0967824 */ /* 0x040fe200078e02ff */
[----:B------:R-:W-:Y:S01]  /*93d0*/  STL.64 [R1+0x80], R12 ;  /* 0x0000800c01007387 */ /* 0x000fe20000100a00 */
[C---:B------:R-:W-:Y:S01]  /*93e0*/  SHF.L.U32 R4, R240.reuse, 0x1, RZ ;  /* 0x00000001f0047819 */ /* 0x040fe200000006ff */
[C---:B------:R-:W-:Y:S02]  /*93f0*/  IMAD R26, R240.reuse, 0x1c, RZ ;  /* 0x0000001cf01a7824 */ /* 0x040fe400078e02ff */
[C---:B------:R-:W-:Y:S01]  /*9400*/  IMAD R148, R240.reuse, 0xe8, RZ ;  /* 0x000000e8f0947824 */ /* 0x040fe200078e02ff */
[----:B------:R1:W-:Y:S01]  /*9410*/  STL.64 [R1+0x78], R10 ;  /* 0x0000780a01007387 */ /* 0x0003e20000100a00 */
[C---:B------:R-:W-:Y:S01]  /*9420*/  LEA R204, P0, R240.reuse, R242, 0x3 ;  /* 0x000000f2f0cc7211 */ /* 0x040fe200078018ff */
[C---:B------:R-:W-:Y:S02]  /*9430*/  IMAD R5, R240.reuse, 0x3, RZ ;  /* 0x00000003f0057824 */ /* 0x040fe400078e02ff */
[----:B------:R-:W-:Y:S01]  /*9440*/  IMAD R146, R240, 0xec, RZ ;  /* 0x000000ecf0927824 */ /* 0x000fe200078e02ff */
[----:B------:R-:W-:Y:S01]  /*9450*/  LEA.HI.X.SX32 R205, R4, R243, 0x2, P0 ;  /* 0x000000f304cd7211 */ /* 0x000fe200000f16ff */
[----:B------:R-:W-:-:S02]  /*9460*/  IMAD R33, R240, 0x24, RZ ;  /* 0x00000024f0217824 */ /* 0x000fc400078e02ff */
[C---:B------:R-:W-:Y:S02]  /*9470*/  IMAD R144, R240.reuse, 0xf0, RZ ;  /* 0x000000f0f0907824 */ /* 0x040fe400078e02ff */
[C---:B------:R-:W-:Y:S02]  /*9480*/  IMAD R142, R240.reuse, 0xf4, RZ ;  /* 0x000000f4f08e7824 */ /* 0x040fe400078e02ff */
[----:B------:R-:W-:Y:S01]  /*9490*/  IMAD R140, R240, 0xf8, RZ ;  /* 0x000000f8f08c7824 */ /* 0x000fe200078e02ff */
[----:B------:R-:W-:Y:S01]  /*94a0*/  LEA R2, R138, R2, 0x18 ;  /* 0x000000028a027211 */ /* 0x000fe200078ec0ff */
[C---:B-1----:R-:W-:Y:S01]  /*94b0*/  IMAD R10, R240.reuse, 0xc, RZ ;  /* 0x0000000cf00a7824 */ /* 0x042fe200078e02ff */
[----:B------:R1:W-:Y:S01]  /*94c0*/  STL.64 [R1+0x70], R8 ;  /* 0x0000700801007387 */ /* 0x0003e20000100a00 */
[C---:B------:R-:W-:Y:S01]  /*94d0*/  IMAD R38, R240.reuse, 0x28, RZ ;  /* 0x00000028f0267824 */ /* 0x040fe200078e02ff */
[----:B------:R-:W-:Y:S01]  /*94e0*/  ULDC.64 UR60, c[0x0][0x208] ;  /* 0x00008200003c7ab9 */ /* 0x000fe20000000a00 */
[----:B------:R-:W-:Y:S01]  /*94f0*/  IMAD R41, R240, 0x2c, RZ ;  /* 0x0000002cf0297824 */ /* 0x000fe200078e02ff */
[----:B------:R-:W-:Y:S01]  /*9500*/  IADD3 R202, P5, R10, R242, RZ ;  /* 0x000000f20aca7210 */ /* 0x000fe20007fbe0ff */
[C---:B------:R-:W-:Y:S01]  /*9510*/  IMAD R7, R240.reuse, 0x5, RZ ;  /* 0x00000005f0077824 */ /* 0x040fe200078e02ff */
[----:B------:R2:W-:Y:S01]  /*9520*/  STL.64 [R1+0x58], R204 ;  /* 0x000058cc01007387 */ /* 0x0005e20000100a00 */
[C---:B------:R-:W-:Y:S01]  /*9530*/  IMAD R45, R240.reuse, 0x30, RZ ;  /* 0x00000030f02d7824 */ /* 0x040fe200078e02ff */
[----:B------:R-:W-:Y:S01]  /*9540*/  LEA.HI.X.SX32 R203, R5, R243, 0x2, P5 ;  /* 0x000000f305cb7211 */ /* 0x000fe200028f16ff */
[----:B------:R-:W-:Y:S01]  /*9550*/  IMAD R49, R240, 0x34, RZ ;  /* 0x00000034f0317824 */ /* 0x000fe200078e02ff */
[----:B------:R-:W-:Y:S01]  /*9560*/  ULDC UR4, c[0x0][0x230] ;  /* 0x00008c0000047ab9 */ /* 0x000fe20000000800 */
[----:B-1----:R-:W-:-:S02]  /*9570*/  VIADD R8, R6, 0xfffffffe ;  /* 0xfffffffe06087836 */ /* 0x002fc40000000000 */
[----:B------:R1:W-:Y:S01]  /*9580*/  STL.64 [R1+0x50], R202 ;  /* 0x000050ca01007387 */ /* 0x0003e20000100a00 */
[----:B------:R-:W-:Y:S02]  /*9590*/  IMAD R9, R240, 0x7, RZ ;  /* 0x00000007f0097824 */ /* 0x000fe400078e02ff */
[----:B------:R-:W-:Y:S02]  /*95a0*/  ISETP.GE.U32.AND P2, PT, R8, 0x7fffff7f, PT ;  /* 0x7fffff7f0800780c */ /* 0x000fe40003f46070 */
[----:B--2---:R-:W-:Y:S01]  /*95b0*/  IADD3 R204, P0, R18, R242, RZ ;  /* 0x000000f212cc7210 */ /* 0x004fe20007f1e0ff */
[----:B------:R-:W-:-:S03]  /*95c0*/  IMAD R8, R240, 0x6, RZ ;  /* 0x00000006f0087824 */ /* 0x000fc600078e02ff */
[-C--:B------:R-:W-:Y:S02]  /*95d0*/  LEA.HI.X.SX32 R205, R7, R243.reuse, 0x2, P0 ;  /* 0x000000f307cd7211 */ /* 0x080fe400000f16ff */
[-C--:B-1----:R-:W-:Y:S02]  /*95e0*/  IADD3 R202, P5, R22, R242.reuse, RZ ;  /* 0x000000f216ca7210 */ /* 0x082fe40007fbe0ff */
[----:B------:R-:W-:Y:S02]  /*95f0*/  IADD3 R4, P0, R26, R242, RZ ;  /* 0x000000f21a047210 */ /* 0x000fe40007f1e0ff */
[-C--:B------:R-:W-:Y:S02]  /*9600*/  LEA.HI.X.SX32 R203, R8, R243.reuse, 0x2, P5 ;  /* 0x000000f308cb7211 */ /* 0x080fe400028f16ff */
[----:B------:R-:W-:Y:S01]  /*9610*/  LEA.HI.X.SX32 R5, R9, R243, 0x2, P0 ;  /* 0x000000f309057211 */ /* 0x000fe200000f16ff */
[C---:B------:R-:W-:Y:S02]  /*9620*/  IMAD.SHL.U32 R11, R240.reuse, 0x8, RZ ;  /* 0x00000008f00b7824 */ /* 0x040fe400078e00ff */
[----:B------:R1:W-:Y:S01]  /*9630*/  STL.64 [R1+0x38], R202 ;  /* 0x000038ca01007387 */ /* 0x0003e20000100a00 */
[----:B------:R-:W-:-:S03]  /*9640*/  IMAD R12, R240, 0x9, RZ ;  /* 0x00000009f00c7824 */ /* 0x000fc600078e02ff */
[----:B------:R-:W-:Y:S04]  /*9650*/  STL.64 [R1+0x40], R204 ;  /* 0x000040cc01007387 */ /* 0x000fe80000100a00 */
[----:B------:R2:W-:Y:S01]  /*9660*/  STL.64 [R1+0x30], R4 ;  /* 0x0000300401007387 */ /* 0x0005e20000100a00 */
[C---:B-1----:R-:W-:Y:S01]  /*9670*/  LEA R202, P5, R240.reuse, R242, 0x5 ;  /* 0x000000f2f0ca7211 */ /* 0x042fe200078a28ff */
[----:B------:R-:W-:-:S03]  /*9680*/  IMAD R13, R240, 0xa, RZ ;  /* 0x0000000af00d7824 */ /* 0x000fc600078e02ff */
[-C--:B------:R-:W-:Y:S02]  /*9690*/  LEA.HI.X.SX32 R203, R11, R243.reuse, 0x2, P5 ;  /* 0x000000f30bcb7211 */ /* 0x080fe400028f16ff */
[-C--:B--2---:R-:W-:Y:S02]  /*96a0*/  IADD3 R4, P0, R33, R242.reuse, RZ ;  /* 0x000000f221047210 */ /* 0x084fe40007f1e0ff */
[----:B------:R-:W-:Y:S02]  /*96b0*/  IADD3 R8, P5, R38, R242, RZ ;  /* 0x000000f226087210 */ /* 0x000fe40007fbe0ff */
[-C--:B------:R-:W-:Y:S01]  /*96c0*/  LEA.HI.X.SX32 R5, R12, R243.reuse, 0x2, P0 ;  /* 0x000000f30c057211 */ /* 0x080fe200000f16ff */
[----:B------:R-:W-:Y:S01]  /*96d0*/  IMAD R14, R240, 0xb, RZ ;  /* 0x0000000bf00e7824 */ /* 0x000fe200078e02ff */
[----:B------:R-:W-:-:S03]  /*96e0*/  LEA.HI.X.SX32 R9, R13, R243, 0x2, P5 ;  /* 0x000000f30d097211 */ /* 0x000fc600028f16ff */
[----:B------:R1:W-:Y:S01]  /*96f0*/  STL.64 [R1+0x20], R4 ;  /* 0x0000200401007387 */ /* 0x0003e20000100a00 */
[----:B------:R-:W-:-:S03]  /*9700*/  IMAD R53, R240, 0x38, RZ ;  /* 0x00000038f0357824 */ /* 0x000fc600078e02ff */
[----:B------:R-:W-:Y:S04]  /*9710*/  STL.64 [R1+0x28], R202 ;  /* 0x000028ca01007387 */ /* 0x000fe80000100a00 */
[----:B------:R2:W-:Y:S01]  /*9720*/  STL.64 [R1+0x18], R8 ;  /* 0x0000180801007387 */ /* 0x0005e20000100a00 */
[----:B-1----:R-:W-:-:S04]  /*9730*/  IADD3 R4, P0, R41, R242, RZ ;  /* 0x000000f229047210 */ /* 0x002fc80007f1e0ff */
[-C--:B------:R-:W-:Y:S02]  /*9740*/  LEA.HI.X.SX32 R5, R14, R243.reuse, 0x2, P0 ;  /* 0x000000f30e057211 */ /* 0x080fe400000f16ff */
[-C--:B--2---:R-:W-:Y:S01]  /*9750*/  IADD3 R8, P5, R45, R242.reuse, RZ ;  /* 0x000000f22d087210 */ /* 0x084fe20007fbe0ff */
[C---:B------:R-:W-:Y:S02]  /*9760*/  IMAD R15, R240.reuse, 0xd, RZ ;  /* 0x0000000df00f7824 */ /* 0x040fe400078e02ff */
[----:B------:R1:W-:Y:S01]  /*9770*/  STL.64 [R1+0x10], R4 ;  /* 0x0000100401007387 */ /* 0x0003e20000100a00 */
[----:B------:R-:W-:Y:S01]  /*9780*/  IMAD R16, R240, 0xe, RZ ;  /* 0x0000000ef0107824 */ /* 0x000fe200078e02ff */
[----:B------:R-:W-:Y:S01]  /*9790*/  LEA.HI.X.SX32 R9, R10, R243, 0x2, P5 ;  /* 0x000000f30a097211 */ /* 0x000fe200028f16ff */
[C---:B------:R-:W-:Y:S01]  /*97a0*/  IMAD R56, R240.reuse, 0x3c, RZ ;  /* 0x0000003cf0387824 */ /* 0x040fe200078e02ff */
[----:B------:R-:W-:Y:S01]  /*97b0*/  IADD3 R238, P5, R53, R242, RZ ;  /* 0x000000f235ee7210 */ /* 0x000fe20007fbe0ff */
[----:B------:R-:W-:-:S02]  /*97c0*/  IMAD R17, R240, 0xf, RZ ;  /* 0x0000000ff0117824 */ /* 0x000fc400078e02ff */
[----:B------:R-:W-:Y:S01]  /*97d0*/  IMAD.SHL.U32 R19, R240, 0x10, RZ ;  /* 0x00000010f0137824 */ /* 0x000fe200078e00ff */
[-C--:B------:R-:W-:Y:S02]  /*97e0*/  LEA.HI.X.SX32 R239, R16, R243.reuse, 0x2, P5 ;  /* 0x000000f310ef7211 */ /* 0x080fe400028f16ff */
[-C--:B-1----:R-:W-:Y:S01]  /*97f0*/  IADD3 R4, P0, R49, R242.reuse, RZ ;  /* 0x000000f231047210 */ /* 0x082fe20007f1e0ff */
[C---:B------:R-:W-:Y:S01]  /*9800*/  IMAD R63, R240.reuse, 0x44, RZ ;  /* 0x00000044f03f7824 */ /* 0x040fe200078e02ff */
[CC--:B------:R-:W-:Y:S01]  /*9810*/  LEA R234, P5, R240.reuse, R242.reuse, 0x6 ;  /* 0x000000f2f0ea7211 */ /* 0x0c0fe200078a30ff */
[----:B------:R-:W-:Y:S01]  /*9820*/  IMAD R69, R240, 0x48, RZ ;  /* 0x00000048f0457824 */ /* 0x000fe200078e02ff */
[-C--:B------:R-:W-:Y:S02]  /*9830*/  LEA.HI.X.SX32 R5, R15, R243.reuse, 0x2, P0 ;  /* 0x000000f30f057211 */ /* 0x080fe400000f16ff */
[-C--:B------:R-:W-:Y:S01]  /*9840*/  IADD3 R236, P0, R56, R242.reuse, RZ ;  /* 0x000000f238ec7210 */ /* 0x080fe20007f1e0ff */
[C---:B------:R-:W-:Y:S01]  /*9850*/  IMAD R20, R240.reuse, 0x11, RZ ;  /* 0x00000011f0147824 */ /* 0x040fe200078e02ff */
[-C--:B------:R-:W-:Y:S01]  /*9860*/  LEA.HI.X.SX32 R235, R19, R243.reuse, 0x2, P5 ;  /* 0x000000f313eb7211 */ /* 0x080fe200028f16ff */
[C---:B------:R-:W-:Y:S01]  /*9870*/  IMAD R21, R240.reuse, 0x12, RZ ;  /* 0x00000012f0157824 */ /* 0x040fe200078e02ff */
[-C--:B------:R-:W-:Y:S01]  /*9880*/  LEA.HI.X.SX32 R237, R17, R243.reuse, 0x2, P0 ;  /* 0x000000f311ed7211 */ /* 0x080fe200000f16ff */
[C---:B------:R-:W-:Y:S01]  /*9890*/  IMAD R73, R240.reuse, 0x4c, RZ ;  /* 0x0000004cf0497824 */ /* 0x040fe200078e02ff */
[-C--:B------:R-:W-:Y:S01]  /*98a0*/  IADD3 R232, P0, R63, R242.reuse, RZ ;  /* 0x000000f23fe87210 */ /* 0x080fe20007f1e0ff */
[C---:B------:R-:W-:Y:S01]  /*98b0*/  IMAD R77, R240.reuse, 0x50, RZ ;  /* 0x00000050f04d7824 */ /* 0x040fe200078e02ff */
[-C--:B------:R-:W-:Y:S01]  /*98c0*/  IADD3 R230, P5, R69, R242.reuse, RZ ;  /* 0x000000f245e67210 */ /* 0x080fe20007fbe0ff */
[----:B------:R-:W-:Y:S01]  /*98d0*/  IMAD R23, R240, 0x13, RZ ;  /* 0x00000013f0177824 */ /* 0x000fe200078e02ff */
[-C--:B------:R-:W-:Y:S01]  /*98e0*/  LEA.HI.X.SX32 R233, R20, R243.reuse, 0x2, P0 ;  /* 0x000000f314e97211 */ /* 0x080fe200000f16ff */
[C---:B------:R-:W-:Y:S01]  /*98f0*/  IMAD R80, R240.reuse, 0x54, RZ ;  /* 0x00000054f0507824 */ /* 0x040fe200078e02ff */
[----:B------:R-:W-:Y:S01]  /*9900*/  LEA.HI.X.SX32 R231, R21, R243, 0x2, P5 ;  /* 0x000000f315e77211 */ /* 0x000fe200028f16ff */
[----:B------:R-:W-:Y:S01]  /*9910*/  IMAD R84, R240, 0x58, RZ ;  /* 0x00000058f0547824 */ /* 0x000fe200078e02ff */
[----:B------:R-:W-:-:S02]  /*9920*/  IADD3 R228, P0, R73, R242, RZ ;  /* 0x000000f249e47210 */ /* 0x000fc40007f1e0ff */
[-C--:B------:R-:W-:Y:S01]  /*9930*/  IADD3 R226, P5, R77, R242.reuse, RZ ;  /* 0x000000f24de27210 */ /* 0x080fe20007fbe0ff */
[C---:B------:R-:W-:Y:S01]  /*9940*/  IMAD R24, R240.reuse, 0x15, RZ ;  /* 0x00000015f0187824 */ /* 0x040fe200078e02ff */
[-C--:B------:R-:W-:Y:S01]  /*9950*/  LEA.HI.X.SX32 R229, R23, R243.reuse, 0x2, P0 ;  /* 0x000000f317e57211 */ /* 0x080fe200000f16ff */
[----:B------:R-:W-:Y:S01]  /*9960*/  IMAD R25, R240, 0x16, RZ ;  /* 0x00000016f0197824 */ /* 0x000fe200078e02ff */
[-C--:B------:R-:W-:Y:S01]  /*9970*/  LEA.HI.X.SX32 R227, R18, R243.reuse, 0x2, P5 ;  /* 0x000000f312e37211 */ /* 0x080fe200028f16ff */
[----:B------:R-:W-:Y:S01]  /*9980*/  IMAD R180, R240, 0x5c, RZ ;  /* 0x0000005cf0b47824 */ /* 0x000fe200078e02ff */
[-C--:B------:R-:W-:Y:S01]  /*9990*/  IADD3 R224, P0, R80, R242.reuse, RZ ;  /* 0x000000f250e07210 */ /* 0x080fe20007f1e0ff */
[----:B------:R-:W-:Y:S01]  /*99a0*/  IMAD R246, R240, 0x60, RZ ;  /* 0x00000060f0f67824 */ /* 0x000fe200078e02ff */
[-C--:B------:R-:W-:Y:S01]  /*99b0*/  IADD3 R222, P5, R84, R242.reuse, RZ ;  /* 0x000000f254de7210 */ /* 0x080fe20007fbe0ff */
[----:B------:R-:W-:Y:S01]  /*99c0*/  IMAD R27, R240, 0x17, RZ ;  /* 0x00000017f01b7824 */ /* 0x000fe200078e02ff */
[-C--:B------:R-:W-:Y:S01]  /*99d0*/  LEA.HI.X.SX32 R225, R24, R243.reuse, 0x2, P0 ;  /* 0x000000f318e17211 */ /* 0x080fe200000f16ff */
[C---:B------:R-:W-:Y:S01]  /*99e0*/  IMAD R157, R240.reuse, 0x64, RZ ;  /* 0x00000064f09d7824 */ /* 0x040fe200078e02ff */
[----:B------:R-:W-:Y:S01]  /*99f0*/  LEA.HI.X.SX32 R223, R25, R243, 0x2, P5 ;  /* 0x000000f319df7211 */ /* 0x000fe200028f16ff */
[----:B------:R-:W-:Y:S01]  /*9a00*/  IMAD R155, R240, 0x68, RZ ;  /* 0x00000068f09b7824 */ /* 0x000fe200078e02ff */
[-C--:B------:R-:W-:Y:S01]  /*9a10*/  IADD3 R220, P0, R180, R242.reuse, RZ ;  /* 0x000000f2b4dc7210 */ /* 0x080fe20007f1e0ff */
[----:B------:R-:W-:Y:S01]  /*9a20*/  STL.64 [R1+0x8], R8 ;  /* 0x0000080801007387 */ /* 0x000fe20000100a00 */
[----:B------:R-:W-:Y:S01]  /*9a30*/  IADD3 R218, P5, R246, R242, RZ ;  /* 0x000000f2f6da7210 */ /* 0x000fe20007fbe0ff */
[----:B------:R-:W-:-:S02]  /*9a40*/  IMAD R28, R240, 0x19, RZ ;  /* 0x00000019f01c7824 */ /* 0x000fc400078e02ff */
[----:B------:R1:W-:Y:S01]  /*9a50*/  STL.64 [R1+0xce0], R238 ;  /* 0x000ce0ee01007387 */ /* 0x0003e20000100a00 */
[----:B------:R-:W-:Y:S01]  /*9a60*/  IMAD R29, R240, 0x1a, RZ ;  /* 0x0000001af01d7824 */ /* 0x000fe200078e02ff */
[-C--:B------:R-:W-:Y:S02]  /*9a70*/  LEA.HI.X.SX32 R221, R27, R243.reuse, 0x2, P0 ;  /* 0x000000f31bdd7211 */ /* 0x080fe400000f16ff */
[----:B------:R-:W-:Y:S01]  /*9a80*/  STL.64 [R1], R4 ;  /* 0x0000000401007387 */ /* 0x000fe20000100a00 */
[-C--:B------:R-:W-:Y:S01]  /*9a90*/  LEA.HI.X.SX32 R219, R22, R243.reuse, 0x2, P5 ;  /* 0x000000f316db7211 */ /* 0x080fe200028f16ff */
[C---:B------:R-:W-:Y:S01]  /*9aa0*/  IMAD R153, R240.reuse, 0x6c, RZ ;  /* 0x0000006cf0997824 */ /* 0x040fe200078e02ff */
[-C--:B------:R-:W-:Y:S01]  /*9ab0*/  IADD3 R216, P0, R157, R242.reuse, RZ ;  /* 0x000000f29dd87210 */ /* 0x080fe20007f1e0ff */
[----:B------:R2:W-:Y:S01]  /*9ac0*/  STL.64 [R1+0xce8], R236 ;  /* 0x000ce8ec01007387 */ /* 0x0005e20000100a00 */
[----:B------:R-:W-:Y:S01]  /*9ad0*/  IADD3 R214, P5, R155, R242, RZ ;  /* 0x000000f29bd67210 */ /* 0x000fe20007fbe0ff */
[----:B------:R-:W-:Y:S01]  /*9ae0*/  IMAD R30, R240, 0x1b, RZ ;  /* 0x0000001bf01e7824 */ /* 0x000fe200078e02ff */
[-C--:B------:R-:W-:Y:S01]  /*9af0*/  LEA.HI.X.SX32 R217, R28, R243.reuse, 0x2, P0 ;  /* 0x000000f31cd97211 */ /* 0x080fe200000f16ff */
[----:B-1----:R-:W-:Y:S01]  /*9b00*/  IMAD R238, R240, 0x78, RZ ;  /* 0x00000078f0ee7824 */ /* 0x002fe200078e02ff */
[----:B------:R-:W-:-:S02]  /*9b10*/  LEA.HI.X.SX32 R215, R29, R243, 0x2, P5 ;  /* 0x000000f31dd77211 */ /* 0x000fc400028f16ff */
[----:B------:R-:W-:Y:S01]  /*9b20*/  IADD3 R212, P0, R153, R242, RZ ;  /* 0x000000f299d47210 */ /* 0x000fe20007f1e0ff */
[C---:B--2---:R-:W-:Y:S02]  /*9b30*/  IMAD R236, R240.reuse, 0x70, RZ ;  /* 0x00000070f0ec7824 */ /* 0x044fe400078e02ff */
[----:B------:R-:W-:-:S03]  /*9b40*/  IMAD R237, R240, 0x74, RZ ;  /* 0x00000074f0ed7824 */ /* 0x000fc600078e02ff */
[-C--:B------:R-:W-:Y:S01]  /*9b50*/  IADD3 R210, P5, R236, R242.reuse, RZ ;  /* 0x000000f2ecd27210 */ /* 0x080fe20007fbe0ff */
[----:B------:R-:W-:Y:S01]  /*9b60*/  IMAD R31, R240, 0x1d, RZ ;  /* 0x0000001df01f7824 */ /* 0x000fe200078e02ff */
[-C--:B------:R-:W-:Y:S01]  /*9b70*/  LEA.HI.X.SX32 R213, R30, R243.reuse, 0x2, P0 ;  /* 0x000000f31ed57211 */ /* 0x080fe200000f16ff */
[----:B------:R-:W-:Y:S01]  /*9b80*/  IMAD R32, R240, 0x1e, RZ ;  /* 0x0000001ef0207824 */ /* 0x000fe200078e02ff */
[-C--:B------:R-:W-:Y:S01]  /*9b90*/  LEA.HI.X.SX32 R211, R26, R243.reuse, 0x2, P5 ;  /* 0x000000f31ad37211 */ /* 0x080fe200028f16ff */
[----:B------:R-:W-:Y:S01]  /*9ba0*/  IMAD R239, R240, 0x7c, RZ ;  /* 0x0000007cf0ef7824 */ /* 0x000fe200078e02ff */
[-C--:B------:R-:W-:Y:S02]  /*9bb0*/  IADD3 R208, P0, R237, R242.reuse, RZ ;  /* 0x000000f2edd07210 */ /* 0x080fe40007f1e0ff */
[-C--:B------:R-:W-:Y:S01]  /*9bc0*/  IADD3 R206, P5, R238, R242.reuse, RZ ;  /* 0x000000f2eece7210 */ /* 0x080fe20007fbe0ff */
[C---:B------:R-:W-:Y:S01]  /*9bd0*/  IMAD R34, R240.reuse, 0x1f, RZ ;  /* 0x0000001ff0227824 */ /* 0x040fe200078e02ff */
[-C--:B------:R-:W-:Y:S01]  /*9be0*/  LEA.HI.X.SX32 R209, R31, R243.reuse, 0x2, P0 ;  /* 0x000000f31fd17211 */ /* 0x080fe200000f16ff */
[----:B------:R-:W-:Y:S01]  /*9bf0*/  IMAD.SHL.U32 R35, R240, 0x20, RZ ;  /* 0x00000020f0237824 */ /* 0x000fe200078e00ff */
[-C--:B------:R-:W-:Y:S01]  /*9c00*/  LEA.HI.X.SX32 R207, R32, R243.reuse, 0x2, P5 ;  /* 0x000000f320cf7211 */ /* 0x080fe200028f16ff */
[C---:B------:R-:W-:Y:S01]  /*9c10*/  IMAD R200, R240.reuse, 0x84, RZ ;  /* 0x00000084f0c87824 */ /* 0x040fe200078e02ff */
[-C--:B------:R-:W-:Y:S01]  /*9c20*/  IADD3 R204, P0, R239, R242.reuse, RZ ;  /* 0x000000f2efcc7210 */ /* 0x080fe20007f1e0ff */
[C---:B------:R-:W-:Y:S01]  /*9c30*/  IMAD R198, R240.reuse, 0x88, RZ ;  /* 0x00000088f0c67824 */ /* 0x040fe200078e02ff */
[-C--:B------:R-:W-:Y:S01]  /*9c40*/  LEA R202, P5, R240, R242.reuse, 0x7 ;  /* 0x000000f2f0ca7211 */ /* 0x080fe200078a38ff */
[----:B------:R-:W-:Y:S01]  /*9c50*/  VIADD R39, R6, 0xffffffff ;  /* 0xffffffff06277836 */ /* 0x000fe20000000000 */
[-C--:B------:R-:W-:Y:S01]  /*9c60*/  LEA.HI.X.SX32 R205, R34, R243.reuse, 0x2, P0 ;  /* 0x000000f322cd7211 */ /* 0x080fe200000f16ff */
[C---:B------:R-:W-:Y:S01]  /*9c70*/  IMAD R36, R240.reuse, 0x21, RZ ;  /* 0x00000021f0247824 */ /* 0x040fe200078e02ff */
[-C--:B------:R-:W-:Y:S01]  /*9c80*/  LEA.HI.X.SX32 R203, R35, R243.reuse, 0x2, P5 ;  /* 0x000000f323cb7211 */ /* 0x080fe200028f16ff */
[----:B------:R-:W-:Y:S01]  /*9c90*/  IMAD R37, R240, 0x22, RZ ;  /* 0x00000022f0257824 */ /* 0x000fe200078e02ff */
[-C--:B------:R-:W-:Y:S01]  /*9ca0*/  IADD3 R200, P0, R200, R242.reuse, RZ ;  /* 0x000000f2c8c87210 */ /* 0x080fe20007f1e0ff */
[----:B------:R-:W-:Y:S01]  /*9cb0*/  IMAD R196, R240, 0x8c, RZ ;  /* 0x0000008cf0c47824 */ /* 0x000fe200078e02ff */
[-C--:B------:R-:W-:Y:S01]  /*9cc0*/  IADD3 R198, P5, R198, R242.reuse, RZ ;  /* 0x000000f2c6c67210 */ /* 0x080fe20007fbe0ff */
[C---:B------:R-:W-:Y:S01]  /*9cd0*/  IMAD R194, R240.reuse, 0x90, RZ ;  /* 0x00000090f0c27824 */ /* 0x040fe200078e02ff */
[----:B------:R-:W-:Y:S01]  /*9ce0*/  ISETP.GE.U32.AND P1, PT, R39, 0x7fffff80, PT ;  /* 0x7fffff802700780c */ /* 0x000fe20003f26070 */
        /* <DEDUP_REMOVED lines=9> */
[C---:B------:R-:W-:Y:S01]  /*9d80*/  IMAD R42, R240.reuse, 0x26, RZ ;  /* 0x00000026f02a7824 */ /* 0x040fe200078e02ff */
[-C--:B------:R-:W-:Y:S01]  /*9d90*/  LEA.HI.X.SX32 R195, R33, R243.reuse, 0x2, P5 ;  /* 0x000000f321c37211 */ /* 0x080fe200028f16ff */
[----:B------:R-:W-:Y:S01]  /*9da0*/  IMAD R188, R240, 0x9c, RZ ;  /* 0x0000009cf0bc7824 */ /* 0x000fe200078e02ff */
[-C--:B------:R-:W-:Y:S01]  /*9db0*/  IADD3 R192, P0, R192, R242.reuse, RZ ;  /* 0x000000f2c0c07210 */ /* 0x080fe20007f1e0ff */
[----:B------:R-:W-:Y:S01]  /*9dc0*/  IMAD R186, R240, 0xa0, RZ ;  /* 0x000000a0f0ba7824 */ /* 0x000fe200078e02ff */
[-C--:B------:R-:W-:Y:S01]  /*9dd0*/  IADD3 R190, P5, R190, R242.reuse, RZ ;  /* 0x000000f2bebe7210 */ /* 0x080fe20007fbe0ff */
[----:B------:R-:W-:Y:S01]  /*9de0*/  IMAD R43, R240, 0x27, RZ ;  /* 0x00000027f02b7824 */ /* 0x000fe200078e02ff */
[-C--:B------:R-:W-:Y:S01]  /*9df0*/  LEA.HI.X.SX32 R193, R40, R243.reuse, 0x2, P0 ;  /* 0x000000f328c17211 */ /* 0x080fe200000f16ff */
[----:B------:R-:W-:Y:S01]  /*9e00*/  IMAD R184, R240, 0xa4, RZ ;  /* 0x000000a4f0b87824 */ /* 0x000fe200078e02ff */
        /* <DEDUP_REMOVED lines=56> */
[----:B------:R-:W-:Y:S01]  /*a190*/  IADD3 R156, P5, R156, R242, RZ ;  /* 0x000000f29c9c7210 */ /* 0x000fe20007fbe0ff */
[----:B------:R-:W-:Y:S01]  /*a1a0*/  IMAD R59, R240, 0x37, RZ ;  /* 0x00000037f03b7824 */ /* 0x000fe200078e02ff */
[----:B------:R-:W-:-:S02]  /*a1b0*/  LEA.HI.X.SX32 R159, R57, R243, 0x2, P0 ;  /* 0x000000f3399f7211 */ /* 0x000fc400000f16ff */
[-C--:B------:R-:W-:Y:S02]  /*a1c0*/  LEA.HI.X.SX32 R157, R58, R243.reuse, 0x2, P5 ;  /* 0x000000f33a9d7211 */ /* 0x080fe400028f16ff */
[-C--:B------:R-:W-:Y:S02]  /*a1d0*/  IADD3 R154, P0, R154, R242.reuse, RZ ;  /* 0x000000f29a9a7210 */ /* 0x080fe40007f1e0ff */
[-C--:B------:R-:W-:Y:S01]  /*a1e0*/  IADD3 R152, P5, R152, R242.reuse, RZ ;  /* 0x000000f298987210 */ /* 0x080fe20007fbe0ff */
[C---:B------:R-:W-:Y:S01]  /*a1f0*/  IMAD R60, R240.reuse, 0x39, RZ ;  /* 0x00000039f03c7824 */ /* 0x040fe200078e02ff */
[-C--:B------:R-:W-:Y:S01]  /*a200*/  LEA.HI.X.SX32 R155, R59, R243.reuse, 0x2, P0 ;  /* 0x000000f33b9b7211 */ /* 0x080fe200000f16ff */
[----:B------:R-:W-:Y:S01]  /*a210*/  IMAD R61, R240, 0x3a, RZ ;  /* 0x0000003af03d7824 */ /* 0x000fe200078e02ff */
[----:B------:R-:W-:Y:S02]  /*a220*/  LEA.HI.X.SX32 R153, R53, R243, 0x2, P5 ;  /* 0x000000f335997211 */ /* 0x000fe400028f16ff */
[----:B------:R-:W-:-:S02]  /*a230*/  IADD3 R150, P0, R150, R242, RZ ;  /* 0x000000f296967210 */ /* 0x000fc40007f1e0ff */
[-C--:B------:R-:W-:Y:S01]  /*a240*/  IADD3 R148, P5, R148, R242.reuse, RZ ;  /* 0x000000f294947210 */ /* 0x080fe20007fbe0ff */
[----:B------:R-:W-:Y:S01]  /*a250*/  IMAD R62, R240, 0x3b, RZ ;  /* 0x0000003bf03e7824 */ /* 0x000fe200078e02ff */
[-C--:B------:R-:W-:Y:S02]  /*a260*/  LEA.HI.X.SX32 R151, R60, R243.reuse, 0x2, P0 ;  /* 0x000000f33c977211 */ /* 0x080fe400000f16ff */
[-C--:B------:R-:W-:Y:S02]  /*a270*/  LEA.HI.X.SX32 R149, R61, R243.reuse, 0x2, P5 ;  /* 0x000000f33d957211 */ /* 0x080fe400028f16ff */
[-C--:B------:R-:W-:Y:S02]  /*a280*/  IADD3 R146, P0, R146, R242.reuse, RZ ;  /* 0x000000f292927210 */ /* 0x080fe40007f1e0ff */
        /* <DEDUP_REMOVED lines=8> */
[----:B------:R-:W-:Y:S01]  /*a310*/  IMAD R66, R240, 0x3f, RZ ;  /* 0x0000003ff0427824 */ /* 0x000fe200078e02ff */
[-C--:B------:R-:W-:Y:S01]  /*a320*/  LEA.HI.X.SX32 R143, R64, R243.reuse, 0x2, P0 ;  /* 0x000000f3408f7211 */ /* 0x080fe200000f16ff */
[C---:B------:R-:W-:Y:S01]  /*a330*/  IMAD.SHL.U32 R67, R240.reuse, 0x40, RZ ;  /* 0x00000040f0437824 */ /* 0x040fe200078e00ff */
[-C--:B------:R-:W-:Y:S01]  /*a340*/  LEA.HI.X.SX32 R141, R65, R243.reuse, 0x2, P5 ;  /* 0x000000f3418d7211 */ /* 0x080fe200028f16ff */
[----:B------:R-:W-:Y:S01]  /*a350*/  IMAD R134, R240, 0x104, RZ ;  /* 0x00000104f0867824 */ /* 0x000fe200078e02ff */
[-C--:B------:R-:W-:Y:S01]  /*a360*/  IADD3 R138, P0, R138, R242.reuse, RZ ;  /* 0x000000f28a8a7210 */ /* 0x080fe20007f1e0ff */
[C---:B------:R-:W-:Y:S01]  /*a370*/  IMAD R132, R240.reuse, 0x108, RZ ;  /* 0x00000108f0847824 */ /* 0x040fe200078e02ff */
[CC--:B------:R-:W-:Y:S01]  /*a380*/  LEA R136, P5, R240.reuse, R242.reuse, 0x8 ;  /* 0x000000f2f0887211 */ /* 0x0c0fe200078a40ff */
[----:B------:R-:W-:Y:S01]  /*a390*/  IMAD R68, R240, 0x41, RZ ;  /* 0x00000041f0447824 */ /* 0x000fe200078e02ff */
        /* <DEDUP_REMOVED lines=89> */
[----:B------:R-:W-:Y:S01]  /*a930*/  IMAD R11, R240, 0x5a, RZ ;  /* 0x0000005af00b7824 */ /* 0x000fe200078e02ff */
[-C--:B------:R-:W-:Y:S01]  /*a940*/  LEA.HI.X.SX32 R91, R244, R243.reuse, 0x2, P0 ;  /* 0x000000f3f45b7211 */ /* 0x080fe200000f16ff */
[----:B------:R-:W-:Y:S01]  /*a950*/  IMAD R249, R240, 0x59, RZ ;  /* 0x00000059f0f97824 */ /* 0x000fe200078e02ff */
[-C--:B------:R-:W-:Y:S01]  /*a960*/  LEA.HI.X.SX32 R89, R84, R243.reuse, 0x2, P5 ;  /* 0x000000f354597211 */ /* 0x080fe200028f16ff */
[C---:B------:R-:W-:Y:S01]  /*a970*/  IMAD R244, R240.reuse, 0x170, RZ ;  /* 0x00000170f0f47824 */ /* 0x040fe200078e02ff */
[-C--:B------:R-:W-:Y:S01]  /*a980*/  IADD3 R84, P5, R245, R242.reuse, RZ ;  /* 0x000000f2f5547210 */ /* 0x080fe20007fbe0ff */
[C---:B------:R-:W-:Y:S01]  /*a990*/  IMAD R248, R240.reuse, 0x16c, RZ ;  /* 0x0000016cf0f87824 */ /* 0x040fe200078e02ff */
        /* <DEDUP_REMOVED lines=12> */
[-C--:B------:R-:W-:Y:S01]  /*aa60*/  LEA.HI.X.SX32 R83, R11, R243.reuse, 0x2, P0 ;  /* 0x000000f30b537211 */ /* 0x080fe200000f16ff */
[----:B------:R-:W-:Y:S01]  /*aa70*/  IMAD R247, R240, 0x188, RZ ;  /* 0x00000188f0f77824 */ /* 0x000fe200078e02ff */
[-C--:B------:R-:W-:Y:S01]  /*aa80*/  IADD3 R78, P0, R244, R242.reuse, RZ ;  /* 0x000000f2f44e7210 */ /* 0x080fe20007f1e0ff */
[C---:B------:R-:W-:Y:S01]  /*aa90*/  IMAD R244, R240.reuse, 0x5d, RZ ;  /* 0x0000005df0f47824 */ /* 0x040fe200078e02ff */
[----:B------:R-:W2:Y:S01]  /*aaa0*/  LDL.64 R248, [R1+0x50] ;  /* 0x0000500001f87983 */ /* 0x000ea20000100a00 */
[----:B------:R-:W-:Y:S01]  /*aab0*/  IMAD R11, R240, 0x178, RZ ;  /* 0x00000178f00b7824 */ /* 0x000fe200078e02ff */
[----:B------:R-:W1:Y:S02]  /*aac0*/  LDC R245, c[0x0][0x230] ;  /* 0x00008c00fff57b82 */ /* 0x000e640000000800 */
[----:B------:R-:W-:Y:S01]  /*aad0*/  LEA.HI.X.SX32 R79, R244, R243, 0x2, P0 ;  /* 0x000000f3f44f7211 */ /* 0x000fe200000f16ff */
[----:B------:R-:W-:Y:S01]  /*aae0*/  IMAD R244, R240, 0x5f, RZ ;  /* 0x0000005ff0f47824 */ /* 0x000fe200078e02ff */
[----:B------:R-:W-:-:S02]  /*aaf0*/  IADD3 R76, P5, R11, R242, RZ ;  /* 0x000000f20b4c7210 */ /* 0x000fc40007fbe0ff */
[-C--:B------:R-:W-:Y:S02]  /*ab00*/  IADD3 R74, P0, R252, R242.reuse, RZ ;  /* 0x000000f2fc4a7210 */ /* 0x080fe40007f1e0ff */
[-C--:B------:R-:W-:Y:S01]  /*ab10*/  LEA.HI.X.SX32 R77, R181, R243.reuse, 0x2, P5 ;  /* 0x000000f3b54d7211 */ /* 0x080fe200028f16ff */
[----:B------:R-:W-:Y:S01]  /*ab20*/  IMAD R27, R240, 0x18c, RZ ;  /* 0x0000018cf01b7824 */ /* 0x000fe200078e02ff */
[-C--:B------:R-:W-:Y:S01]  /*ab30*/  LEA.HI.X.SX32 R75, R244, R243.reuse, 0x2, P0 ;  /* 0x000000f3f44b7211 */ /* 0x080fe200000f16ff */
[C---:B------:R-:W-:Y:S01]  /*ab40*/  IMAD R13, R240.reuse, 0x190, RZ ;  /* 0x00000190f00d7824 */ /* 0x040fe200078e02ff */
[-C--:B------:R-:W-:Y:S01]  /*ab50*/  IADD3 R72, P5, R251, R242.reuse, RZ ;  /* 0x000000f2fb487210 */ /* 0x080fe20007fbe0ff */
[----:B------:R-:W-:Y:S01]  /*ab60*/  IMAD R25, R240, 0x194, RZ ;  /* 0x00000194f0197824 */ /* 0x000fe200078e02ff */
[-C--:B------:R-:W-:Y:S01]  /*ab70*/  IADD3 R70, P0, R250, R242.reuse, RZ ;  /* 0x000000f2fa467210 */ /* 0x080fe20007f1e0ff */
[----:B------:R-:W-:Y:S01]  /*ab80*/  IMAD R22, R240, 0x198, RZ ;  /* 0x00000198f0167824 */ /* 0x000fe200078e02ff */
[----:B------:R-:W3:Y:S01]  /*ab90*/  LDL.64 R250, [R1+0x58] ;  /* 0x0000580001fa7983 */ /* 0x000ee20000100a00 */
[-C--:B------:R-:W-:Y:S01]  /*aba0*/  LEA.HI.X.SX32 R73, R246, R243.reuse, 0x2, P5 ;  /* 0x000000f3f6497211 */ /* 0x080fe200028f16ff */
[C---:B------:R-:W-:Y:S01]  /*abb0*/  IMAD R244, R240.reuse, 0x62, RZ ;  /* 0x00000062f0f47824 */ /* 0x040fe200078e02ff */
[----:B------:R-:W-:Y:S01]  /*abc0*/  IADD3 R68, P5, R247, R242, RZ ;  /* 0x000000f2f7447210 */ /* 0x000fe20007fbe0ff */
[----:B------:R-:W-:Y:S01]  /*abd0*/  IMAD R181, R240, 0x61, RZ ;  /* 0x00000061f0b57824 */ /* 0x000fe200078e02ff */
[----:B------:R-:W4:Y:S02]  /*abe0*/  LDC R180, c[0x0][0x230] ;  /* 0x00008c00ffb47b82 */ /* 0x000f240000000800 */
[-C--:B------:R-:W-:Y:S01]  /*abf0*/  LEA.HI.X.SX32 R69, R244, R243.reuse, 0x2, P5 ;  /* 0x000000f3f4457211 */ /* 0x080fe200028f16ff */
[----:B------:R-:W-:Y:S01]  /*ac00*/  IMAD R244, R240, 0x63, RZ ;  /* 0x00000063f0f47824 */ /* 0x000fe200078e02ff */
[----:B------:R-:W-:-:S02]  /*ac10*/  LEA.HI.X.SX32 R71, R181, R243, 0x2, P0 ;  /* 0x000000f3b5477211 */ /* 0x000fc400000f16ff */
[-C--:B------:R-:W-:Y:S01]  /*ac20*/  IADD3 R66, P0, R27, R242.reuse, RZ ;  /* 0x000000f21b427210 */ /* 0x080fe20007f1e0ff */
[C---:B------:R-:W-:Y:S01]  /*ac30*/  IMAD R181, R240.reuse, 0x64, RZ ;  /* 0x00000064f0b57824 */ /* 0x040fe200078e02ff */
[-C--:B------:R-:W-:Y:S01]  /*ac40*/  IADD3 R64, P5, R13, R242.reuse, RZ ;  /* 0x000000f20d407210 */ /* 0x080fe20007fbe0ff */
[----:B------:R-:W-:Y:S01]  /*ac50*/  IMAD R20, R240, 0x19c, RZ ;  /* 0x0000019cf0147824 */ /* 0x000fe200078e02ff */
[-C--:B------:R-:W-:Y:S01]  /*ac60*/  LEA.HI.X.SX32 R67, R244, R243.reuse, 0x2, P0 ;  /* 0x000000f3f4437211 */ /* 0x080fe200000f16ff */
[C---:B------:R-:W-:Y:S01]  /*ac70*/  IMAD R244, R240.reuse, 0x65, RZ ;  /* 0x00000065f0f47824 */ /* 0x040fe200078e02ff */
[-C--:B------:R-:W-:Y:S01]  /*ac80*/  IADD3 R62, P0, R25, R242.reuse, RZ ;  /* 0x000000f2193e7210 */ /* 0x080fe20007f1e0ff */
[C---:B------:R-:W-:Y:S01]  /*ac90*/  IMAD R29, R240.reuse, 0x66, RZ ;  /* 0x00000066f01d7824 */ /* 0x040fe200078e02ff */
[-C--:B------:R-:W-:Y:S01]  /*aca0*/  LEA.HI.X.SX32 R65, R181, R243.reuse, 0x2, P5 ;  /* 0x000000f3b5417211 */ /* 0x080fe200028f16ff */
[----:B------:R-:W-:Y:S01]  /*acb0*/  IMAD R15, R240, 0x1a0, RZ ;  /* 0x000001a0f00f7824 */ /* 0x000fe200078e02ff */
[-C--:B------:R-:W-:Y:S01]  /*acc0*/  IADD3 R60, P5, R22, R242.reuse, RZ ;  /* 0x000000f2163c7210 */ /* 0x080fe20007fbe0ff */
[----:B------:R-:W-:Y:S01]  /*acd0*/  IMAD R23, R240, 0x67, RZ ;  /* 0x00000067f0177824 */ /* 0x000fe200078e02ff */
[-C--:B------:R-:W-:Y:S01]  /*ace0*/  LEA.HI.X.SX32 R63, R244, R243.reuse, 0x2, P0 ;  /* 0x000000f3f43f7211 */ /* 0x080fe200000f16ff */
[----:B------:R-:W-:Y:S01]  /*acf0*/  IMAD R17, R240, 0x1a4, RZ ;  /* 0x000001a4f0117824 */ /* 0x000fe200078e02ff */
[-C--:B------:R-:W-:Y:S01]  /*ad00*/  IADD3 R58, P0, R20, R242.reuse, RZ ;  /* 0x000000f2143a7210 */ /* 0x080fe20007f1e0ff */
[C---:B------:R-:W-:Y:S01]  /*ad10*/  IMAD R244, R240.reuse, 0x68, RZ ;  /* 0x00000068f0f47824 */ /* 0x040fe200078e02ff */
[-C--:B------:R-:W-:Y:S01]  /*ad20*/  LEA.HI.X.SX32 R61, R29, R243.reuse, 0x2, P5 ;  /* 0x000000f31d3d7211 */ /* 0x080fe200028f16ff */
[C---:B------:R-:W-:Y:S01]  /*ad30*/  IMAD R16, R240.reuse, 0x1a8, RZ ;  /* 0x000001a8f0107824 */ /* 0x040fe200078e02ff */
[-C--:B------:R-:W-:Y:S01]  /*ad40*/  IADD3 R56, P5, R15, R242.reuse, RZ ;  /* 0x000000f20f387210 */ /* 0x080fe20007fbe0ff */
[C---:B------:R-:W-:Y:S01]  /*ad50*/  IMAD R21, R240.reuse, 0x69, RZ ;  /* 0x00000069f0157824 */ /* 0x040fe200078e02ff */
[-C--:B------:R-:W-:Y:S01]  /*ad60*/  LEA.HI.X.SX32 R59, R23, R243.reuse, 0x2, P0 ;  /* 0x000000f3173b7211 */ /* 0x080fe200000f16ff */
[C---:B------:R-:W-:Y:S01]  /*ad70*/  IMAD R50, R240.reuse, 0x1ac, RZ ;  /* 0x000001acf0327824 */ /* 0x040fe200078e02ff */
[-C--:B------:R-:W-:Y:S01]  /*ad80*/  IADD3 R54, P0, R17, R242.reuse, RZ ;  /* 0x000000f211367210 */ /* 0x080fe20007f1e0ff */
[----:B------:R-:W-:Y:S01]  /*ad90*/  IMAD R19, R240, 0x6a, RZ ;  /* 0x0000006af0137824 */ /* 0x000fe200078e02ff */
[-C--:B------:R-:W-:Y:S01]  /*ada0*/  LEA.HI.X.SX32 R57, R244, R243.reuse, 0x2, P5 ;  /* 0x000000f3f4397211 */ /* 0x080fe200028f16ff */
[----:B------:R-:W-:Y:S01]  /*adb0*/  IMAD R48, R240, 0x1b0, RZ ;  /* 0x000001b0f0307824 */ /* 0x000fe200078e02ff */
[-C--:B------:R-:W-:Y:S01]  /*adc0*/  IADD3 R52, P5, R16, R242.reuse, RZ ;  /* 0x000000f210347210 */ /* 0x080fe20007fbe0ff */
[C---:B------:R-:W-:Y:S01]  /*add0*/  IMAD R18, R240.reuse, 0x6b, RZ ;  /* 0x0000006bf0127824 */ /* 0x040fe200078e02ff */
[-C--:B------:R-:W-:Y:S01]  /*ade0*/  LEA.HI.X.SX32 R55, R21, R243.reuse, 0x2, P0 ;  /* 0x000000f315377211 */ /* 0x080fe200000f16ff */
[----:B------:R-:W-:Y:S01]  /*adf0*/  IMAD R46, R240, 0x1b4, RZ ;  /* 0x000001b4f02e7824 */ /* 0x000fe200078e02ff */
        /* <DEDUP_REMOVED lines=39> */
[----:B------:R-:W1:Y:S01]  /*b070*/  S2R R244, SR_TID.X ;  /* 0x0000000000f47919 */ /* 0x000e620000002100 */
        /* <DEDUP_REMOVED lines=25> */
[----:B------:R-:W-:Y:S01]  /*b210*/  VIADD R4, R6, 0xfffffffb ;  /* 0xfffffffb06047836 */ /* 0x000fe20000000000 */
[-C--:B------:R-:W-:Y:S01]  /*b220*/  LEA.HI.X.SX32 R21, R15, R243.reuse, 0x2, P5 ;  /* 0x000000f30f157211 */ /* 0x080fe200028f16ff */
[----:B------:R-:W-:Y:S01]  /*b230*/  IMAD R7, R240, 0x7e, RZ ;  /* 0x0000007ef0077824 */ /* 0x000fe200078e02ff */
[-C--:B------:R-:W-:Y:S01]  /*b240*/  IADD3 R16, P5, R16, R242.reuse, RZ ;  /* 0x000000f210107210 */ /* 0x080fe20007fbe0ff */
[----:B------:R-:W-:Y:S01]  /*b250*/  IMAD R5, R240, 0x7f, RZ ;  /* 0x0000007ff0057824 */ /* 0x000fe200078e02ff */
[----:B------:R-:W-:Y:S01]  /*b260*/  LEA.HI.X.SX32 R19, R17, R243, 0x2, P0 ;  /* 0x000000f311137211 */ /* 0x000fe200000f16ff */
[----:B------:R-:W4:Y:S01]  /*b270*/  LDC R181, c[0x0][0x230] ;  /* 0x00008c00ffb57b82 */ /* 0x000f220000000800 */
[----:B------:R-:W-:-:S02]  /*b280*/  IADD3 R14, P0, R14, R242, RZ ;  /* 0x000000f20e0e7210 */ /* 0x000fc40007f1e0ff */
[-C--:B------:R-:W-:Y:S02]  /*b290*/  LEA.HI.X.SX32 R17, R239, R243.reuse, 0x2, P5 ;  /* 0x000000f3ef117211 */ /* 0x080fe400028f16ff */
[-C--:B------:R-:W-:Y:S02]  /*b2a0*/  IADD3 R12, P5, R12, R242.reuse, RZ ;  /* 0x000000f20c0c7210 */ /* 0x080fe40007fbe0ff */
[-C--:B------:R-:W-:Y:S01]  /*b2b0*/  LEA.HI.X.SX32 R15, R8, R243.reuse, 0x2, P0 ;  /* 0x000000f3080f7211 */ /* 0x080fe200000f16ff */
[----:B------:R-:W2:Y:S01]  /*b2c0*/  LDC R246, c[0x0][0x230] ;  /* 0x00008c00fff67b82 */ /* 0x000ea20000000800 */
[----:B------:R-:W-:Y:S01]  /*b2d0*/  ISETP.GE.U32.AND P0, PT, R4, 0x7fffff7c, PT ;  /* 0x7fffff7c0400780c */ /* 0x000fe20003f06070 */
[C---:B------:R-:W-:Y:S01]  /*b2e0*/  IMAD.SHL.U32 R4, R240.reuse, 0x4, RZ ;  /* 0x00000004f0047824 */ /* 0x040fe200078e00ff */
[----:B------:R-:W-:Y:S02]  /*b2f0*/  LEA.HI.X.SX32 R13, R7, R243, 0x2, P5 ;  /* 0x000000f3070d7211 */ /* 0x000fe400028f16ff */
[C---:B------:R-:W-:Y:S01]  /*b300*/  LEA R238, P5, R240.reuse, R242, 0x4 ;  /* 0x000000f2f0ee7211 */ /* 0x040fe200078a20ff */
[----:B------:R-:W-:-:S02]  /*b310*/  IMAD R10, R240, 0x1fc, RZ ;  /* 0x000001fcf00a7824 */ /* 0x000fc400078e02ff */
[----:B------:R-:W2:Y:S01]  /*b320*/  LDC R247, c[0x0][0x230] ;  /* 0x00008c00fff77b82 */ /* 0x000ea20000000800 */
[-C--:B------:R-:W-:Y:S01]  /*b330*/  LEA.HI.X.SX32 R239, R4, R243.reuse, 0x2, P5 ;  /* 0x000000f304ef7211 */ /* 0x080fe200028f16ff */
[----:B-1----:R-:W-:Y:S01]  /*b340*/  IMAD.SHL.U32 R7, R244, 0x10, RZ ;  /* 0x00000010f4077824 */ /* 0x002fe200078e00ff */
[-C--:B------:R-:W-:Y:S01]  /*b350*/  IADD3 R236, P5, R4, R242.reuse, RZ ;  /* 0x000000f204ec7210 */ /* 0x080fe20007fbe0ff */
[----:B------:R-:W-:Y:S01]  /*b360*/  VIADD R4, R6, 0xfffffffa ;  /* 0xfffffffa06047836 */ /* 0x000fe20000000000 */
[----:B------:R-:W-:Y:S01]  /*b370*/  IADD3 R10, P6, R10, R242, RZ ;  /* 0x000000f20a0a7210 */ /* 0x000fe20007fde0ff */
[----:B------:R-:W-:Y:S01]  /*b380*/  STL.64 [R1+0x48], R238 ;  /* 0x000048ee01007387 */ /* 0x000fe20000100a00 */
[----:B------:R-:W-:Y:S01]  /*b390*/  LOP3.LUT R7, R7, 0x70, RZ, 0xc0, !PT ;  /* 0x0000007007077812 */ /* 0x000fe200078ec0ff */
[----:B------:R-:W1:Y:S02]  /*b3a0*/  LDC R9, c[0x0][0x230] ;  /* 0x00008c00ff097b82 */ /* 0x000e640000000800 */
[----:B------:R4:W-:Y:S01]  /*b3b0*/  STL.64 [R1+0xbf8], R240 ;  /* 0x000bf8f001007387 */ /* 0x0009e20000100a00 */
[----:B------:R-:W-:-:S02]  /*b3c0*/  LEA.HI.X.SX32 R11, R5, R243, 0x2, P6 ;  /* 0x000000f3050b7211 */ /* 0x000fc400030f16ff */
[----:B------:R-:W-:-:S03]  /*b3d0*/  ISETP.GE.U32.AND P6, PT, R4, 0x7fffff7b, PT ;  /* 0x7fffff7b0400780c */ /* 0x000fc60003fc6070 */
[----:B------:R-:W1:Y:S01]  /*b3e0*/  LDC R8, c[0x0][0x230] ;  /* 0x00008c00ff087b82 */ /* 0x000e620000000800 */
[----:B----4-:R-:W-:Y:S02]  /*b3f0*/  LOP3.LUT R241, R244, 0x7f, RZ, 0xc0, !PT ;  /* 0x0000007ff4f17812 */ /* 0x010fe400078ec0ff */
[----:B------:R-:W-:Y:S01]  /*b400*/  LEA.HI.X.SX32 R237, R240, R243, 0x2, P5 ;  /* 0x000000f3f0ed7211 */ /* 0x000fe200028f16ff */
[----:B------:R-:W-:-:S04]  /*b410*/  VIADD R5, R6, 0xfffffff9 ;  /* 0xfffffff906057836 */ /* 0x000fc80000000000 */
[----:B------:R-:W4:Y:S01]  /*b420*/  LDC R244, c[0x0][0x230] ;  /* 0x00008c00fff47b82 */ /* 0x000f220000000800 */
[----:B------:R-:W-:-:S04]  /*b430*/  IMAD R4, R241, 0x80, R7 ;  /* 0x00000080f1047824 */ /* 0x000fc800078e0207 */
[----:B------:R-:W-:Y:S01]  /*b440*/  IMAD.IADD R240, R4, 0x1, R2 ;  /* 0x0000000104f07824 */ /* 0x000fe200078e0202 */
[----:B------:R1:W-:Y:S02]  /*b450*/  STL.64 [R1+0x60], R236 ;  /* 0x000060ec01007387 */ /* 0x0003e40000100a00 */
[----:B------:R-:W4:Y:S02]  /*b460*/  LDC R252, c[0x0][0x230] ;  /* 0x00008c00fffc7b82 */ /* 0x000f240000000800 */
[----:B------:R-:W-:Y:S04]  /*b470*/  STL [R1+0x470], R240 ;  /* 0x000470f001007387 */ /* 0x000fe80000100800 */
[----:B------:R-:W-:Y:S01]  /*b480*/  @!PT LDS RZ, [RZ] ;  /* 0x00000000fffff984 */ /* 0x000fe20000000800 */
[----:B------:R-:W-:Y:S01]  /*b490*/  @!PT LDS RZ, [RZ] ;  /* 0x00000000fffff984 */ /* 0x000fe20000000800 */
[----:B------:R-:W-:Y:S01]  /*b4a0*/  @!PT LDS RZ, [RZ] ;  /* 0x00000000fffff984 */ /* 0x000fe20000000800 */
[----:B------:R-:W-:Y:S04]  /*b4b0*/  LDGSTS.E [R240], desc[UR60][R242.64], !P1 ;  /* 0x00000000f2f07fae */ /* 0x000fe8000c92187c */
[----:B------:R1:W-:Y:S04]  /*b4c0*/  STL.64 [R1+0xc00], R242 ;  /* 0x000c00f201007387 */ /* 0x0003e80000100a00 */
[----:B------:R-:W-:Y:S04]  /*b4d0*/  LDGSTS.E [R240+0x4], desc[UR60][R236.64], !P2 ;  /* 0x00004000ecf07fae */ /* 0x000fe8000d12187c */
[----:B-1----:R-:W4:Y:S04]  /*b4e0*/  LDL.LU.64 R236, [R1+0xce8] ;  /* 0x000ce80001ec7983 */ /* 0x002f280000300a00 */
[----:B------:R-:W4:Y:S04]  /*b4f0*/  LDL.64 R242, [R1+0x40] ;  /* 0x0000400001f27983 */ /* 0x000f280000100a00 */
[----:B---3--:R-:W-:Y:S01]  /*b500*/  LDGSTS.E [R240+0x8], desc[UR60][R250.64], !P4 ;  /* 0x00008000faf07fae */ /* 0x008fe2000e12187c */
[----:B------:R-:W-:Y:S01]  /*b510*/  VIADD R7, R245, 0xffffffdf ;  /* 0xffffffdff5077836 */ /* 0x000fe20000000000 */
[----:B------:R-:W-:Y:S01]  /*b520*/  ISETP.GE.U32.AND P5, PT, R5, 0x7fffff7a, PT ;  /* 0x7fffff7a0500780c */ /* 0x000fe20003fa6070 */
[----:B------:R-:W1:Y:S01]  /*b530*/  LDC R245, c[0x0][0x230] ;  /* 0x00008c00fff57b82 */ /* 0x000e620000000800 */
[----:B------:R-:W3:Y:S01]  /*b540*/  LDL.64 R250, [R1+0x38] ;  /* 0x0000380001fa7983 */ /* 0x000ee20000100a00 */
[----:B------:R-:W-:-:S06]  /*b550*/  IADD3 R5, R181, -0x22, RZ ;  /* 0xffffffdeb5057810 */ /* 0x000fcc0007ffe0ff */
[----:B------:R-:W1:Y:S01]  /*b560*/  LDC R181, c[0x0][0x230] ;  /* 0x00008c00ffb57b82 */ /* 0x000e620000000800 */
[----:B--2---:R-:W-:Y:S01]  /*b570*/  LDGSTS.E [R240+0xc], desc[UR60][R248.64], !P3 ;  /* 0x0000c000f8f07fae */ /* 0x004fe2000d92187c */
[----:B------:R-:W-:Y:S02]  /*b580*/  ISETP.GE.U32.AND P1, PT, R7, 0x7fffff60, PT ;  /* 0x7fffff600700780c */ /* 0x000fe40003f26070 */
[----:B------:R-:W-:Y:S01]  /*b590*/  ISETP.GE.U32.AND P2, PT, R5, 0x7fffff5f, PT ;  /* 0x7fffff5f0500780c */ /* 0x000fe20003f46070 */
[----:B------:R-:W-:Y:S01]  /*b5a0*/  VIADD R5, R180, 0xffffffdd ;  /* 0xffffffddb4057836 */ /* 0x000fe20000000000 */
[----:B------:R-:W2:Y:S04]  /*b5b0*/  LDL.64 R248, [R1+0x30] ;  /* 0x0000300001f87983 */ /* 0x000ea80000100a00 */
[----:B------:R-:W-:Y:S01]  /*b5c0*/  ISETP.GE.U32.AND P4, PT, R5, 0x7fffff5e, PT ;  /* 0x7fffff5e0500780c */ /* 0x000fe20003f86070 */
[----:B------:R-:W-:Y:S01]  /*b5d0*/  VIADD R7, R246, 0xffffffdc ;  /* 0xffffffdcf6077836 */ /* 0x000fe20000000000 */
[----:B------:R-:W1:Y:S01]  /*b5e0*/  LDC R180, c[0x0][0x230] ;  /* 0x00008c00ffb47b82 */ /* 0x000e620000000800 */
[----:B------:R-:W-:-:S02]  /*b5f0*/  VIADD R5, R247, 0xffffffbf ;  /* 0xffffffbff7057836 */ /* 0x000fc40000000000 */
[----:B------:R-:W-:Y:S01]  /*b600*/  LDGSTS.E [R240+0x4000], desc[UR60][R202.64], !P1 ;  /* 0x04000000caf07fae */ /* 0x000fe2000c92187c */
[----:B------:R-:W-:Y:S01]  /*b610*/  ISETP.GE.U32.AND P3, PT, R7, 0x7fffff5d, PT ;  /* 0x7fffff5d0700780c */ /* 0x000fe20003f66070 */
[----:B------:R-:W-:Y:S01]  /*b620*/  VIADD R7, R9, 0xffffffbe ;  /* 0xffffffbe09077836 */ /* 0x000fe20000000000 */
[----:B------:R-:W-:Y:S02]  /*b630*/  ISETP.GE.U32.AND P1, PT, R5, 0x7fffff40, PT ;  /* 0x7fffff400500780c */ /* 0x000fe40003f26070 */
[----:B------:R-:W1:Y:S01]  /*b640*/  LDC R246, c[0x0][0x230] ;  /* 0x00008c00fff67b82 */ /* 0x000e620000000800 */
[----:B----4-:R-:W-:Y:S01]  /*b650*/  VIADD R5, R244, 0xffffffbd ;  /* 0xffffffbdf4057836 */ /* 0x010fe20000000000 */
[----:B------:R-:W-:Y:S01]  /*b660*/  LDGSTS.E [R240+0x4004], desc[UR60][R200.64], !P2 ;  /* 0x04004000c8f07fae */ /* 0x000fe2000d12187c */
[----:B------:R-:W-:Y:S01]  /*b670*/  ISETP.GE.U32.AND P2, PT, R7, 0x7fffff3f, PT ;  /* 0x7fffff3f0700780c */ /* 0x000fe20003f46070 */
[----:B------:R-:W-:Y:S02]  /*b680*/  VIADD R7, R8, 0xffffffbc ;  /* 0xffffffbc08077836 */ /* 0x000fe40000000000 */
[----:B------:R-:W-:Y:S01]  /*b690*/  LDGSTS.E [R240+0x4008], desc[UR60][R198.64], !P4 ;  /* 0x04008000c6f07fae */ /* 0x000fe2000e12187c */
[----:B------:R-:W-:Y:S01]  /*b6a0*/  ISETP.GE.U32.AND P4, PT, R5, 0x7fffff3e, PT ;  /* 0x7fffff3e0500780c */ /* 0x000fe20003f86070 */
[----:B-1----:R-:W-:Y:S01]  /*b6b0*/  VIADD R5, R181, 0xffffff9f ;  /* 0xffffff9fb5057836 */ /* 0x002fe20000000000 */
[----:B------:R-:W1:Y:S01]  /*b6c0*/  LDC R9, c[0x0][0x230] ;  /* 0x00008c00ff097b82 */ /* 0x000e620000000800 */
[----:B------:R4:W-:Y:S01]  /*b6d0*/  LDGSTS.E [R240+0x400c], desc[UR60][R196.64], !P3 ;  /* 0x0400c000c4f07fae */ /* 0x0009e2000d92187c */
[----:B------:R-:W-:-:S03]  /*b6e0*/  ISETP.GE.U32.AND P3, PT, R7, 0x7fffff3d, PT ;  /* 0x7fffff3d0700780c */ /* 0x000fc60003f66070 */
[----:B------:R-:W-:Y:S01]  /*b6f0*/  LDGSTS.E [R240+0x8000], desc[UR60][R136.64], !P1 ;  /* 0x0800000088f07fae */ /* 0x000fe2000c92187c */
[----:B------:R-:W-:Y:S01]  /*b700*/  ISETP.GE.U32.AND P1, PT, R5, 0x7fffff20, PT ;  /* 0x7fffff200500780c */ /* 0x000fe20003f26070 */
[----:B------:R-:W-:Y:S01]  /*b710*/  VIADD R7, R245, 0xffffff9e ;  /* 0xffffff9ef5077836 */ /* 0x000fe20000000000 */
[----:B------:R-:W1:Y:S01]  /*b720*/  LDC R181, c[0x0][0x230] ;  /* 0x00008c00ffb57b82 */ /* 0x000e620000000800 */
[----:B------:R-:W-:Y:S01]  /*b730*/  VIADD R5, R6, 0xfffffff8 ;  /* 0xfffffff806057836 */ /* 0x000fe20000000000 */
[----:B------:R-:W-:Y:S04]  /*b740*/  LDGSTS.E [R240+0x8004], desc[UR60][R134.64], !P2 ;  /* 0x0800400086f07fae */ /* 0x000fe8000d12187c */
[----:B------:R-:W-:Y:S01]  /*b750*/  LDGSTS.E [R240+0x8008], desc[UR60][R132.64], !P4 ;  /* 0x0800800084f07fae */ /* 0x000fe2000e12187c */
[----:B------:R-:W-:Y:S01]  /*b760*/  ISETP.GE.U32.AND P4, PT, R7, 0x7fffff1f, PT ;  /* 0x7fffff1f0700780c */ /* 0x000fe20003f86070 */
[----:B------:R-:W-:Y:S01]  /*b770*/  VIADD R7, R180, 0xffffff9d ;  /* 0xffffff9db4077836 */ /* 0x000fe20000000000 */
[----:B------:R-:W-:Y:S01]  /*b780*/  ISETP.GE.U32.AND P2, PT, R5, 0x7fffff79, PT ;  /* 0x7fffff790500780c */ /* 0x000fe20003f46070 */
[----:B------:R-:W-:Y:S01]  /*b790*/  VIADD R5, R246, 0xffffff9c ;  /* 0xffffff9cf6057836 */ /* 0x000fe20000000000 */
[----:B------:R-:W-:Y:S01]  /*b7a0*/  LDGSTS.E [R240+0x800c], desc[UR60][R130.64], !P3 ;  /* 0x0800c00082f07fae */ /* 0x000fe2000d92187c */
[----:B------:R-:W1:Y:S01]  /*b7b0*/  LDC R8, c[0x0][0x230] ;  /* 0x00008c00ff087b82 */ /* 0x000e620000000800 */
[----:B------:R-:W-:-:S02]  /*b7c0*/  ISETP.GE.U32.AND P3, PT, R7, 0x7fffff1e, PT ;  /* 0x7fffff1e0700780c */ /* 0x000fc40003f66070 */
[----:B------:R-:W-:Y:S01]  /*b7d0*/  LDGSTS.E [R240+0xc000], desc[UR60][R72.64], !P1 ;  /* 0x0c00000048f07fae */ /* 0x000fe2000c92187c */
[----:B------:R-:W-:Y:S02]  /*b7e0*/  ISETP.GE.U32.AND P1, PT, R5, 0x7fffff1d, PT ;  /* 0x7fffff1d0500780c */ /* 0x000fe40003f26070 */
[----:B------:R-:W-:Y:S01]  /*b7f0*/  LOP3.LUT R246, R4, 0x10, RZ, 0x3c, !PT ;  /* 0x0000001004f67812 */ /* 0x000fe200078e3cff */
[----:B------:R-:W-:Y:S01]  /*b800*/  STL.64 [R1+0xbf0], R202 ;  /* 0x000bf0ca01007387 */ /* 0x000fe20000100a00 */
[----:B------:R-:W1:Y:S03]  /*b810*/  LDC R7, c[0x0][0x230] ;  /* 0x00008c00ff077b82 */ /* 0x000e660000000800 */
[----:B------:R-:W-:Y:S01]  /*b820*/  IMAD.IADD R246, R2, 0x1, R246 ;  /* 0x0000000102f67824 */ /* 0x000fe200078e02f6 */
[----:B------:R-:W-:Y:S04]  /*b830*/  LDGSTS.E [R240+0xc004], desc[UR60][R70.64], !P4 ;  /* 0x0c00400046f07fae */ /* 0x000fe8000e12187c */
[----:B------:R1:W-:Y:S01]  /*b840*/  STL.64 [R1+0xc08], R200 ;  /* 0x000c08c801007387 */ /* 0x0003e20000100a00 */
[----:B------:R-:W4:Y:S03]  /*b850*/  LDC R247, c[0x0][0x230] ;  /* 0x00008c00fff77b82 */ /* 0x000f260000000800 */
[----:B------:R-:W-:Y:S04]  /*b860*/  LDGSTS.E [R240+0xc008], desc[UR60][R68.64], !P3 ;  /* 0x0c00800044f07fae */ /* 0x000fe8000d92187c */
[----:B------:R-:W-:Y:S01]  /*b870*/  STL.64 [R1+0xc10], R198 ;  /* 0x000c10c601007387 */ /* 0x000fe20000100a00 */
[----:B------:R-:W4:Y:S03]  /*b880*/  LDC R245, c[0x0][0x230] ;  /* 0x00008c00fff57b82 */ /* 0x000f260000000800 */
[----:B------:R-:W-:Y:S04]  /*b890*/  LDGSTS.E [R240+0xc00c], desc[UR60][R66.64], !P1 ;  /* 0x0c00c00042f07fae */ /* 0x000fe8000c92187c */
[----:B------:R4:W-:Y:S01]  /*b8a0*/  STL.64 [R1+0xc18], R196 ;  /* 0x000c18c401007387 */ /* 0x0009e20000100a00 */
[----:B------:R-:W4:Y:S03]  /*b8b0*/  LDC R244, c[0x0][0x230] ;  /* 0x00008c00fff47b82 */ /* 0x000f260000000800 */
[----:B------:R-:W-:Y:S05]  /*b8c0*/  LDGSTS.E [R246], desc[UR60][R238.64], !P0 ;  /* 0x00000000eef67fae */ /* 0x000fea000c12187c */
[----:B------:R-:W4:Y:S01]  /*b8d0*/  LDC R180, c[0x0][0x230] ;  /* 0x00008c00ffb47b82 */ /* 0x000f220000000800 */
[----:B------:R-:W4:Y:S04]  /*b8e0*/  LDL.LU.64 R238, [R1+0xce0] ;  /* 0x000ce00001ee7983 */ /* 0x000f280000300a00 */
[----:B-1----:R-:W4:Y:S04]  /*b8f0*/  LDL.64 R200, [R1+0x28] ;  /* 0x0000280001c87983 */ /* 0x002f280000100a00 */
[----:B------:R-:W4:Y:S04]  /*b900*/  LDL.64 R202, [R1+0x20] ;  /* 0x0000200001ca7983 */ /* 0x000f280000100a00 */
[----:B------:R-:W-:Y:S04]  /*b910*/  LDGSTS.E [R246+0x4], desc[UR60][R242.64], !P6 ;  /* 0x00004000f2f67fae */ /* 0x000fe8000f12187c */
[----:B------:R-:W4:Y:S04]  /*b920*/  LDL.64 R242, [R1+0x18] ;  /* 0x0000180001f27983 */ /* 0x000f280000100a00 */
[----:B---3--:R-:W-:Y:S04]  /*b930*/  LDGSTS.E [R246+0x8], desc[UR60][R250.64], !P5 ;  /* 0x00008000faf67fae */ /* 0x008fe8000e92187c */
[----:B------:R-:W3:Y:S01]  /*b940*/  LDL.64 R250, [R1+0x10] ;  /* 0x0000100001fa7983 */ /* 0x000ee20000100a00 */
[----:B------:R-:W-:-:S02]  /*b950*/  VIADD R5, R6, 0xfffffff7 ;  /* 0xfffffff706057836 */ /* 0x000fc40000000000 */
[----:B------:R-:W-:Y:S01]  /*b960*/  VIADD R7, R7, 0xffffffda ;  /* 0xffffffda07077836 */ /* 0x000fe20000000000 */
[----:B--2---:R1:W-:Y:S02]  /*b970*/  LDGSTS.E [R246+0xc], desc[UR60][R248.64], !P2 ;  /* 0x0000c000f8f67fae */ /* 0x0043e4000d12187c */
[----:B------:R-:W-:Y:S02]  /*b980*/  ISETP.GE.U32.AND P4, PT, R5, 0x7fffff78, PT ;  /* 0x7fffff780500780c */ /* 0x000fe40003f86070 */
[----:B------:R-:W-:-:S04]  /*b990*/  IADD3 R5, R6, -0xa, RZ ;  /* 0xfffffff606057810 */ /* 0x000fc80007ffe0ff */
[----:B------:R-:W-:Y:S01]  /*b9a0*/  ISETP.GE.U32.AND P3, PT, R5, 0x7fffff77, PT ;  /* 0x7fffff770500780c */ /* 0x000fe20003f66070 */
[C---:B------:R-:W-:Y:S01]  /*b9b0*/  VIADD R5, R6.reuse, 0xfffffff5 ;  /* 0xfffffff506057836 */ /* 0x040fe20000000000 */
[----:B------:R-:W-:Y:S01]  /*b9c0*/  ISETP.GE.U32.AND P6, PT, R7, 0x7fffff5b, PT ;  /* 0x7fffff5b0700780c */ /* 0x000fe20003fc6070 */
[----:B----4-:R-:W-:Y:S01]  /*b9d0*/  VIADD R196, R6, 0x7f ;  /* 0x0000007f06c47836 */ /* 0x010fe20000000000 */
[----:B------:R-:W-:Y:S01]  /*b9e0*/  STL.64 [R1+0xc20], R194 ;  /* 0x000c20c201007387 */ /* 0x000fe20000100a00 */
[----:B-1----:R-:W1:Y:S01]  /*b9f0*/  LDC R248, c[0x0][0x230] ;  /* 0x00008c00fff87b82 */ /* 0x002e620000000800 */
[----:B------:R-:W-:Y:S01]  /*ba00*/  ISETP.GE.U32.AND P1, PT, R5, 0x7fffff76, PT ;  /* 0x7fffff760500780c */ /* 0x000fe20003f26070 */
[----:B------:R-:W-:-:S05]  /*ba10*/  VIADD R5, R181, 0xffffffdb ;  /* 0xffffffdbb5057836 */ /* 0x000fca0000000000 */
[----:B------:R-:W-:Y:S01]  /*ba20*/  ISETP.GE.U32.AND P0, PT, R5, 0x7fffff5c, PT ;  /* 0x7fffff5c0500780c */ /* 0x000fe20003f06070 */
[----:B------:R-:W-:Y:S01]  /*ba30*/  VIADD R5, R9, 0xffffffd9 ;  /* 0xffffffd909057836 */ /* 0x000fe20000000000 */
[----:B------:R-:W2:Y:S04]  /*ba40*/  LDC R181, c[0x0][0x230] ;  /* 0x00008c00ffb57b82 */ /* 0x000ea80000000800 */
[----:B------:R-:W-:Y:S01]  /*ba50*/  ISETP.GE.U32.AND P5, PT, R5, 0x7fffff5a, PT ;  /* 0x7fffff5a0500780c */ /* 0x000fe20003fa6070 */
[----:B------:R-:W-:-:S03]  /*ba60*/  VIADD R5, R8, 0xffffffd8 ;  /* 0xffffffd808057836 */ /* 0x000fc60000000000 */
[----:B------:R-:W4:Y:S02]  /*ba70*/  LDC R9, c[0x0][0x230] ;  /* 0x00008c00ff097b82 */ /* 0x000f240000000800 */
[----:B------:R-:W-:Y:S01]  /*ba80*/  ISETP.GE.U32.AND P2, PT, R5, 0x7fffff59, PT ;  /* 0x7fffff590500780c */ /* 0x000fe20003f46070 */
[----:B------:R-:W-:Y:S01]  /*ba90*/  VIADD R5, R247, 0xffffffbb ;  /* 0xffffffbbf7057836 */ /* 0x000fe20000000000 */
[----:B------:R-:W-:Y:S01]  /*baa0*/  LDGSTS.E [R246+0x4000], desc[UR60][R194.64], !P0 ;  /* 0x04000000c2f67fae */ /* 0x000fe2000c12187c */
[----:B------:R-:W-:-:S03]  /*bab0*/  VIADD R7, R245, 0xffffffba ;  /* 0xffffffbaf5077836 */ /* 0x000fc60000000000 */
[----:B------:R-:W-:Y:S01]  /*bac0*/  ISETP.GE.U32.AND P0, PT, R5, 0x7fffff3c, PT ;  /* 0x7fffff3c0500780c */ /* 0x000fe20003f06070 */
[----:B------:R-:W-:Y:S01]  /*bad0*/  VIADD R5, R244, 0xffffffb9 ;  /* 0xffffffb9f4057836 */ /* 0x000fe20000000000 */
[----:B------:R-:W1:Y:S01]  /*bae0*/  LDC R8, c[0x0][0x230] ;  /* 0x00008c00ff087b82 */ /* 0x000e620000000800 */
[----:B------:R-:W-:Y:S01]  /*baf0*/  LDGSTS.E [R246+0x4004], desc[UR60][R192.64], !P6 ;  /* 0x04004000c0f67fae */ /* 0x000fe2000f12187c */
[----:B------:R-:W-:-:S03]  /*bb00*/  ISETP.GE.U32.AND P6, PT, R7, 0x7fffff3b, PT ;  /* 0x7fffff3b0700780c */ /* 0x000fc60003fc6070 */
[----:B------:R-:W-:Y:S01]  /*bb10*/  LDGSTS.E [R246+0x4008], desc[UR60][R190.64], !P5 ;  /* 0x04008000bef67fae */ /* 0x000fe2000e92187c */
[----:B------:R-:W-:Y:S01]  /*bb20*/  ISETP.GE.U32.AND P5, PT, R5, 0x7fffff3a, PT ;  /* 0x7fffff3a0500780c */ /* 0x000fe20003fa6070 */
[----:B------:R-:W-:Y:S01]  /*bb30*/  VIADD R5, R180, 0xffffffb8 ;  /* 0xffffffb8b4057836 */ /* 0x000fe20000000000 */
[----:B------:R-:W-:Y:S01]  /*bb40*/  LOP3.LUT R247, R4, 0x20, RZ, 0x3c, !PT ;  /* 0x0000002004f77812 */ /* 0x000fe200078e3cff */
[----:B------:R-:W2:Y:S01]  /*bb50*/  LDC R180, c[0x0][0x230] ;  /* 0x00008c00ffb47b82 */ /* 0x000ea20000000800 */
[----:B------:R-:W-:Y:S01]  /*bb60*/  LDGSTS.E [R246+0x400c], desc[UR60][R188.64], !P2 ;  /* 0x0400c000bcf67fae */ /* 0x000fe2000d12187c */
[----:B----4-:R-:W-:-:S03]  /*bb70*/  VIADD R7, R9, 0xffffff9b ;  /* 0xffffff9b09077836 */ /* 0x010fc60000000000 */
[----:B------:R-:W-:Y:S01]  /*bb80*/  LDGSTS.E [R246+0x8000], desc[UR60][R128.64], !P0 ;  /* 0x0800000080f67fae */ /* 0x000fe2000c12187c */
[----:B------:R-:W-:Y:S01]  /*bb90*/  ISETP.GE.U32.AND P2, PT, R5, 0x7fffff39, PT ;  /* 0x7fffff390500780c */ /* 0x000fe20003f46070 */
[----:B------:R-:W-:Y:S01]  /*bba0*/  IMAD.IADD R247, R2, 0x1, R247 ;  /* 0x0000000102f77824 */ /* 0x000fe200078e02f7 */
[----:B------:R-:W4:Y:S01]  /*bbb0*/  LDC R245, c[0x0][0x230] ;  /* 0x00008c00fff57b82 */ /* 0x000f220000000800 */
[----:B------:R-:W-:Y:S01]  /*bbc0*/  LDGSTS.E [R246+0x8004], desc[UR60][R126.64], !P6 ;  /* 0x080040007ef67fae */ /* 0x000fe2000f12187c */
[----:B------:R-:W-:Y:S01]  /*bbd0*/  ISETP.GE.U32.AND P6, PT, R7, 0x7fffff1c, PT ;  /* 0x7fffff1c0700780c */ /* 0x000fe20003fc6070 */
[----:B------:R-:W-:Y:S02]  /*bbe0*/  VIADD R5, R6, 0xfffffff4 ;  /* 0xfffffff406057836 */ /* 0x000fe40000000000 */
[----:B------:R-:W-:Y:S01]  /*bbf0*/  LDGSTS.E [R246+0x8008], desc[UR60][R124.64], !P5 ;  /* 0x080080007cf67fae */ /* 0x000fe2000e92187c */
[----:B-1----:R-:W-:Y:S02]  /*bc00*/  IADD3 R7, R8, -0x66, RZ ;  /* 0xffffff9a08077810 */ /* 0x002fe40007ffe0ff */
[----:B------:R-:W-:Y:S01]  /*bc10*/  ISETP.GE.U32.AND P0, PT, R5, 0x7fffff75, PT ;  /* 0x7fffff750500780c */ /* 0x000fe20003f06070 */
[----:B--2---:R-:W-:Y:S01]  /*bc20*/  VIADD R5, R181, 0xffffff99 ;  /* 0xffffff99b5057836 */ /* 0x004fe20000000000 */
[----:B------:R-:W-:Y:S01]  /*bc30*/  ISETP.GE.U32.AND P5, PT, R7, 0x7fffff1b, PT ;  /* 0x7fffff1b0700780c */ /* 0x000fe20003fa6070 */
[----:B------:R-:W-:Y:S01]  /*bc40*/  LDGSTS.E [R246+0x800c], desc[UR60][R122.64], !P2 ;  /* 0x0800c0007af67fae */ /* 0x000fe2000d12187c */
[----:B------:R-:W1:Y:S03]  /*bc50*/  LDC R8, c[0x0][0x230] ;  /* 0x00008c00ff087b82 */ /* 0x000e660000000800 */
[----:B------:R-:W-:Y:S01]  /*bc60*/  LDGSTS.E [R246+0xc000], desc[UR60][R64.64], !P6 ;  /* 0x0c00000040f67fae */ /* 0x000fe2000f12187c */
[----:B------:R-:W-:Y:S01]  /*bc70*/  VIADD R7, R180, 0xffffff98 ;  /* 0xffffff98b4077836 */ /* 0x000fe20000000000 */
[----:B------:R-:W-:-:S02]  /*bc80*/  ISETP.GT.AND P6, PT, R196, 0x7f, PT ;  /* 0x0000007fc400780c */ /* 0x000fc40003fc4270 */
[----:B------:R-:W-:Y:S01]  /*bc90*/  ISETP.GE.U32.AND P2, PT, R5, 0x7fffff1a, PT ;  /* 0x7fffff1a0500780c */ /* 0x000fe20003f46070 */
[----:B------:R-:W-:Y:S01]  /*bca0*/  STL.64 [R1+0xc28], R192 ;  /* 0x000c28c001007387 */ /* 0x000fe20000100a00 */
[----:B------:R-:W-:Y:S01]  /*bcb0*/  SEL R5, RZ, 0x4, !P6 ;  /* 0x00000004ff057807 */ /* 0x000fe20007000000 */
[----:B------:R-:W2:Y:S01]  /*bcc0*/  LDC R181, c[0x0][0x230] ;  /* 0x00008c00ffb57b82 */ /* 0x000ea20000000800 */
[----:B------:R-:W-:Y:S01]  /*bcd0*/  ISETP.GE.U32.AND P6, PT, R7, 0x7fffff19, PT ;  /* 0x7fffff190700780c */ /* 0x000fe20003fc6070 */
[----:B------:R-:W-:Y:S04]  /*bce0*/  LDGSTS.E [R246+0xc004], desc[UR60][R62.64], !P5 ;  /* 0x0c0040003ef67fae */ /* 0x000fe8000e92187c */
[----:B------:R-:W-:Y:S02]  /*bcf0*/  STL.64 [R1+0xc30], R190 ;  /* 0x000c30be01007387 */ /* 0x000fe40000100a00 */
[----:B------:R-:W4:Y:S02]  /*bd00*/  LDC R180, c[0x0][0x230] ;  /* 0x00008c00ffb47b82 */ /* 0x000f240000000800 */
[----:B------:R-:W-:Y:S04]  /*bd10*/  LDGSTS.E [R246+0xc008], desc[UR60][R60.64], !P2 ;  /* 0x0c0080003cf67fae */ /* 0x000fe8000d12187c */
[----:B------:R-:W-:Y:S02]  /*bd20*/  LDGSTS.E [R246+0xc00c], desc[UR60][R58.64], !P6 ;  /* 0x0c00c0003af67fae */ /* 0x000fe4000f12187c */
[----:B------:R-:W4:Y:S02]  /*bd30*/  LDC R7, c[0x0][0x230] ;  /* 0x00008c00ff077b82 */ /* 0x000f240000000800 */
[----:B------:R-:W-:Y:S04]  /*bd40*/  LDGSTS.E [R247], desc[UR60][R200.64], !P4 ;  /* 0x00000000c8f77fae */ /* 0x000fe8000e12187c */
[----:B------:R-:W-:Y:S02]  /*bd50*/  STL.64 [R1+0xc38], R188 ;  /* 0x000c38bc01007387 */ /* 0x000fe40000100a00 */
[----:B------:R-:W4:Y:S02]  /*bd60*/  LDC R9, c[0x0][0x230] ;  /* 0x00008c00ff097b82 */ /* 0x000f240000000800 */
[----:B------:R-:W-:Y:S04]  /*bd70*/  LDGSTS.E [R247+0x4], desc[UR60][R202.64], !P3 ;  /* 0x00004000caf77fae */ /* 0x000fe8000d92187c */
[----:B------:R-:W-:Y:S02]  /*bd80*/  STL [R1+0x9e8], R196 ;  /* 0x0009e8c401007387 */ /* 0x000fe40000100800 */
[----:B------:R-:W4:Y:S02]  /*bd90*/  LDC R244, c[0x0][0x230] ;  /* 0x00008c00fff47b82 */ /* 0x000f240000000800 */
[----:B------:R-:W-:Y:S04]  /*bda0*/  LDGSTS.E [R247+0x8], desc[UR60][R242.64], !P1 ;  /* 0x00008000f2f77fae */ /* 0x000fe8000c92187c */
[----:B------:R-:W4:Y:S04]  /*bdb0*/  LDL.64 R242, [R1+0x8] ;  /* 0x0000080001f27983 */ /* 0x000f280000100a00 */
[----:B---3--:R-:W-:Y:S04]  /*bdc0*/  LDGSTS.E [R247+0xc], desc[UR60][R250.64], !P0 ;  /* 0x0000c000faf77fae */ /* 0x008fe8000c12187c */
[----:B------:R-:W3:Y:S01]  /*bdd0*/  LDL.64 R250, [R1] ;  /* 0x0000000001fa7983 */ /* 0x000ee20000100a00 */
[----:B------:R-:W-:-:S04]  /*bde0*/  ISETP.GE.AND P5, PT, R241, UR4, PT ;  /* 0x00000004f1007c0c */ /* 0x000fc8000bfa6270 */
[----:B------:R-:W-:-:S04]  /*bdf0*/  SEL R5, R5, RZ, !P5 ;  /* 0x000000ff05057207 */ /* 0x000fc80006800000 */
[----:B------:R-:W-:Y:S01]  /*be00*/  ISETP.NE.U32.AND P2, PT, R5, RZ, PT ;  /* 0x000000ff0500720c */ /* 0x000fe20003f45070 */
[----:B-1----:R-:W-:Y:S02]  /*be10*/  VIADD R5, R8, 0xffffffd7 ;  /* 0xffffffd708057836 */ /* 0x002fe40000000000 */
[----:B------:R-:W-:Y:S01]  /*be20*/  VIADD R6, R6, 0xfffffff3 ;  /* 0xfffffff306067836 */ /* 0x000fe20000000000 */
[----:B------:R-:W1:Y:S02]  /*be30*/  LDC R8, c[0x0][0x230] ;  /* 0x00008c00ff087b82 */ /* 0x000e640000000800 */
[----:B------:R-:W-:Y:S01]  /*be40*/  ISETP.GE.U32.AND P6, PT, R5, 0x7fffff58, PT ;  /* 0x7fffff580500780c */ /* 0x000fe20003fc6070 */
[----:B--2---:R-:W-:-:S05]  /*be50*/  VIADD R5, R181, 0xffffffd6 ;  /* 0xffffffd6b5057836 */ /* 0x004fca0000000000 */
[----:B------:R-:W-:Y:S01]  /*be60*/  ISETP.GE.U32.AND P4, PT, R5, 0x7fffff57, PT ;  /* 0x7fffff570500780c */ /* 0x000fe20003f86070 */
[----:B----4-:R-:W-:Y:S01]  /*be70*/  VIADD R5, R245, 0xffffffd4 ;  /* 0xffffffd4f5057836 */ /* 0x010fe20000000000 */
[----:B------:R-:W-:Y:S01]  /*be80*/  ISETP.GE.U32.AND P5, PT, R6, 0x7fffff74, PT ;  /* 0x7fffff740600780c */ /* 0x000fe20003fa6070 */
[----:B------:R-:W-:Y:S01]  /*be90*/  VIADD R6, R248, 0xffffffd5 ;  /* 0xffffffd5f8067836 */ /* 0x000fe20000000000 */
[----:B------:R-:W2:Y:S02]  /*bea0*/  LDC R245, c[0x0][0x230] ;  /* 0x00008c00fff57b82 */ /* 0x000ea40000000800 */
[----:B------:R-:W-:Y:S01]  /*beb0*/  ISETP.GE.U32.AND P1, PT, R5, 0x7fffff55, PT ;  /* 0x7fffff550500780c */ /* 0x000fe20003f26070 */
[----:B------:R-:W-:Y:S01]  /*bec0*/  VIADD R5, R180, 0xffffffb6 ;  /* 0xffffffb6b4057836 */ /* 0x000fe20000000000 */
[----:B------:R-:W-:Y:S04]  /*bed0*/  LDGSTS.E [R247+0x4000], desc[UR60][R186.64], !P6 ;  /* 0x04000000baf77fae */ /* 0x000fe8000f12187c */
[----:B------:R-:W4:Y:S01]  /*bee0*/  LDC R248, c[0x0][0x230] ;  /* 0x00008c00fff87b82 */ /* 0x000f220000000800 */
[----:B------:R-:W-:Y:S01]  /*bef0*/  ISETP.GE.U32.AND P6, PT, R5, 0x7fffff37, PT ;  /* 0x7fffff370500780c */ /* 0x000fe20003fc6070 */
[----:B------:R-:W-:Y:S01]  /*bf00*/  VIADD R5, R7, 0xffffffb5 ;  /* 0xffffffb507057836 */ /* 0x000fe20000000000 */
[----:B------:R-:W-:Y:S01]  /*bf10*/  ISETP.GE.U32.AND P3, PT, R6, 0x7fffff56, PT ;  /* 0x7fffff560600780c */ /* 0x000fe20003f66070 */
[----:B------:R-:W-:Y:S01]  /*bf20*/  VIADD R6, R9, 0xffffffb7 ;  /* 0xffffffb709067836 */ /* 0x000fe20000000000 */
[----:B------:R-:W-:Y:S03]  /*bf30*/  LDGSTS.E [R247+0x4004], desc[UR60][R184.64], !P4 ;  /* 0x04004000b8f77fae */ /* 0x000fe6000e12187c */
[----:B------:R-:W2:Y:S01]  /*bf40*/  LDC R7, c[0x0][0x230] ;  /* 0x00008c00ff077b82 */ /* 0x000ea20000000800 */
[----:B------:R-:W-:-:S02]  /*bf50*/  ISETP.GE.U32.AND P0, PT, R6, 0x7fffff38, PT ;  /* 0x7fffff380600780c */ /* 0x000fc40003f06070 */
[----:B------:R-:W-:Y:S01]  /*bf60*/  ISETP.GE.U32.AND P4, PT, R5, 0x7fffff36, PT ;  /* 0x7fffff360500780c */ /* 0x000fe20003f86070 */
[----:B------:R-:W-:-:S04]  /*bf70*/  VIADD R5, R244, 0xffffff97 ;  /* 0xffffff97f4057836 */ /* 0x000fc80000000000 */
[----:B------:R-:W2:Y:S01]  /*bf80*/  LDC R180, c[0x0][0x230] ;  /* 0x00008c00ffb47b82 */ /* 0x000ea20000000800 */
[----:B------:R-:W-:Y:S01]  /*bf90*/  LDGSTS.E [R247+0x4008], desc[UR60][R182.64], !P3 ;  /* 0x04008000b6f77fae */ /* 0x000fe2000d92187c */
[----:B-1----:R-:W-:-:S03]  /*bfa0*/  IADD3 R6, R8, -0x4c, RZ ;  /* 0xffffffb408067810 */ /* 0x002fc60007ffe0ff */
[----:B------:R-:W-:Y:S03]  /*bfb0*/  LDGSTS.E [R247+0x400c], desc[UR60][R178.64], !P1 ;  /* 0x0400c000b2f77fae */ /* 0x000fe6000c92187c */
[----:B------:R-:W1:Y:S01]  /*bfc0*/  LDC R181, c[0x0][0x230] ;  /* 0x00008c00ffb57b82 */ /* 0x000e620000000800 */
[----:B------:R-:W-:Y:S01]  /*bfd0*/  ISETP.GE.U32.AND P1, PT, R5, 0x7fffff18, PT ;  /* 0x7fffff180500780c */ /* 0x000fe20003f26070 */
[----:B----4-:R-:W-:Y:S01]  /*bfe0*/  VIADD R5, R248, 0xffffff95 ;  /* 0xffffff95f8057836 */ /* 0x010fe20000000000 */
[----:B------:R-:W-:Y:S04]  /*bff0*/  LDGSTS.E [R247+0x8000], desc[UR60][R120.64], !P0 ;  /* 0x0800000078f77fae */ /* 0x000fe8000c12187c */
[----:B------:R-:W-:Y:S01]  /*c000*/  LDGSTS.E [R247+0x8004], desc[UR60][R118.64], !P6 ;  /* 0x0800400076f77fae */ /* 0x000fe2000f12187c */
[----:B------:R-:W4:Y:S01]  /*c010*/  LDC R8, c[0x0][0x230] ;  /* 0x00008c00ff087b82 */ /* 0x000f220000000800 */
[----:B------:R-:W-:Y:S01]  /*c020*/  ISETP.GE.U32.AND P6, PT, R5, 0x7fffff16, PT ;  /* 0x7fffff160500780c */ /* 0x000fe20003fc6070 */
[----:B--2---:R-:W-:-:S06]  /*c030*/  VIADD R5, R7, 0xffffff94 ;  /* 0xffffff9407057836 */ /* 0x004fcc0000000000 */
[----:B------:R-:W2:Y:S01]  /*c040*/  LDC R9, c[0x0][0x230] ;  /* 0x00008c00ff097b82 */ /* 0x000ea20000000800 */
[----:B------:R-:W-:Y:S01]  /*c050*/  ISETP.GE.U32.AND P3, PT, R6, 0x7fffff35, PT ;  /* 0x7fffff350600780c */ /* 0x000fe20003f66070 */
[----:B------:R-:W-:Y:S01]  /*c060*/  VIADD R6, R245, 0xffffff96 ;  /* 0xffffff96f5067836 */ /* 0x000fe20000000000 */
[----:B------:R-:W-:Y:S05]  /*c070*/  LDGSTS.E [R247+0x8008], desc[UR60][R116.64], !P4 ;  /* 0x0800800074f77fae */ /* 0x000fea000e12187c */
[----:B------:R-:W2:Y:S01]  /*c080*/  LDC R7, c[0x0][0x230] ;  /* 0x00008c00ff077b82 */ /* 0x000ea20000000800 */
[----:B------:R-:W-:Y:S01]  /*c090*/  ISETP.GE.U32.AND P0, PT, R6, 0x7fffff17, PT ;  /* 0x7fffff170600780c */ /* 0x000fe20003f06070 */
[----:B------:R-:W-:Y:S01]  /*c0a0*/  VIADD R6, R180, 0xfffffff2 ;  /* 0xfffffff2b4067836 */ /* 0x000fe20000000000 */
[----:B------:R-:W-:-:S05]  /*c0b0*/  ISETP.GE.U32.AND P4, PT, R5, 0x7fffff15, PT ;  /* 0x7fffff150500780c */ /* 0x000fca0003f86070 */
[----:B------:R-:W2:Y:S01]  /*c0c0*/  LDC R244, c[0x0][0x230] ;  /* 0x00008c00fff47b82 */ /* 0x000ea20000000800 */
[----:B-1----:R-:W-:Y:S01]  /*c0d0*/  VIADD R5, R181, 0xfffffff1 ;  /* 0xfffffff1b5057836 */ /* 0x002fe20000000000 */
[----:B------:R-:W-:Y:S01]  /*c0e0*/  LDGSTS.E [R247+0x800c], desc[UR60][R114.64], !P3 ;  /* 0x0800c00072f77fae */ /* 0x000fe2000d92187c */
[----:B------:R-:W-:-:S05]  /*c0f0*/  ISETP.GE.U32.AND P3, PT, R6, 0x7fffff73, PT ;  /* 0x7fffff730600780c */ /* 0x000fca0003f66070 */
[----:B------:R-:W1:Y:S01]  /*c100*/  LDC R180, c[0x0][0x230] ;  /* 0x00008c00ffb47b82 */ /* 0x000e620000000800 */
[----:B------:R-:W-:Y:S01]  /*c110*/  LDGSTS.E [R247+0xc000], desc[UR60][R56.64], !P1 ;  /* 0x0c00000038f77fae */ /* 0x000fe2000c92187c */
[----:B------:R-:W-:Y:S01]  /*c120*/  ISETP.GE.U32.AND P1, PT, R5, 0x7fffff72, PT ;  /* 0x7fffff720500780c */ /* 0x000fe20003f26070 */
[----:B----4-:R-:W-:-:S05]  /*c130*/  VIADD R6, R8, 0xfffffff0 ;  /* 0xfffffff008067836 */ /* 0x010fca0000000000 */
[----:B------:R-:W4:Y:S01]  /*c140*/  LDC R181, c[0x0][0x230] ;  /* 0x00008c00ffb57b82 */ /* 0x000f220000000800 */
[----:B--2---:R-:W-:Y:S01]  /*c150*/  VIADD R5, R9, 0xffffffd3 ;  /* 0xffffffd309057836 */ /* 0x004fe20000000000 */
[----:B------:R-:W-:Y:S01]  /*c160*/  LDGSTS.E [R247+0xc004], desc[UR60][R54.64], !P0 ;  /* 0x0c00400036f77fae */ /* 0x000fe2000c12187c */
[----:B------:R-:W-:-:S03]  /*c170*/  LOP3.LUT R248, R4, 0x30, RZ, 0x3c, !PT ;  /* 0x0000003004f87812 */ /* 0x000fc600078e3cff */
[----:B------:R-:W-:Y:S02]  /*c180*/  LDGSTS.E [R247+0xc008], desc[UR60][R52.64], !P6 ;  /* 0x0c00800034f77fae */ /* 0x000fe4000f12187c */
[----:B------:R-:W2:Y:S01]  /*c190*/  LDC R8, c[0x0][0x230] ;  /* 0x00008c00ff087b82 */ /* 0x000ea20000000800 */
[----:B------:R-:W-:Y:S01]  /*c1a0*/  ISETP.GE.U32.AND P6, PT, R5, 0x7fffff54, PT ;  /* 0x7fffff540500780c */ /* 0x000fe20003fc6070 */
[----:B------:R-:W-:Y:S01]  /*c1b0*/  VIADD R5, R7, 0xffffffd2 ;  /* 0xffffffd207057836 */ /* 0x000fe20000000000 */
[----:B------:R-:W-:Y:S05]  /*c1c0*/  LDGSTS.E [R247+0xc00c], desc[UR60][R50.64], !P4 ;  /* 0x0c00c00032f77fae */ /* 0x000fea000e12187c */
[----:B------:R-:W2:Y:S01]  /*c1d0*/  LDC R9, c[0x0][0x230] ;  /* 0x00008c00ff097b82 */ /* 0x000ea20000000800 */
[----:B------:R-:W-:Y:S01]  /*c1e0*/  IMAD.IADD R248, R2, 0x1, R248 ;  /* 0x0000000102f87824 */ /* 0x000fe200078e02f8 */
[----:B------:R-:W-:Y:S01]  /*c1f0*/  ISETP.GE.U32.AND P4, PT, R5, 0x7fffff53, PT ;  /* 0x7fffff530500780c */ /* 0x000fe20003f86070 */
[----:B------:R-:W-:-:S05]  /*c200*/  VIADD R5, R244, 0xffffffd1 ;  /* 0xffffffd1f4057836 */ /* 0x000fca0000000000 */
[----:B------:R-:W2:Y:S01]  /*c210*/  LDC R7, c[0x0][0x230] ;  /* 0x00008c00ff077b82 */ /* 0x000ea20000000800 */
[----:B------:R-:W-:Y:S01]  /*c220*/  ISETP.GE.U32.AND P0, PT, R6, 0x7fffff71, PT ;  /* 0x7fffff710600780c */ /* 0x000fe20003f06070 */
[----:B-1----:R-:W-:-:S06]  /*c230*/  VIADD R6, R180, 0xffffffd0 ;  /* 0xffffffd0b4067836 */ /* 0x002fcc0000000000 */
[----:B------:R-:W1:Y:S08]  /*c240*/  LDC R245, c[0x0][0x230] ;  /* 0x00008c00fff57b82 */ /* 0x000e700000000800 */
[----:B------:R-:W1:Y:S08]  /*c250*/  LDC R244, c[0x0][0x230] ;  /* 0x00008c00fff47b82 */ /* 0x000e700000000800 */
[----:B------:R-:W1:Y:S01]  /*c260*/  LDC R180, c[0x0][0x230] ;  /* 0x00008c00ffb47b82 */ /* 0x000e620000000800 */
[----:B------:R-:W-:Y:S01]  /*c270*/  LDGSTS.E [R248], desc[UR60][R242.64], !P5 ;  /* 0x00000000f2f87fae */ /* 0x000fe2000e92187c */
[----:B------:R-:W-:-:S02]  /*c280*/  ISETP.GE.U32.AND P5, PT, R5, 0x7fffff52, PT ;  /* 0x7fffff520500780c */ /* 0x000fc40003fa6070 */
[----:B----4-:R-:W-:-:S04]  /*c290*/  IADD3 R5, R181, -0x4d, RZ ;  /* 0xffffffb3b5057810 */ /* 0x010fc80007ffe0ff */
[----:B------:R-:W4:Y:S01]  /*c2a0*/  LDC R181, c[0x0][0x230] ;  /* 0x00008c00ffb57b82 */ /* 0x000f220000000800 */
[----:B------:R-:W-:-:S05]  /*c2b0*/  LOP3.LUT R249, R4, 0x40, RZ, 0x3c, !PT ;  /* 0x0000004004f97812 */ /* 0x000fca00078e3cff */
[----:B------:R-:W-:Y:S01]  /*c2c0*/  IMAD.IADD R249, R2, 0x1, R249 ;  /* 0x0000000102f97824 */ /* 0x000fe200078e02f9 */
[----:B---3--:R3:W-:Y:S01]  /*c2d0*/  LDGSTS.E [R248+0x4], desc[UR60][R250.64], !P3 ;  /* 0x00004000faf87fae */ /* 0x0087e2000d92187c */
[----:B------:R-:W-:Y:S01]  /*c2e0*/  ISETP.GE.U32.AND P3, PT, R6, 0x7fffff51, PT ;  /* 0x7fffff510600780c */ /* 0x000fe20003f66070 */
[----:B--2---:R-:W-:Y:S02]  /*c2f0*/  VIADD R6, R8, 0xffffffb2 ;  /* 0xffffffb208067836 */ /* 0x004fe40000000000 */
[----:B------:R-:W-:Y:S01]  /*c300*/  LDGSTS.E [R248+0x8], desc[UR60][R238.64], !P1 ;  /* 0x00008000eef87fae */ /* 0x000fe2000c92187c */
[----:B------:R-:W-:Y:S01]  /*c310*/  ISETP.GE.U32.AND P1, PT, R5, 0x7fffff34, PT ;  /* 0x7fffff340500780c */ /* 0x000fe20003f26070 */
[----:B------:R-:W-:Y:S01]  /*c320*/  VIADD R5, R9, 0xffffffb1 ;  /* 0xffffffb109057836 */ /* 0x000fe20000000000 */
[----:B------:R-:W2:Y:S01]  /*c330*/  LDC R8, c[0x0][0x230] ;  /* 0x00008c00ff087b82 */ /* 0x000ea20000000800 */
[----:B------:R-:W-:Y:S04]  /*c340*/  LDGSTS.E [R248+0xc], desc[UR60][R236.64], !P0 ;  /* 0x0000c000ecf87fae */ /* 0x000fe8000c12187c */
[----:B------:R-:W-:Y:S01]  /*c350*/  LDGSTS.E [R248+0x4000], desc[UR60][R176.64], !P6 ;  /* 0x04000000b0f87fae */ /* 0x000fe2000f12187c */
[----:B------:R-:W-:Y:S01]  /*c360*/  ISETP.GE.U32.AND P6, PT, R5, 0x7fffff32, PT ;  /* 0x7fffff320500780c */ /* 0x000fe20003fc6070 */
[----:B------:R-:W-:Y:S01]  /*c370*/  VIADD R5, R7, 0xffffffb0 ;  /* 0xffffffb007057836 */ /* 0x000fe20000000000 */
[----:B------:R-:W-:Y:S01]  /*c380*/  ISETP.GE.U32.AND P0, PT, R6, 0x7fffff33, PT ;  /* 0x7fffff330600780c */ /* 0x000fe20003f06070 */
[----:B------:R-:W-:Y:S01]  /*c390*/  LDGSTS.E [R248+0x4004], desc[UR60][R174.64], !P4 ;  /* 0x04004000aef87fae */ /* 0x000fe2000e12187c */
[----:B------:R-:W3:Y:S02]  /*c3a0*/  LDC R9, c[0x0][0x230] ;  /* 0x00008c00ff097b82 */ /* 0x000ee40000000800 */
[----:B------:R-:W-:Y:S01]  /*c3b0*/  ISETP.GE.U32.AND P4, PT, R5, 0x7fffff31, PT ;  /* 0x7fffff310500780c */ /* 0x000fe20003f86070 */
[----:B-1----:R-:W-:Y:S01]  /*c3c0*/  VIADD R5, R245, 0xffffff92 ;  /* 0xffffff92f5057836 */ /* 0x002fe20000000000 */
[----:B------:R-:W-:Y:S04]  /*c3d0*/  LDGSTS.E [R248+0x4008], desc[UR60][R172.64], !P5 ;  /* 0x04008000acf87fae */ /* 0x000fe8000e92187c */
[----:B------:R-:W-:Y:S01]  /*c3e0*/  LDGSTS.E [R248+0x400c], desc[UR60][R170.64], !P3 ;  /* 0x0400c000aaf87fae */ /* 0x000fe2000d92187c */
[----:B------:R-:W-:Y:S01]  /*c3f0*/  ISETP.GE.U32.AND P3, PT, R5, 0x7fffff13, PT ;  /* 0x7fffff130500780c */ /* 0x000fe20003f66070 */
[----:B------:R-:W1:Y:S01]  /*c400*/  LDC R7, c[0x0][0x230] ;  /* 0x00008c00ff077b82 */ /* 0x000e620000000800 */
[----:B----4-:R-:W-:Y:S01]  /*c410*/  VIADD R5, R181, 0xffffff90 ;  /* 0xffffff90b5057836 */ /* 0x010fe20000000000 */
[----:B------:R-:W-:Y:S01]  /*c420*/  LDGSTS.E [R248+0x8000], desc[UR60][R112.64], !P1 ;  /* 0x0800000070f87fae */ /* 0x000fe2000c92187c */
[----:B------:R-:W-:-:S03]  /*c430*/  VIADD R6, R244, 0xffffff93 ;  /* 0xffffff93f4067836 */ /* 0x000fc60000000000 */
[----:B------:R-:W-:Y:S02]  /*c440*/  LDGSTS.E [R248+0x8004], desc[UR60][R110.64], !P0 ;  /* 0x080040006ef87fae */ /* 0x000fe4000c12187c */
[----:B------:R-:W4:Y:S01]  /*c450*/  LDC R245, c[0x0][0x230] ;  /* 0x00008c00fff57b82 */ /* 0x000f220000000800 */
[----:B------:R-:W-:Y:S01]  /*c460*/  ISETP.GE.U32.AND P0, PT, R5, 0x7fffff11, PT ;  /* 0x7fffff110500780c */ /* 0x000fe20003f06070 */
[----:B--2---:R-:W-:Y:S01]  /*c470*/  VIADD R5, R8, 0xffffffef ;  /* 0xffffffef08057836 */ /* 0x004fe20000000000 */
[----:B------:R-:W-:Y:S01]  /*c480*/  ISETP.GE.U32.AND P5, PT, R6, 0x7fffff14, PT ;  /* 0x7fffff140600780c */ /* 0x000fe20003fa6070 */
[----:B------:R-:W-:Y:S01]  /*c490*/  VIADD R6, R180, 0xffffff91 ;  /* 0xffffff91b4067836 */ /* 0x000fe20000000000 */
[----:B------:R-:W-:Y:S03]  /*c4a0*/  LDGSTS.E [R248+0x8008], desc[UR60][R108.64], !P6 ;  /* 0x080080006cf87fae */ /* 0x000fe6000f12187c */
[----:B------:R-:W2:Y:S01]  /*c4b0*/  LDC R8, c[0x0][0x230] ;  /* 0x00008c00ff087b82 */ /* 0x000ea20000000800 */
[----:B------:R-:W-:Y:S01]  /*c4c0*/  ISETP.GE.U32.AND P1, PT, R6, 0x7fffff12, PT ;  /* 0x7fffff120600780c */ /* 0x000fe20003f26070 */
[----:B------:R-:W-:Y:S06]  /*c4d0*/  LDGSTS.E [R248+0x800c], desc[UR60][R106.64], !P4 ;  /* 0x0800c0006af87fae */ /* 0x000fec000e12187c */
[----:B------:R-:W2:Y:S01]  /*c4e0*/  LDC R244, c[0x0][0x230] ;  /* 0x00008c00fff47b82 */ /* 0x000ea20000000800 */
[----:B------:R-:W-:Y:S01]  /*c4f0*/  ISETP.GE.U32.AND P6, PT, R5, 0x7fffff70, PT ;  /* 0x7fffff700500780c */ /* 0x000fe20003fc6070 */
[----:B---3--:R-:W-:Y:S01]  /*c500*/  VIADD R5, R9, 0xffffffed ;  /* 0xffffffed09057836 */ /* 0x008fe20000000000 */
[----:B------:R-:W-:Y:S05]  /*c510*/  LDGSTS.E [R248+0xc000], desc[UR60][R48.64], !P5 ;  /* 0x0c00000030f87fae */ /* 0x000fea000e92187c */
[----:B------:R-:W3:Y:S01]  /*c520*/  LDC R180, c[0x0][0x230] ;  /* 0x00008c00ffb47b82 */ /* 0x000ee20000000800 */
[----:B-1----:R-:W-:Y:S01]  /*c530*/  VIADD R6, R7, 0xffffffee ;  /* 0xffffffee07067836 */ /* 0x002fe20000000000 */
[----:B------:R-:W-:Y:S01]  /*c540*/  ISETP.GE.U32.AND P5, PT, R5, 0x7fffff6e, PT ;  /* 0x7fffff6e0500780c */ /* 0x000fe20003fa6070 */
[----:B----4-:R-:W-:Y:S01]  /*c550*/  VIADD R5, R245, 0xffffffcf ;  /* 0xffffffcff5057836 */ /* 0x010fe20000000000 */
[----:B------:R-:W-:Y:S04]  /*c560*/  LDGSTS.E [R248+0xc004], desc[UR60][R46.64], !P3 ;  /* 0x0c0040002ef87fae */ /* 0x000fe8000d92187c */
[----:B------:R-:W1:Y:S01]  /*c570*/  LDC R9, c[0x0][0x230] ;  /* 0x00008c00ff097b82 */ /* 0x000e620000000800 */
[----:B------:R-:W-:Y:S01]  /*c580*/  LDGSTS.E [R248+0xc008], desc[UR60][R44.64], !P1 ;  /* 0x0c0080002cf87fae */ /* 0x000fe2000c92187c */
[----:B------:R-:W-:-:S06]  /*c590*/  ISETP.GE.U32.AND P1, PT, R5, 0x7fffff50, PT ;  /* 0x7fffff500500780c */ /* 0x000fcc0003f26070 */
[----:B------:R-:W4:Y:S01]  /*c5a0*/  LDC R7, c[0x0][0x230] ;  /* 0x00008c00ff077b82 */ /* 0x000f220000000800 */
[----:B--2---:R-:W-:Y:S01]  /*c5b0*/  IADD3 R5, R8, -0x32, RZ ;  /* 0xffffffce08057810 */ /* 0x004fe20007ffe0ff */
[----:B------:R-:W-:Y:S06]  /*c5c0*/  LDGSTS.E [R248+0xc00c], desc[UR60][R42.64], !P0 ;  /* 0x0c00c0002af87fae */ /* 0x000fec000c12187c */
[----:B------:R-:W2:Y:S01]  /*c5d0*/  LDC R245, c[0x0][0x230] ;  /* 0x00008c00fff57b82 */ /* 0x000ea20000000800 */
[----:B------:R-:W-:Y:S01]  /*c5e0*/  ISETP.GE.U32.AND P4, PT, R6, 0x7fffff6f, PT ;  /* 0x7fffff6f0600780c */ /* 0x000fe20003f86070 */
[----:B------:R-:W-:Y:S01]  /*c5f0*/  VIADD R6, R244, 0xffffffec ;  /* 0xffffffecf4067836 */ /* 0x000fe20000000000 */
[----:B------:R-:W-:-:S05]  /*c600*/  ISETP.GE.U32.AND P0, PT, R5, 0x7fffff4f, PT ;  /* 0x7fffff4f0500780c */ /* 0x000fca0003f06070 */
[----:B------:R-:W2:Y:S01]  /*c610*/  LDC R8, c[0x0][0x230] ;  /* 0x00008c00ff087b82 */ /* 0x000ea20000000800 */
[----:B---3--:R-:W-:Y:S01]  /*c620*/  VIADD R5, R180, 0xffffffcd ;  /* 0xffffffcdb4057836 */ /* 0x008fe20000000000 */
[----:B------:R-:W-:Y:S01]  /*c630*/  ISETP.GE.U32.AND P3, PT, R6, 0x7fffff6d, PT ;  /* 0x7fffff6d0600780c */ /* 0x000fe20003f66070 */
[----:B------:R-:W-:Y:S05]  /*c640*/  LDGSTS.E [R249], desc[UR60][R234.64], !P6 ;  /* 0x00000000eaf97fae */ /* 0x000fea000f12187c */
[----:B------:R-:W3:Y:S01]  /*c650*/  LDC R244, c[0x0][0x230] ;  /* 0x00008c00fff47b82 */ /* 0x000ee20000000800 */
[----:B------:R-:W-:Y:S01]  /*c660*/  ISETP.GE.U32.AND P6, PT, R5, 0x7fffff4e, PT ;  /* 0x7fffff4e0500780c */ /* 0x000fe20003fc6070 */
[----:B-1----:R-:W-:Y:S01]  /*c670*/  VIADD R5, R9, 0xffffffaf ;  /* 0xffffffaf09057836 */ /* 0x002fe20000000000 */
[----:B------:R-:W-:Y:S05]  /*c680*/  LDGSTS.E [R249+0x4], desc[UR60][R232.64], !P4 ;  /* 0x00004000e8f97fae */ /* 0x000fea000e12187c */
[----:B------:R-:W1:Y:S01]  /*c690*/  LDC R181, c[0x0][0x230] ;  /* 0x00008c00ffb57b82 */ /* 0x000e620000000800 */
[----:B------:R-:W-:Y:S01]  /*c6a0*/  LDGSTS.E [R249+0x8], desc[UR60][R230.64], !P5 ;  /* 0x00008000e6f97fae */ /* 0x000fe2000e92187c */
[----:B----4-:R-:W-:Y:S01]  /*c6b0*/  VIADD R6, R7, 0xffffffcc ;  /* 0xffffffcc07067836 */ /* 0x010fe20000000000 */
[----:B------:R-:W-:-:S05]  /*c6c0*/  ISETP.GE.U32.AND P5, PT, R5, 0x7fffff30, PT ;  /* 0x7fffff300500780c */ /* 0x000fca0003fa6070 */
[----:B------:R-:W4:Y:S01]  /*c6d0*/  LDC R250, c[0x0][0x230] ;  /* 0x00008c00fffa7b82 */ /* 0x000f220000000800 */
[----:B--2---:R-:W-:Y:S01]  /*c6e0*/  VIADD R5, R245, 0xffffffad ;  /* 0xffffffadf5057836 */ /* 0x004fe20000000000 */
[----:B------:R-:W-:Y:S04]  /*c6f0*/  LDGSTS.E [R249+0xc], desc[UR60][R228.64], !P3 ;  /* 0x0000c000e4f97fae */ /* 0x000fe8000d92187c */
[----:B------:R-:W-:Y:S02]  /*c700*/  LDGSTS.E [R249+0x4000], desc[UR60][R168.64], !P1 ;  /* 0x04000000a8f97fae */ /* 0x000fe4000c92187c */
[----:B------:R-:W2:Y:S01]  /*c710*/  LDC R7, c[0x0][0x230] ;  /* 0x00008c00ff077b82 */ /* 0x000ea20000000800 */
[----:B------:R-:W-:Y:S01]  /*c720*/  ISETP.GE.U32.AND P1, PT, R5, 0x7fffff2e, PT ;  /* 0x7fffff2e0500780c */ /* 0x000fe20003f26070 */
[----:B------:R-:W-:-:S06]  /*c730*/  VIADD R5, R8, 0xffffffac ;  /* 0xffffffac08057836 */ /* 0x000fcc0000000000 */
[----:B------:R-:W2:Y:S01]  /*c740*/  LDC R180, c[0x0][0x230] ;  /* 0x00008c00ffb47b82 */ /* 0x000ea20000000800 */
[----:B------:R-:W-:Y:S01]  /*c750*/  ISETP.GE.U32.AND P4, PT, R6, 0x7fffff4d, PT ;  /* 0x7fffff4d0600780c */ /* 0x000fe20003f86070 */
[----:B---3--:R-:W-:Y:S01]  /*c760*/  VIADD R6, R244, 0xffffffae ;  /* 0xffffffaef4067836 */ /* 0x008fe20000000000 */
[----:B------:R-:W-:Y:S05]  /*c770*/  LDGSTS.E [R249+0x4004], desc[UR60][R166.64], !P0 ;  /* 0x04004000a6f97fae */ /* 0x000fea000c12187c */
[----:B------:R-:W3:Y:S01]  /*c780*/  LDC R8, c[0x0][0x230] ;  /* 0x00008c00ff087b82 */ /* 0x000ee20000000800 */
[----:B------:R-:W-:Y:S01]  /*c790*/  ISETP.GE.U32.AND P3, PT, R6, 0x7fffff2f, PT ;  /* 0x7fffff2f0600780c */ /* 0x000fe20003f66070 */
[----:B-1----:R-:W-:Y:S01]  /*c7a0*/  VIADD R6, R181, 0xffffff8f ;  /* 0xffffff8fb5067836 */ /* 0x002fe20000000000 */
[----:B------:R-:W-:-:S05]  /*c7b0*/  ISETP.GE.U32.AND P0, PT, R5, 0x7fffff2d, PT ;  /* 0x7fffff2d0500780c */ /* 0x000fca0003f06070 */
[----:B------:R-:W1:Y:S01]  /*c7c0*/  LDC R9, c[0x0][0x230] ;  /* 0x00008c00ff097b82 */ /* 0x000e620000000800 */
[----:B----4-:R-:W-:Y:S01]  /*c7d0*/  VIADD R5, R250, 0xffffff8e ;  /* 0xffffff8efa057836 */ /* 0x010fe20000000000 */
[----:B------:R-:W-:Y:S06]  /*c7e0*/  LDGSTS.E [R249+0x4008], desc[UR60][R164.64], !P6 ;  /* 0x04008000a4f97fae */ /* 0x000fec000f12187c */
[----:B------:R-:W4:Y:S01]  /*c7f0*/  LDC R244, c[0x0][0x230] ;  /* 0x00008c00fff47b82 */ /* 0x000f220000000800 */
[----:B------:R-:W-:Y:S01]  /*c800*/  ISETP.GE.U32.AND P6, PT, R6, 0x7fffff10, PT ;  /* 0x7fffff100600780c */ /* 0x000fe20003fc6070 */
[----:B------:R4:W-:Y:S01]  /*c810*/  LDGSTS.E [R249+0x400c], desc[UR60][R162.64], !P4 ;  /* 0x0400c000a2f97fae */ /* 0x0009e2000e12187c */
[----:B------:R-:W-:-:S05]  /*c820*/  ISETP.GE.U32.AND P4, PT, R5, 0x7fffff0f, PT ;  /* 0x7fffff0f0500780c */ /* 0x000fca0003f86070 */
[----:B------:R-:W4:Y:S01]  /*c830*/  LDC R245, c[0x0][0x230] ;  /* 0x00008c00fff57b82 */ /* 0x000f220000000800 */
[----:B--2---:R-:W-:Y:S01]  /*c840*/  VIADD R6, R7, 0xffffff8d ;  /* 0xffffff8d07067836 */ /* 0x004fe20000000000 */
[----:B------:R-:W-:Y:S01]  /*c850*/  LDGSTS.E [R249+0x8000], desc[UR60][R104.64], !P5 ;  /* 0x0800000068f97fae */ /* 0x000fe2000e92187c */
[----:B------:R-:W-:-:S03]  /*c860*/  VIADD R5, R180, 0xffffff8c ;  /* 0xffffff8cb4057836 */ /* 0x000fc60000000000 */
[----:B------:R-:W-:Y:S02]  /*c870*/  LDGSTS.E [R249+0x8004], desc[UR60][R102.64], !P3 ;  /* 0x0800400066f97fae */ /* 0x000fe4000d92187c */
[----:B------:R-:W2:Y:S01]  /*c880*/  LDC R181, c[0x0][0x230] ;  /* 0x00008c00ffb57b82 */ /* 0x000ea20000000800 */
[----:B------:R-:W-:Y:S01]  /*c890*/  ISETP.GE.U32.AND P3, PT, R5, 0x7fffff0d, PT ;  /* 0x7fffff0d0500780c */ /* 0x000fe20003f66070 */
[----:B---3--:R-:W-:-:S06]  /*c8a0*/  VIADD R5, R8, 0xffffffeb ;  /* 0xffffffeb08057836 */ /* 0x008fcc0000000000 */
[----:B------:R-:W3:Y:S01]  /*c8b0*/  LDC R7, c[0x0][0x230] ;  /* 0x00008c00ff077b82 */ /* 0x000ee20000000800 */
[----:B------:R-:W-:Y:S01]  /*c8c0*/  ISETP.GE.U32.AND P5, PT, R6, 0x7fffff0e, PT ;  /* 0x7fffff0e0600780c */ /* 0x000fe20003fa6070 */
[----:B------:R-:W-:Y:S01]  /*c8d0*/  LDGSTS.E [R249+0x8008], desc[UR60][R100.64], !P1 ;  /* 0x0800800064f97fae */ /* 0x000fe2000c92187c */
[----:B------:R-:W-:-:S05]  /*c8e0*/  ISETP.GE.U32.AND P1, PT, R5, 0x7fffff6c, PT ;  /* 0x7fffff6c0500780c */ /* 0x000fca0003f26070 */
[----:B------:R-:W3:Y:S01]  /*c8f0*/  LDC R180, c[0x0][0x230] ;  /* 0x00008c00ffb47b82 */ /* 0x000ee20000000800 */
[----:B-1----:R-:W-:Y:S01]  /*c900*/  IADD3 R6, R9, -0x16, RZ ;  /* 0xffffffea09067810 */ /* 0x002fe20007ffe0ff */
[----:B----4-:R-:W-:Y:S01]  /*c910*/  VIADD R5, R244, 0xffffffe9 ;  /* 0xffffffe9f4057836 */ /* 0x010fe20000000000 */
[----:B------:R-:W-:Y:S04]  /*c920*/  LDGSTS.E [R249+0x800c], desc[UR60][R98.64], !P0 ;  /* 0x0800c00062f97fae */ /* 0x000fe8000c12187c */
[----:B------:R-:W-:Y:S01]  /*c930*/  LDGSTS.E [R249+0xc000], desc[UR60][R40.64], !P6 ;  /* 0x0c00000028f97fae */ /* 0x000fe2000f12187c */
[----:B------:R-:W1:Y:S01]  /*c940*/  LDC R9, c[0x0][0x230] ;  /* 0x00008c00ff097b82 */ /* 0x000e620000000800 */
[----:B------:R-:W-:Y:S01]  /*c950*/  ISETP.GE.U32.AND P6, PT, R5, 0x7fffff6a, PT ;  /* 0x7fffff6a0500780c */ /* 0x000fe20003fc6070 */
[----:B------:R-:W-:Y:S01]  /*c960*/  VIADD R5, R245, 0xffffffcb ;  /* 0xffffffcbf5057836 */ /* 0x000fe20000000000 */
[----:B------:R-:W-:Y:S01]  /*c970*/  LDGSTS.E [R249+0xc004], desc[UR60][R38.64], !P4 ;  /* 0x0c00400026f97fae */ /* 0x000fe2000e12187c */
[----:B------:R-:W-:-:S04]  /*c980*/  ISETP.GE.U32.AND P0, PT, R6, 0x7fffff6b, PT ;  /* 0x7fffff6b0600780c */ /* 0x000fc80003f06070 */
[----:B------:R-:W4:Y:S01]  /*c990*/  LDC R8, c[0x0][0x230] ;  /* 0x00008c00ff087b82 */ /* 0x000f220000000800 */
[----:B------:R-:W-:Y:S01]  /*c9a0*/  LDGSTS.E [R249+0xc008], desc[UR60][R36.64], !P5 ;  /* 0x0c00800024f97fae */ /* 0x000fe2000e92187c */
[----:B--2---:R-:W-:Y:S01]  /*c9b0*/  VIADD R6, R181, 0xffffffe8 ;  /* 0xffffffe8b5067836 */ /* 0x004fe20000000000 */
[----:B------:R-:W-:-:S05]  /*c9c0*/  ISETP.GE.U32.AND P5, PT, R5, 0x7fffff4c, PT ;  /* 0x7fffff4c0500780c */ /* 0x000fca0003fa6070 */
[----:B------:R-:W2:Y:S01]  /*c9d0*/  LDC R245, c[0x0][0x230] ;  /* 0x00008c00fff57b82 */ /* 0x000ea20000000800 */
[----:B---3--:R-:W-:Y:S01]  /*c9e0*/  VIADD R5, R7, 0xffffffca ;  /* 0xffffffca07057836 */ /* 0x008fe20000000000 */
[----:B------:R-:W-:Y:S01]  /*c9f0*/  LOP3.LUT R250, R4, 0x50, RZ, 0x3c, !PT ;  /* 0x0000005004fa7812 */ /* 0x000fe200078e3cff */
[----:B------:R-:W-:Y:S05]  /*ca00*/  LDGSTS.E [R249+0xc00c], desc[UR60][R34.64], !P3 ;  /* 0x0c00c00022f97fae */ /* 0x000fea000d92187c */
[----:B------:R-:W3:Y:S01]  /*ca10*/  LDC R181, c[0x0][0x230] ;  /* 0x00008c00ffb57b82 */ /* 0x000ee20000000800 */
[----:B------:R-:W-:Y:S01]  /*ca20*/  IMAD.IADD R250, R2, 0x1, R250 ;  /* 0x0000000102fa7824 */ /* 0x000fe200078e02fa */
[----:B------:R-:W-:-:S06]  /*ca30*/  ISETP.GE.U32.AND P3, PT, R5, 0x7fffff4b, PT ;  /* 0x7fffff4b0500780c */ /* 0x000fcc0003f66070 */
[----:B------:R-:W3:Y:S01]  /*ca40*/  LDC R7, c[0x0][0x230] ;  /* 0x00008c00ff077b82 */ /* 0x000ee20000000800 */
[----:B------:R-:W-:Y:S01]  /*ca50*/  VIADD R5, R180, 0xffffffc9 ;  /* 0xffffffc9b4057836 */ /* 0x000fe20000000000 */
        /* <DEDUP_REMOVED lines=12> */
[----:B------:R-:W-:Y:S01]  /*cb20*/  LDGSTS.E [R250+0xc], desc[UR60][R220.64], !P4 ;  /* 0x0000c000dcfa7fae */ /* 0x000fe2000e12187c */
[----:B------:R-:W-:-:S05]  /*cb30*/  ISETP.GE.U32.AND P0, PT, R6, 0x7fffff49, PT ;  /* 0x7fffff490600780c */ /* 0x000fca0003f06070 */
[----:B------:R-:W2:Y:S01]  /*cb40*/  LDC R9, c[0x0][0x230] ;  /* 0x00008c00ff097b82 */ /* 0x000ea20000000800 */
[----:B------:R-:W-:Y:S01]  /*cb50*/  LDGSTS.E [R250+0x4000], desc[UR60][R160.64], !P5 ;  /* 0x04000000a0fa7fae */ /* 0x000fe2000e92187c */
[----:B---3--:R-:W-:Y:S01]  /*cb60*/  VIADD R6, R181, 0xffffffaa ;  /* 0xffffffaab5067836 */ /* 0x008fe20000000000 */
[----:B------:R-:W-:-:S05]  /*cb70*/  ISETP.GE.U32.AND P5, PT, R5, 0x7fffff2a, PT ;  /* 0x7fffff2a0500780c */ /* 0x000fca0003fa6070 */
[----:B------:R-:W3:Y:S01]  /*cb80*/  LDC R8, c[0x0][0x230] ;  /* 0x00008c00ff087b82 */ /* 0x000ee20000000800 */
[----:B------:R-:W-:Y:S01]  /*cb90*/  VIADD R5, R7, 0xffffffa8 ;  /* 0xffffffa807057836 */ /* 0x000fe20000000000 */
[----:B------:R-:W-:Y:S01]  /*cba0*/  ISETP.GE.U32.AND P4, PT, R6, 0x7fffff2b, PT ;  /* 0x7fffff2b0600780c */ /* 0x000fe20003f86070 */
[----:B------:R-:W-:Y:S05]  /*cbb0*/  LDGSTS.E [R250+0x4004], desc[UR60][R158.64], !P3 ;  /* 0x040040009efa7fae */ /* 0x000fea000d92187c */
[----:B------:R-:W3:Y:S01]  /*cbc0*/  LDC R7, c[0x0][0x230] ;  /* 0x00008c00ff077b82 */ /* 0x000ee20000000800 */
[----:B------:R-:W-:Y:S01]  /*cbd0*/  ISETP.GE.U32.AND P3, PT, R5, 0x7fffff29, PT ;  /* 0x7fffff290500780c */ /* 0x000fe20003f66070 */
[----:B------:R-:W-:-:S06]  /*cbe0*/  VIADD R6, R244, 0xffffff8b ;  /* 0xffffff8bf4067836 */ /* 0x000fcc0000000000 */
[----:B------:R-:W3:Y:S01]  /*cbf0*/  LDC R181, c[0x0][0x230] ;  /* 0x00008c00ffb57b82 */ /* 0x000ee20000000800 */
[----:B-1----:R-:W-:Y:S01]  /*cc00*/  IADD3 R5, R251, -0x76, RZ ;  /* 0xffffff8afb057810 */ /* 0x002fe20007ffe0ff */
[----:B------:R-:W-:Y:S04]  /*cc10*/  LDGSTS.E [R250+0x4008], desc[UR60][R156.64], !P1 ;  /* 0x040080009cfa7fae */ /* 0x000fe8000c92187c */
[----:B------:R-:W-:Y:S02]  /*cc20*/  LDGSTS.E [R250+0x400c], desc[UR60][R154.64], !P0 ;  /* 0x0400c0009afa7fae */ /* 0x000fe4000c12187c */
[----:B------:R-:W1:Y:S01]  /*cc30*/  LDC R244, c[0x0][0x230] ;  /* 0x00008c00fff47b82 */ /* 0x000e620000000800 */
[----:B------:R-:W-:Y:S01]  /*cc40*/  ISETP.GE.U32.AND P0, PT, R5, 0x7fffff0b, PT ;  /* 0x7fffff0b0500780c */ /* 0x000fe20003f06070 */
[----:B----4-:R-:W-:Y:S01]  /*cc50*/  VIADD R5, R180, 0xffffff88 ;  /* 0xffffff88b4057836 */ /* 0x010fe20000000000 */
[----:B------:R-:W-:Y:S05]  /*cc60*/  LDGSTS.E [R250+0x8000], desc[UR60][R96.64], !P6 ;  /* 0x0800000060fa7fae */ /* 0x000fea000f12187c */
[----:B------:R-:W4:Y:S01]  /*cc70*/  LDC R251, c[0x0][0x230] ;  /* 0x00008c00fffb7b82 */ /* 0x000f220000000800 */
[----:B------:R-:W-:Y:S01]  /*cc80*/  ISETP.GE.U32.AND P1, PT, R6, 0x7fffff0c, PT ;  /* 0x7fffff0c0600780c */ /* 0x000fe20003f26070 */
[----:B------:R-:W-:Y:S01]  /*cc90*/  LDGSTS.E [R250+0x8004], desc[UR60][R94.64], !P4 ;  /* 0x080040005efa7fae */ /* 0x000fe2000e12187c */
[----:B--2---:R-:W-:Y:S01]  /*cca0*/  VIADD R6, R9, 0xffffff89 ;  /* 0xffffff8909067836 */ /* 0x004fe20000000000 */
[----:B------:R-:W-:-:S04]  /*ccb0*/  ISETP.GE.U32.AND P4, PT, R5, 0x7fffff09, PT ;  /* 0x7fffff090500780c */ /* 0x000fc80003f86070 */
[----:B------:R-:W2:Y:S01]  /*ccc0*/  LDC R180, c[0x0][0x230] ;  /* 0x00008c00ffb47b82 */ /* 0x000ea20000000800 */
[----:B---3--:R-:W-:Y:S01]  /*ccd0*/  VIADD R5, R8, 0xffffffe7 ;  /* 0xffffffe708057836 */ /* 0x008fe20000000000 */
[----:B------:R-:W-:Y:S01]  /*cce0*/  ISETP.GE.U32.AND P6, PT, R6, 0x7fffff0a, PT ;  /* 0x7fffff0a0600780c */ /* 0x000fe20003fc6070 */
[----:B------:R-:W-:Y:S05]  /*ccf0*/  LDGSTS.E [R250+0x8008], desc[UR60][R92.64], !P5 ;  /* 0x080080005cfa7fae */ /* 0x000fea000e92187c */
[----:B------:R-:W3:Y:S01]  /*cd00*/  LDC R245, c[0x0][0x230] ;  /* 0x00008c00fff57b82 */ /* 0x000ee20000000800 */
[----:B------:R-:W-:Y:S01]  /*cd10*/  ISETP.GE.U32.AND P5, PT, R5, 0x7fffff68, PT ;  /* 0x7fffff680500780c */ /* 0x000fe20003fa6070 */
[----:B------:R-:W-:Y:S01]  /*cd20*/  VIADD R6, R7, 0xffffffe6 ;  /* 0xffffffe607067836 */ /* 0x000fe20000000000 */
[----:B------:R-:W-:Y:S01]  /*cd30*/  LDGSTS.E [R250+0x800c], desc[UR60][R90.64], !P3 ;  /* 0x0800c0005afa7fae */ /* 0x000fe2000d92187c */
[----:B------:R-:W-:-:S03]  /*cd40*/  VIADD R5, R181, 0xffffffe5 ;  /* 0xffffffe5b5057836 */ /* 0x000fc60000000000 */
[----:B------:R-:W-:Y:S01]  /*cd50*/  ISETP.GE.U32.AND P3, PT, R6, 0x7fffff67, PT ;  /* 0x7fffff670600780c */ /* 0x000fe20003f66070 */
[----:B------:R-:W3:Y:S01]  /*cd60*/  LDC R181, c[0x0][0x230] ;  /* 0x00008c00ffb57b82 */ /* 0x000ee20000000800 */
[----:B------:R-:W-:Y:S01]  /*cd70*/  LDGSTS.E [R250+0xc000], desc[UR60][R32.64], !P1 ;  /* 0x0c00000020fa7fae */ /* 0x000fe2000c92187c */
[----:B------:R-:W-:Y:S01]  /*cd80*/  ISETP.GE.U32.AND P1, PT, R5, 0x7fffff66, PT ;  /* 0x7fffff660500780c */ /* 0x000fe20003f26070 */
[----:B-1----:R-:W-:Y:S02]  /*cd90*/  VIADD R6, R244, 0xffffffe4 ;  /* 0xffffffe4f4067836 */ /* 0x002fe40000000000 */
[----:B----4-:R-:W-:Y:S01]  /*cda0*/  VIADD R5, R251, 0xffffffc7 ;  /* 0xffffffc7fb057836 */ /* 0x010fe20000000000 */
[----:B------:R-:W-:Y:S02]  /*cdb0*/  LDGSTS.E [R250+0xc004], desc[UR60][R30.64], !P0 ;  /* 0x0c0040001efa7fae */ /* 0x000fe4000c12187c */
[----:B------:R-:W1:Y:S02]  /*cdc0*/  LDC R244, c[0x0][0x230] ;  /* 0x00008c00fff47b82 */ /* 0x000e640000000800 */
[----:B------:R-:W-:Y:S01]  /*cdd0*/  LDGSTS.E [R250+0xc008], desc[UR60][R28.64], !P6 ;  /* 0x0c0080001cfa7fae */ /* 0x000fe2000f12187c */
[----:B------:R-:W-:Y:S01]  /*cde0*/  ISETP.GE.U32.AND P6, PT, R5, 0x7fffff48, PT ;  /* 0x7fffff480500780c */ /* 0x000fe20003fc6070 */
[----:B--2---:R-:W-:Y:S01]  /*cdf0*/  VIADD R5, R180, 0xffffffc6 ;  /* 0xffffffc6b4057836 */ /* 0x004fe20000000000 */
[----:B------:R-:W-:Y:S01]  /*ce00*/  LOP3.LUT R251, R4, 0x60, RZ, 0x3c, !PT ;  /* 0x0000006004fb7812 */ /* 0x000fe200078e3cff */
[----:B------:R-:W-:Y:S02]  /*ce10*/  LDGSTS.E [R250+0xc00c], desc[UR60][R26.64], !P4 ;  /* 0x0c00c0001afa7fae */ /* 0x000fe4000e12187c */
[----:B------:R-:W2:Y:S01]  /*ce20*/  LDC R9, c[0x0][0x230] ;  /* 0x00008c00ff097b82 */ /* 0x000ea20000000800 */
[----:B------:R-:W-:Y:S01]  /*ce30*/  ISETP.GE.U32.AND P4, PT, R5, 0x7fffff47, PT ;  /* 0x7fffff470500780c */ /* 0x000fe20003f86070 */
[----:B------:R-:W-:-:S06]  /*ce40*/  IMAD.IADD R251, R2, 0x1, R251 ;  /* 0x0000000102fb7824 */ /* 0x000fcc00078e02fb */
[----:B------:R-:W4:Y:S01]  /*ce50*/  LDC R7, c[0x0][0x230] ;  /* 0x00008c00ff077b82 */ /* 0x000f220000000800 */
[----:B---3--:R-:W-:Y:S01]  /*ce60*/  VIADD R5, R245, 0xffffffc5 ;  /* 0xffffffc5f5057836 */ /* 0x008fe20000000000 */
[----:B------:R-:W-:Y:S01]  /*ce70*/  ISETP.GE.U32.AND P0, PT, R6, 0x7fffff65, PT ;  /* 0x7fffff650600780c */ /* 0x000fe20003f06070 */
[----:B------:R-:W-:Y:S05]  /*ce80*/  STL.64 [R1+0xc40], R186 ;  /* 0x000c40ba01007387 */ /* 0x000fea0000100a00 */
[----:B------:R-:W3:Y:S01]  /*ce90*/  LDC R8, c[0x0][0x230] ;  /* 0x00008c00ff087b82 */ /* 0x000ee20000000800 */
[----:B------:R-:W-:Y:S04]  /*cea0*/  STL.64 [R1+0xc48], R184 ;  /* 0x000c48b801007387 */ /* 0x000fe80000100a00 */
[----:B------:R-:W-:Y:S01]  /*ceb0*/  LDGSTS.E [R251], desc[UR60][R218.64], !P5 ;  /* 0x00000000dafb7fae */ /* 0x000fe2000e92187c */
[----:B------:R-:W-:Y:S01]  /*cec0*/  ISETP.GE.U32.AND P5, PT, R5, 0x7fffff46, PT ;  /* 0x7fffff460500780c */ /* 0x000fe20003fa6070 */
[----:B------:R-:W-:Y:S01]  /*ced0*/  VIADD R5, R181, 0xffffffa7 ;  /* 0xffffffa7b5057836 */ /* 0x000fe20000000000 */
[----:B------:R-:W3:Y:S01]  /*cee0*/  LDC R245, c[0x0][0x230] ;  /* 0x00008c00fff57b82 */ /* 0x000ee20000000800 */
[----:B------:R-:W-:Y:S04]  /*cef0*/  STL.64 [R1+0xc50], R182 ;  /* 0x000c50b601007387 */ /* 0x000fe80000100a00 */
[----:B------:R1:W-:Y:S01]  /*cf00*/  STL.64 [R1+0xc58], R178 ;  /* 0x000c58b201007387 */ /* 0x0003e20000100a00 */
[----:B--2---:R-:W-:-:S02]  /*cf10*/  VIADD R6, R9, 0xffffffc4 ;  /* 0xffffffc409067836 */ /* 0x004fc40000000000 */
[----:B------:R-:W2:Y:S01]  /*cf20*/  LDC R180, c[0x0][0x230] ;  /* 0x00008c00ffb47b82 */ /* 0x000ea20000000800 */
[----:B------:R-:W-:Y:S04]  /*cf30*/  LDGSTS.E [R251+0x4], desc[UR60][R216.64], !P3 ;  /* 0x00004000d8fb7fae */ /* 0x000fe8000d92187c */
[----:B------:R-:W-:Y:S03]  /*cf40*/  LDGSTS.E [R251+0x8], desc[UR60][R214.64], !P1 ;  /* 0x00008000d6fb7fae */ /* 0x000fe6000c92187c */
[----:B------:R-:W2:Y:S01]  /*cf50*/  LDC R181, c[0x0][0x230] ;  /* 0x00008c00ffb57b82 */ /* 0x000ea20000000800 */
[----:B------:R-:W-:Y:S01]  /*cf60*/  ISETP.GE.U32.AND P1, PT, R5, 0x7fffff28, PT ;  /* 0x7fffff280500780c */ /* 0x000fe20003f26070 */
[----:B-1----:R-:W-:Y:S01]  /*cf70*/  VIADD R5, R244, 0xffffffa5 ;  /* 0xffffffa5f4057836 */ /* 0x002fe20000000000 */
[----:B------:R-:W-:Y:S04]  /*cf80*/  LDGSTS.E [R251+0xc], desc[UR60][R212.64], !P0 ;  /* 0x0000c000d4fb7fae */ /* 0x000fe8000c12187c */
[----:B------:R-:W-:Y:S01]  /*cf90*/  LDGSTS.E [R251+0x4000], desc[UR60][R152.64], !P6 ;  /* 0x0400000098fb7fae */ /* 0x000fe2000f12187c */
[----:B------:R-:W1:Y:S01]  /*cfa0*/  LDC R178, c[0x0][0x230] ;  /* 0x00008c00ffb27b82 */ /* 0x000e620000000800 */
[----:B------:R-:W-:Y:S01]  /*cfb0*/  ISETP.GE.U32.AND P6, PT, R5, 0x7fffff26, PT ;  /* 0x7fffff260500780c */ /* 0x000fe20003fc6070 */
[----:B----4-:R-:W-:Y:S01]  /*cfc0*/  VIADD R5, R7, 0xffffffa4 ;  /* 0xffffffa407057836 */ /* 0x010fe20000000000 */
[----:B------:R-:W-:Y:S01]  /*cfd0*/  ISETP.GE.U32.AND P3, PT, R6, 0x7fffff45, PT ;  /* 0x7fffff450600780c */ /* 0x000fe20003f66070 */
[----:B------:R-:W-:Y:S04]  /*cfe0*/  LDGSTS.E [R251+0x4004], desc[UR60][R150.64], !P4 ;  /* 0x0400400096fb7fae */ /* 0x000fe8000e12187c */
[----:B------:R-:W4:Y:S01]  /*cff0*/  LDC R7, c[0x0][0x230] ;  /* 0x00008c00ff077b82 */ /* 0x000f220000000800 */
[----:B---3--:R-:W-:Y:S01]  /*d000*/  IADD3 R6, R8, -0x5a, RZ ;  /* 0xffffffa608067810 */ /* 0x008fe20007ffe0ff */
[----:B------:R-:W-:Y:S01]  /*d010*/  LDGSTS.E [R251+0x4008], desc[UR60][R148.64], !P5 ;  /* 0x0400800094fb7fae */ /* 0x000fe2000e92187c */
[----:B------:R-:W-:-:S02]  /*d020*/  ISETP.GE.U32.AND P4, PT, R5, 0x7fffff25, PT ;  /* 0x7fffff250500780c */ /* 0x000fc40003f86070 */
[----:B------:R-:W-:-:S03]  /*d030*/  ISETP.GE.U32.AND P0, PT, R6, 0x7fffff27, PT ;  /* 0x7fffff270600780c */ /* 0x000fc60003f06070 */
[----:B------:R-:W-:Y:S01]  /*d040*/  LDGSTS.E [R251+0x400c], desc[UR60][R146.64], !P3 ;  /* 0x0400c00092fb7fae */ /* 0x000fe2000d92187c */
[----:B------:R-:W3:Y:S01]  /*d050*/  LDC R9, c[0x0][0x230] ;  /* 0x00008c00ff097b82 */ /* 0x000ee20000000800 */
[----:B-1----:R-:W-:-:S07]  /*d060*/  VIADD R5, R178, 0xffffff86 ;  /* 0xffffff86b2057836 */ /* 0x002fce0000000000 */
[----:B------:R-:W1:Y:S01]  /*d070*/  LDC R244, c[0x0][0x230] ;  /* 0x00008c00fff47b82 */ /* 0x000e620000000800 */
[----:B------:R-:W-:Y:S01]  /*d080*/  LDGSTS.E [R251+0x8000], desc[UR60][R88.64], !P1 ;  /* 0x0800000058fb7fae */ /* 0x000fe2000c92187c */
[----:B------:R-:W-:Y:S01]  /*d090*/  ISETP.GE.U32.AND P3, PT, R5, 0x7fffff07, PT ;  /* 0x7fffff070500780c */ /* 0x000fe20003f66070 */
[----:B------:R-:W-:Y:S02]  /*d0a0*/  VIADD R5, R252, 0xffffff84 ;  /* 0xffffff84fc057836 */ /* 0x000fe40000000000 */
[----:B------:R-:W-:Y:S01]  /*d0b0*/  LDGSTS.E [R251+0x8004], desc[UR60][R86.64], !P0 ;  /* 0x0800400056fb7fae */ /* 0x000fe2000c12187c */
[----:B------:R-:W-:Y:S02]  /*d0c0*/  VIADD R6, R245, 0xffffff87 ;  /* 0xffffff87f5067836 */ /* 0x000fe40000000000 */
[----:B------:R-:W1:Y:S01]  /*d0d0*/  LDC R8, c[0x0][0x230] ;  /* 0x00008c00ff087b82 */ /* 0x000e620000000800 */
[----:B------:R-:W-:Y:S01]  /*d0e0*/  ISETP.GE.U32.AND P0, PT, R5, 0x7fffff05, PT ;  /* 0x7fffff050500780c */ /* 0x000fe20003f06070 */
[----:B----4-:R-:W-:Y:S01]  /*d0f0*/  VIADD R5, R7, 0xffffffe3 ;  /* 0xffffffe307057836 */ /* 0x010fe20000000000 */
[----:B------:R-:W-:Y:S01]  /*d100*/  STL.64 [R1+0xc60], R246 ;  /* 0x000c60f601007387 */ /* 0x000fe20000100a00 */
[----:B------:R-:W-:-:S04]  /*d110*/  ISETP.GE.U32.AND P5, PT, R6, 0x7fffff08, PT ;  /* 0x7fffff080600780c */ /* 0x000fc80003fa6070 */
[----:B------:R-:W4:Y:S01]  /*d120*/  LDC R7, c[0x0][0x230] ;  /* 0x00008c00ff077b82 */ /* 0x000f220000000800 */
[----:B------:R-:W-:Y:S01]  /*d130*/  STL.64 [R1+0xc68], R238 ;  /* 0x000c68ee01007387 */ /* 0x000fe20000100a00 */
[----:B--2---:R-:W-:-:S03]  /*d140*/  VIADD R6, R180, 0xffffff85 ;  /* 0xffffff85b4067836 */ /* 0x004fc60000000000 */
[----:B------:R-:W-:Y:S03]  /*d150*/  STL.64 [R1+0xc70], R236 ;  /* 0x000c70ec01007387 */ /* 0x000fe60000100a00 */
[----:B------:R-:W2:Y:S01]  /*d160*/  LDC R180, c[0x0][0x230] ;  /* 0x00008c00ffb47b82 */ /* 0x000ea20000000800 */
[----:B------:R-:W-:Y:S01]  /*d170*/  LDGSTS.E [R251+0x8008], desc[UR60][R84.64], !P6 ;  /* 0x0800800054fb7fae */ /* 0x000fe2000f12187c */
[----:B------:R-:W-:Y:S01]  /*d180*/  ISETP.GE.U32.AND P6, PT, R5, 0x7fffff64, PT ;  /* 0x7fffff640500780c */ /* 0x000fe20003fc6070 */
[----:B------:R-:W-:Y:S02]  /*d190*/  VIADD R5, R181, 0xffffffe1 ;  /* 0xffffffe1b5057836 */ /* 0x000fe40000000000 */
[----:B------:R-:W-:Y:S03]  /*d1a0*/  STL.64 [R1+0xc78], R176 ;  /* 0x000c78b001007387 */ /* 0x000fe60000100a00 */
[----:B------:R-:W2:Y:S01]  /*d1b0*/  LDC R181, c[0x0][0x230] ;  /* 0x00008c00ffb57b82 */ /* 0x000ea20000000800 */
[----:B------:R-:W-:Y:S01]  /*d1c0*/  STL.64 [R1+0xc80], R174 ;  /* 0x000c80ae01007387 */ /* 0x000fe20000100a00 */
[----:B------:R-:W-:-:S03]  /*d1d0*/  ISETP.GE.U32.AND P1, PT, R6, 0x7fffff06, PT ;  /* 0x7fffff060600780c */ /* 0x000fc60003f26070 */
[----:B------:R-:W-:Y:S01]  /*d1e0*/  STL.64 [R1+0xc88], R172 ;  /* 0x000c88ac01007387 */ /* 0x000fe20000100a00 */
[----:B------:R-:W-:Y:S02]  /*d1f0*/  LOP3.LUT R252, R4, 0x70, RZ, 0x3c, !PT ;  /* 0x0000007004fc7812 */ /* 0x000fe400078e3cff */
[----:B------:R-:W2:Y:S01]  /*d200*/  LDC R245, c[0x0][0x230] ;  /* 0x00008c00fff57b82 */ /* 0x000ea20000000800 */
[----:B------:R-:W-:Y:S04]  /*d210*/  STL.64 [R1+0xc90], R170 ;  /* 0x000c90aa01007387 */ /* 0x000fe80000100a00 */
[----:B------:R-:W-:Y:S04]  /*d220*/  STL.64 [R1+0xc98], R234 ;  /* 0x000c98ea01007387 */ /* 0x000fe80000100a00 */
[----:B------:R-:W-:Y:S04]  /*d230*/  STL.64 [R1+0xca0], R232 ;  /* 0x000ca0e801007387 */ /* 0x000fe80000100a00 */
[----:B------:R-:W-:Y:S04]  /*d240*/  STL.64 [R1+0xca8], R230 ;  /* 0x000ca8e601007387 */ /* 0x000fe80000100a00 */
[----:B------:R-:W-:Y:S04]  /*d250*/  STL.64 [R1+0xcb0], R228 ;  /* 0x000cb0e401007387 */ /* 0x000fe80000100a00 */
[----:B------:R-:W-:Y:S04]  /*d260*/  STL.64 [R1+0xcb8], R168 ;  /* 0x000cb8a801007387 */ /* 0x000fe80000100a00 */
[----:B------:R-:W-:Y:S04]  /*d270*/  STL.64 [R1+0xcc0], R166 ;  /* 0x000cc0a601007387 */ /* 0x000fe80000100a00 */
[----:B------:R-:W-:Y:S01]  /*d280*/  STL.64 [R1+0xcc8], R164 ;  /* 0x000cc8a401007387 */ /* 0x000fe20000100a00 */
[----:B---3--:R-:W-:-:S03]  /*d290*/  VIADD R6, R9, 0xffffffe2 ;  /* 0xffffffe209067836 */ /* 0x008fc60000000000 */
[----:B------:R-:W-:Y:S01]  /*d2a0*/  LDGSTS.E [R251+0x800c], desc[UR60][R82.64], !P4 ;  /* 0x0800c00052fb7fae */ /* 0x000fe2000e12187c */
[----:B------:R-:W-:Y:S01]  /*d2b0*/  IADD3 R252, R2, R252, RZ ;  /* 0x000000fc02fc7210 */ /* 0x000fe20007ffe0ff */
[----:B------:R-:W3:Y:S02]  /*d2c0*/  LDC R9, c[0x0][0x230] ;  /* 0x00008c00ff097b82 */ /* 0x000ee40000000800 */
[----:B------:R4:W-:Y:S04]  /*d2d0*/  STL.64 [R1+0xcd0], R162 ;  /* 0x000cd0a201007387 */ /* 0x0009e80000100a00 */
[----:B------:R-:W-:Y:S01]  /*d2e0*/  LDGSTS.E [R251+0xc000], desc[UR60][R24.64], !P5 ;  /* 0x0c00000018fb7fae */ /* 0x000fe2000e92187c */
[----:B------:R-:W-:Y:S01]  /*d2f0*/  ISETP.GE.U32.AND P5, PT, R5, 0x7fffff62, PT ;  /* 0x7fffff620500780c */ /* 0x000fe20003fa6070 */
[----:B-1----:R-:W-:-:S02]  /*d300*/  VIADD R5, R244, 0xffffffc3 ;  /* 0xffffffc3f4057836 */ /* 0x002fc40000000000 */
[----:B------:R-:W-:Y:S01]  /*d310*/  LDGSTS.E [R251+0xc004], desc[UR60][R22.64], !P3 ;  /* 0x0c00400016fb7fae */ /* 0x000fe2000d92187c */
[----:B------:R-:W-:Y:S01]  /*d320*/  ISETP.GE.U32.AND P4, PT, R6, 0x7fffff63, PT ;  /* 0x7fffff630600780c */ /* 0x000fe20003f86070 */
[----:B----4-:R-:W1:Y:S02]  /*d330*/  LDC R162, c[0x0][0x230] ;  /* 0x00008c00ffa27b82 */ /* 0x010e640000000800 */
[----:B------:R-:W-:Y:S01]  /*d340*/  LDGSTS.E [R251+0xc008], desc[UR60][R20.64], !P1 ;  /* 0x0c00800014fb7fae */ /* 0x000fe2000c92187c */
[----:B------:R-:W-:Y:S01]  /*d350*/  ISETP.GE.U32.AND P1, PT, R5, 0x7fffff44, PT ;  /* 0x7fffff440500780c */ /* 0x000fe20003f26070 */
[----:B------:R-:W-:Y:S02]  /*d360*/  VIADD R6, R8, 0xffffffe0 ;  /* 0xffffffe008067836 */ /* 0x000fe40000000000 */
[----:B------:R-:W-:Y:S01]  /*d370*/  VIADD R5, R7, 0xffffffc2 ;  /* 0xffffffc207057836 */ /* 0x000fe20000000000 */
[----:B------:R-:W-:Y:S01]  /*d380*/  LDGSTS.E [R251+0xc00c], desc[UR60][R18.64], !P0 ;  /* 0x0c00c00012fb7fae */ /* 0x000fe2000c12187c */
[----:B------:R-:W4:Y:S01]  /*d390*/  LDC R7, c[0x0][0x230] ;  /* 0x00008c00ff077b82 */ /* 0x000f220000000800 */
[----:B------:R-:W-:Y:S01]  /*d3a0*/  ISETP.GE.U32.AND P3, PT, R6, 0x7fffff61, PT ;  /* 0x7fffff610600780c */ /* 0x000fe20003f66070 */
[----:B--2---:R-:W-:Y:S01]  /*d3b0*/  VIADD R6, R181, 0xffffffc0 ;  /* 0xffffffc0b5067836 */ /* 0x004fe20000000000 */
[----:B------:R-:W-:Y:S01]  /*d3c0*/  ISETP.GE.U32.AND P0, PT, R5, 0x7fffff43, PT ;  /* 0x7fffff430500780c */ /* 0x000fe20003f06070 */
[----:B------:R-:W-:Y:S04]  /*d3d0*/  LDGSTS.E [R252], desc[UR60][R210.64], !P6 ;  /* 0x00000000d2fc7fae */ /* 0x000fe8000f12187c */
[----:B------:R-:W2:Y:S01]  /*d3e0*/  LDC R181, c[0x0][0x230] ;  /* 0x00008c00ffb57b82 */ /* 0x000ea20000000800 */
[----:B------:R-:W-:Y:S01]  /*d3f0*/  LDGSTS.E [R252+0x4], desc[UR60][R208.64], !P4 ;  /* 0x00004000d0fc7fae */ /* 0x000fe2000e12187c */
[----:B------:R-:W-:Y:S01]  /*d400*/  ISETP.GE.U32.AND P4, PT, R6, 0x7fffff41, PT ;  /* 0x7fffff410600780c */ /* 0x000fe20003f86070 */
[----:B------:R-:W-:-:S02]  /*d410*/  VIADD R6, R180, 0xffffffa2 ;  /* 0xffffffa2b4067836 */ /* 0x000fc40000000000 */
[----:B------:R-:W-:Y:S01]  /*d420*/  LDGSTS.E [R252+0x8], desc[UR60][R206.64], !P5 ;  /* 0x00008000cefc7fae */ /* 0x000fe2000e92187c */
[----:B-1----:R-:W-:-:S03]  /*d430*/  VIADD R5, R162, 0xffffffc1 ;  /* 0xffffffc1a2057836 */ /* 0x002fc60000000000 */
[----:B------:R-:W-:Y:S01]  /*d440*/  LDGSTS.E [R252+0xc], desc[UR60][R204.64], !P3 ;  /* 0x0000c000ccfc7fae */ /* 0x000fe2000d92187c */
[----:B------:R-:W-:Y:S01]  /*d450*/  ISETP.GE.U32.AND P3, PT, R6, 0x7fffff23, PT ;  /* 0x7fffff230600780c */ /* 0x000fe20003f66070 */
[----:B------:R-:W1:Y:S01]  /*d460*/  LDC R244, c[0x0][0x230] ;  /* 0x00008c00fff47b82 */ /* 0x000e620000000800 */
[----:B------:R-:W-:Y:S01]  /*d470*/  ISETP.GE.U32.AND P6, PT, R5, 0x7fffff42, PT ;  /* 0x7fffff420500780c */ /* 0x000fe20003fc6070 */
[----:B------:R-:W-:Y:S01]  /*d480*/  LDGSTS.E [R252+0x4000], desc[UR60][R144.64], !P1 ;  /* 0x0400000090fc7fae */ /* 0x000fe2000c92187c */
[----:B----4-:R-:W-:-:S03]  /*d490*/  VIADD R6, R7, 0xffffffa0 ;  /* 0xffffffa007067836 */ /* 0x010fc60000000000 */
[----:B------:R-:W-:Y:S02]  /*d4a0*/  LDGSTS.E [R252+0x4004], desc[UR60][R142.64], !P0 ;  /* 0x040040008efc7fae */ /* 0x000fe4000c12187c */
[----:B------:R-:W4:Y:S01]  /*d4b0*/  LDC R8, c[0x0][0x230] ;  /* 0x00008c00ff087b82 */ /* 0x000f220000000800 */
[----:B------:R-:W-:Y:S01]  /*d4c0*/  ISETP.GE.U32.AND P0, PT, R6, 0x7fffff21, PT ;  /* 0x7fffff210600780c */ /* 0x000fe20003f06070 */
[----:B------:R3:W-:Y:S01]  /*d4d0*/  STL.64 [R1+0xcd8], R248 ;  /* 0x000cd8f801007387 */ /* 0x0007e20000100a00 */
[----:B--2---:R-:W-:-:S03]  /*d4e0*/  VIADD R6, R181, 0xffffff80 ;  /* 0xffffff80b5067836 */ /* 0x004fc60000000000 */
[----:B------:R-:W-:Y:S01]  /*d4f0*/  LDGSTS.E [R252+0x4008], desc[UR60][R140.64], !P6 ;  /* 0x040080008cfc7fae */ /* 0x000fe2000f12187c */
[----:B------:R-:W-:Y:S01]  /*d500*/  VIADD R5, R245, 0xffffffa3 ;  /* 0xffffffa3f5057836 */ /* 0x000fe20000000000 */
[----:B------:R-:W2:Y:S02]  /*d510*/  LDC R163, c[0x0][0x230] ;  /* 0x00008c00ffa37b82 */ /* 0x000ea40000000800 */
[----:B------:R-:W2:Y:S04]  /*d520*/  LDL.64 R198, [R1+0x460] ;  /* 0x0004600001c67983 */ /* 0x000ea80000100a00 */
[----:B------:R-:W-:Y:S01]  /*d530*/  LDGSTS.E [R252+0x400c], desc[UR60][R138.64], !P4 ;  /* 0x0400c0008afc7fae */ /* 0x000fe2000e12187c */
[----:B------:R-:W-:Y:S01]  /*d540*/  ISETP.GE.AND P4, PT, R241, R6, PT ;  /* 0x00000006f100720c */ /* 0x000fe20003f86270 */
[----:B------:R-:W2:Y:S02]  /*d550*/  LDC R162, c[0x0][0x230] ;  /* 0x00008c00ffa27b82 */ /* 0x000ea40000000800 */
[----:B------:R-:W2:Y:S04]  /*d560*/  LDL.64 R200, [R1+0x420] ;  /* 0x0004200001c87983 */ /* 0x000ea80000100a00 */
[----:B------:R-:W2:Y:S02]  /*d570*/  LDL.64 R202, [R1+0x3e0] ;  /* 0x0003e00001ca7983 */ /* 0x000ea40000100a00 */
[----:B------:R-:W2:Y:S02]  /*d580*/  LDC R180, c[0x0][0x230] ;  /* 0x00008c00ffb47b82 */ /* 0x000ea40000000800 */
[----:B------:R-:W2:Y:S01]  /*d590*/  LDL.64 R240, [R1+0x3a0] ;  /* 0x0003a00001f07983 */ /* 0x000ea20000100a00 */
[----:B------:R-:W-:Y:S01]  /*d5a0*/  ISETP.GE.U32.AND P5, PT, R5, 0x7fffff24, PT ;  /* 0x7fffff240500780c */ /* 0x000fe20003fa6070 */
[----:B-1----:R-:W-:-:S02]  /*d5b0*/  VIADD R5, R244, 0xffffffa1 ;  /* 0xffffffa1f4057836 */ /* 0x002fc40000000000 */
[----:B----4-:R-:W-:Y:S01]  /*d5c0*/  VIADD R8, R8, 0xffffff82 ;  /* 0xffffff8208087836 */ /* 0x010fe20000000000 */
[----:B------:R-:W4:Y:S01]  /*d5d0*/  LDL.64 R242, [R1+0x360] ;  /* 0x0003600001f27983 */ /* 0x000f220000100a00 */
[----:B------:R-:W1:Y:S01]  /*d5e0*/  LDC R244, c[0x0][0x230] ;  /* 0x00008c00fff47b82 */ /* 0x000e620000000800 */
[----:B------:R-:W-:Y:S01]  /*d5f0*/  ISETP.GE.U32.AND P1, PT, R5, 0x7fffff22, PT ;  /* 0x7fffff220500780c */ /* 0x000fe20003f26070 */
[----:B---3--:R-:W-:Y:S01]  /*d600*/  VIADD R5, R9, 0xffffff83 ;  /* 0xffffff8309057836 */ /* 0x008fe20000000000 */
[----:B------:R-:W-:Y:S01]  /*d610*/  LOP3.LUT R164, R3, 0x50, RZ, 0x3c, !PT ;  /* 0x0000005003a47812 */ /* 0x000fe200078e3cff */
[----:B------:R-:W3:Y:S04]  /*d620*/  LDL.64 R248, [R1+0x320] ;  /* 0x0003200001f87983 */ /* 0x000ee80000100a00 */
[----:B------:R-:W1:Y:S01]  /*d630*/  LDC R9, c[0x0][0x230] ;  /* 0x00008c00ff097b82 */ /* 0x000e620000000800 */
[----:B------:R-:W-:Y:S01]  /*d640*/  ISETP.GE.U32.AND P6, PT, R5, 0x7fffff04, PT ;  /* 0x7fffff040500780c */ /* 0x000fe20003fc6070 */
[----:B------:R-:W-:Y:S01]  /*d650*/  LDGSTS.E [R252+0x8000], desc[UR60][R80.64], !P5 ;  /* 0x0800000050fc7fae */ /* 0x000fe2000e92187c */
[----:B------:R-:W-:-:S02]  /*d660*/  ISETP.GT.AND P5, PT, R196, 0xff, PT ;  /* 0x000000ffc400780c */ /* 0x000fc40003fa4270 */
[----:B------:R-:W-:Y:S01]  /*d670*/  SEL R5, RZ, 0x4, P4 ;  /* 0x00000004ff057807 */ /* 0x000fe20002000000 */
[----:B------:R-:W-:Y:S02]  /*d680*/  LDGSTS.E [R252+0x8004], desc[UR60][R78.64], !P3 ;  /* 0x080040004efc7fae */ /* 0x000fe4000d92187c */
[----:B------:R-:W1:Y:S01]  /*d690*/  LDC R245, c[0x0][0x230] ;  /* 0x00008c00fff57b82 */ /* 0x000e620000000800 */
[----:B------:R-:W-:Y:S01]  /*d6a0*/  SEL R5, R5, RZ, P5 ;  /* 0x000000ff05057207 */ /* 0x000fe20002800000 */
[----:B--2---:R-:W-:Y:S01]  /*d6b0*/  VIADD R7, R163, 0xffffff81 ;  /* 0xffffff81a3077836 */ /* 0x004fe20000000000 */
[----:B------:R-:W-:Y:S01]  /*d6c0*/  ISETP.GE.U32.AND P3, PT, R8, 0x7fffff03, PT ;  /* 0x7fffff030800780c */ /* 0x000fe20003f66070 */
[----:B------:R-:W-:Y:S01]  /*d6d0*/  LDGSTS.E [R252+0x8008], desc[UR60][R76.64], !P1 ;  /* 0x080080004cfc7fae */ /* 0x000fe2000c92187c */
[----:B------:R-:W-:Y:S02]  /*d6e0*/  ISETP.NE.U32.AND P1, PT, R5, RZ, PT ;  /* 0x000000ff0500720c */ /* 0x000fe40003f25070 */
[----:B------:R-:W-:Y:S01]  /*d6f0*/  ISETP.GE.U32.AND P4, PT, R7, 0x7fffff02, PT ;  /* 0x7fffff020700780c */ /* 0x000fe20003f86070 */
[----:B------:R-:W-:Y:S01]  /*d700*/  LDGSTS.E [R252+0x800c], desc[UR60][R74.64], !P0 ;  /* 0x0800c0004afc7fae */ /* 0x000fe2000c12187c */
[----:B------:R-:W-:Y:S01]  /*d710*/  ISETP.GE.U32.AND P5, PT, R6, 0x7fffff01, PT ;  /* 0x7fffff010600780c */ /* 0x000fe20003fa6070 */
[----:B------:R-:W2:Y:S02]  /*d720*/  LDC R181, c[0x0][0x230] ;  /* 0x00008c00ffb57b82 */ /* 0x000ea40000000800 */
[----:B------:R-:W-:Y:S01]  /*d730*/  LDGSTS.E [R252+0xc000], desc[UR60][R16.64], !P6 ;  /* 0x0c00000010fc7fae */ /* 0x000fe2000f12187c */
[----:B-1----:R-:W-:-:S03]  /*d740*/  VIADD R5, R9, 0xffffff7f ;  /* 0xffffff7f09057836 */ /* 0x002fc60000000000 */
[----:B------:R-:W-:Y:S02]  /*d750*/  LDGSTS.E [R252+0xc004], desc[UR60][R14.64], !P3 ;  /* 0x0c0040000efc7fae */ /* 0x000fe4000d92187c */
[----:B------:R-:W-:Y:S01]  /*d760*/  ISETP.GE.U32.AND P0, PT, R5, 0x7fffff00, PT ;  /* 0x7fffff000500780c */ /* 0x000fe20003f06070 */
[----:B------:R-:W-:Y:S01]  /*d770*/  VIADD R6, R180, 0xffffff7e ;  /* 0xffffff7eb4067836 */ /* 0x000fe20000000000 */
[----:B------:R-:W-:Y:S01]  /*d780*/  IADD3 R5, R244, -0x83, RZ ;  /* 0xffffff7df4057810 */ /* 0x000fe20007ffe0ff */
[----:B------:R-:W-:Y:S03]  /*d790*/  LDGSTS.E [R252+0xc008], desc[UR60][R12.64], !P4 ;  /* 0x0c0080000cfc7fae */ /* 0x000fe6000e12187c */
[----:B------:R-:W-:Y:S01]  /*d7a0*/  ISETP.GE.U32.AND P3, PT, R5, 0x7ffffefe, PT ;  /* 0x7ffffefe0500780c */ /* 0x000fe20003f66070 */
[----:B------:R-:W-:Y:S01]  /*d7b0*/  VIADD R5, R162, 0xffffff7b ;  /* 0xffffff7ba2057836 */ /* 0x000fe20000000000 */
[C---:B------:R-:W-:Y:S01]  /*d7c0*/  LOP3.LUT R163, R3.reuse, 0x60, RZ, 0x3c, !PT ;  /* 0x0000006003a37812 */ /* 0x040fe200078e3cff */
[----:B------:R-:W-:Y:S01]  /*d7d0*/  LDGSTS.E [R252+0xc00c], desc[UR60][R10.64], !P5 ;  /* 0x0c00c0000afc7fae */ /* 0x000fe2000e92187c */
[----:B------:R-:W-:-:S02]  /*d7e0*/  LOP3.LUT R162, R3, 0x70, RZ, 0x3c, !PT ;  /* 0x0000007003a27812 */ /* 0x000fc400078e3cff */
[----:B------:R-:W-:Y:S01]  /*d7f0*/  ISETP.GE.U32.AND P5, PT, R5, 0x7ffffefc, PT ;  /* 0x7ffffefc0500780c */ /* 0x000fe20003fa6070 */
[----:B------:R-:W-:Y:S01]  /*d800*/  IMAD.IADD R5, R2, 0x1, R3 ;  /* 0x0000000102057824 */ /* 0x000fe200078e0203 */
[----:B------:R-:W-:Y:S01]  /*d810*/  ISETP.GE.U32.AND P6, PT, R6, 0x7ffffeff, PT ;  /* 0x7ffffeff0600780c */ /* 0x000fe20003fc6070 */
[----:B------:R-:W-:Y:S01]  /*d820*/  VIADD R6, R245, 0xffffff7c ;  /* 0xffffff7cf5067836 */ /* 0x000fe20000000000 */
[----:B------:R-:W0:Y:S01]  /*d830*/  LDGDEPBAR ;  /* 0x00000000000079af */ /* 0x000e220000000000 */
[C---:B------:R-:W-:Y:S02]  /*d840*/  IMAD.IADD R244, R2.reuse, 0x1, R163 ;  /* 0x0000000102f47824 */ /* 0x040fe400078e02a3 */
[C---:B------:R-:W-:Y:S01]  /*d850*/  IMAD.IADD R245, R2.reuse, 0x1, R162 ;  /* 0x0000000102f57824 */ /* 0x040fe200078e02a2 */
[----:B------:R-:W2:Y:S01]  /*d860*/  LDL.64 R166, [R1+0x260] ;  /* 0x0002600001a67983 */ /* 0x000ea20000100a00 */
[----:B------:R-:W-:-:S03]  /*d870*/  IMAD.IADD R180, R2, 0x1, R164 ;  /* 0x0000000102b47824 */ /* 0x000fc600078e02a4 */
[----:B------:R-:W2:Y:S04]  /*d880*/  LDL.64 R162, [R1+0x2e0] ;  /* 0x0002e00001a27983 */ /* 0x000ea80000100a00 */
        /* <DEDUP_REMOVED lines=22> */
[----:B------:R-:W-:Y:S04]  /*d9f0*/  LDGSTS.E [R5+0x30000], desc[UR60][R198.64], P2 ;  /* 0x30000000c6057fae */ /* 0x000fe8000912187c */
[----:B------:R-:W-:Y:S04]  /*da00*/  LDGSTS.E [R5+0x30400], desc[UR60][R200.64], P2 ;  /* 0x30400000c8057fae */ /* 0x000fe8000912187c */
[----:B------:R-:W-:Y:S04]  /*da10*/  LDGSTS.E [R5+0x30800], desc[UR60][R202.64], P2 ;  /* 0x30800000ca057fae */ /* 0x000fe8000912187c */
[----:B------:R-:W-:Y:S04]  /*da20*/  LDGSTS.E [R5+0x30c00], desc[UR60][R240.64], P2 ;  /* 0x30c00000f0057fae */ /* 0x000fe8000912187c */
[----:B------:R-:W2:Y:S04]  /*da30*/  LDL.64 R198, [R1+0x98] ;  /* 0x0000980001c67983 */ /* 0x000ea80000100a00 */
[----:B------:R-:W2:Y:S04]  /*da40*/  LDL.64 R200, [R1+0x450] ;  /* 0x0004500001c87983 */ /* 0x000ea80000100a00 */
[----:B------:R-:W2:Y:S04]  /*da50*/  LDL.64 R240, [R1+0x160] ;  /* 0x0001600001f07983 */ /* 0x000ea80000100a00 */
[----:B----4-:R-:W-:Y:S04]  /*da60*/  LDGSTS.E [R5+0x31000], desc[UR60][R242.64], P2 ;  /* 0x31000000f2057fae */ /* 0x010fe8000912187c */
[----:B------:R-:W4:Y:S04]  /*da70*/  LDL.64 R202, [R1+0x410] ;  /* 0x0004100001ca7983 */ /* 0x000f280000100a00 */
[----:B---3--:R-:W-:Y:S04]  /*da80*/  LDGSTS.E [R5+0x31400], desc[UR60][R248.64], P2 ;  /* 0x31400000f8057fae */ /* 0x008fe8000912187c */
[----:B------:R-:W3:Y:S01]  /*da90*/  LDL.64 R242, [R1+0x3d0] ;  /* 0x0003d00001f27983 */ /* 0x000ee20000100a00 */
[----:B------:R-:W-:-:S02]  /*daa0*/  ISETP.GE.U32.AND P4, PT, R6, 0x7ffffefd, PT ;  /* 0x7ffffefd0600780c */ /* 0x000fc40003f86070 */
[C---:B------:R-:W-:Y:S01]  /*dab0*/  LOP3.LUT R7, R3.reuse, 0x20, RZ, 0x3c, !PT ;  /* 0x0000002003077812 */ /* 0x040fe200078e3cff */
[----:B------:R-:W3:Y:S04]  /*dac0*/  LDL.64 R248, [R1+0x350] ;  /* 0x0003500001f87983 */ /* 0x000ee80000100a00 */
[----:B--2---:R-:W-:Y:S04]  /*dad0*/  LDGSTS.E [R5+0x31800], desc[UR60][R162.64], P2 ;  /* 0x31800000a2057fae */ /* 0x004fe8000912187c */
[----:B------:R-:W-:Y:S04]  /*dae0*/  LDGSTS.E [R5+0x31c00], desc[UR60][R164.64], P2 ;  /* 0x31c00000a4057fae */ /* 0x000fe8000912187c */
[----:B------:R-:W-:Y:S04]  /*daf0*/  LDGSTS.E [R5+0x32000], desc[UR60][R166.64], P2 ;  /* 0x32000000a6057fae */ /* 0x000fe8000912187c */
[----:B------:R-:W-:Y:S04]  /*db00*/  LDGSTS.E [R5+0x32400], desc[UR60][R168.64], P2 ;  /* 0x32400000a8057fae */ /* 0x000fe8000912187c */
[----:B------:R-:W-:Y:S04]  /*db10*/  LDGSTS.E [R5+0x32800], desc[UR60][R228.64], P2 ;  /* 0x32800000e4057fae */ /* 0x000fe8000912187c */
[----:B------:R-:W-:Y:S01]  /*db20*/  LDGSTS.E [R5+0x32c00], desc[UR60][R230.64], P2 ;  /* 0x32c00000e6057fae */ /* 0x000fe2000912187c */
[----:B------:R-:W-:Y:S01]  /*db30*/  LOP3.LUT R6, R3, 0x10, RZ, 0x3c, !PT ;  /* 0x0000001003067812 */ /* 0x000fe200078e3cff */
[----:B------:R-:W-:-:S02]  /*db40*/  IMAD.IADD R7, R2, 0x1, R7 ;  /* 0x0000000102077824 */ /* 0x000fc400078e0207 */
[----:B------:R-:W2:Y:S04]  /*db50*/  LDL.64 R162, [R1+0x310] ;  /* 0x0003100001a27983 */ /* 0x000ea80000100a00 */
[----:B------:R-:W2:Y:S04]  /*db60*/  LDL.64 R164, [R1+0x2d0] ;  /* 0x0002d00001a47983 */ /* 0x000ea80000100a00 */
[----:B------:R-:W2:Y:S04]  /*db70*/  LDL.64 R166, [R1+0x290] ;  /* 0x0002900001a67983 */ /* 0x000ea80000100a00 */
[----:B------:R-:W2:Y:S04]  /*db80*/  LDL.64 R168, [R1+0x250] ;  /* 0x0002500001a87983 */ /* 0x000ea80000100a00 */
[----:B------:R-:W2:Y:S04]  /*db90*/  LDL.64 R228, [R1+0x210] ;  /* 0x0002100001e47983 */ /* 0x000ea80000100a00 */
[----:B------:R-:W2:Y:S04]  /*dba0*/  LDL.64 R230, [R1+0x1d0] ;  /* 0x0001d00001e67983 */ /* 0x000ea80000100a00 */
[----:B------:R-:W-:Y:S01]  /*dbb0*/  LDGSTS.E [R5+0x33000], desc[UR60][R240.64], P2 ;  /* 0x33000000f0057fae */ /* 0x000fe2000912187c */
[----:B------:R-:W-:-:S03]  /*dbc0*/  IMAD.IADD R6, R2, 0x1, R6 ;  /* 0x0000000102067824 */ /* 0x000fc600078e0206 */
[----:B------:R-:W-:Y:S04]  /*dbd0*/  LDGSTS.E [R5+0x33400], desc[UR60][R232.64], P2 ;  /* 0x33400000e8057fae */ /* 0x000fe8000912187c */
[----:B------:R-:W-:Y:S04]  /*dbe0*/  LDGSTS.E [R5+0x33800], desc[UR60][R234.64], P2 ;  /* 0x33800000ea057fae */ /* 0x000fe8000912187c */
[----:B------:R-:W2:Y:S04]  /*dbf0*/  LDL.64 R240, [R1+0x390] ;  /* 0x0003900001f07983 */ /* 0x000ea80000100a00 */
[----:B------:R-:W-:Y:S04]  /*dc00*/  LDGSTS.E [R5+0x33c00], desc[UR60][R170.64], P2 ;  /* 0x33c00000aa057fae */ /* 0x000fe8000912187c */
        /* <DEDUP_REMOVED lines=17> */
[----:B----4-:R-:W-:Y:S04]  /*dd20*/  LDGSTS.E [R7+0x30500], desc[UR60][R202.64], P2 ;  /* 0x30500000ca077fae */ /* 0x010fe8000912187c */
[----:B---3--:R-:W-:Y:S04]  /*dd30*/  LDGSTS.E [R7+0x30900], desc[UR60][R242.64], P2 ;  /* 0x30900000f2077fae */ /* 0x008fe8000912187c */
[----:B------:R-:W3:Y:S04]  /*dd40*/  LDL.64 R232, [R1+0x150] ;  /* 0x0001500001e87983 */ /* 0x000ee80000100a00 */
[----:B------:R-:W4:Y:S04]  /*dd50*/  LDL.64 R234, [R1+0x110] ;  /* 0x0001100001ea7983 */ /* 0x000f280000100a00 */
[----:B------:R-:W3:Y:S04]  /*dd60*/  LDL.64 R242, [R1+0x190] ;  /* 0x0001900001f27983 */ /* 0x000ee80000100a00 */
[----:B------:R-:W4:Y:S04]  /*dd70*/  LDL.64 R170, [R1+0xd0] ;  /* 0x0000d00001aa7983 */ /* 0x000f280000100a00 */
        /* <DEDUP_REMOVED lines=18> */
[----:B--2---:R-:W-:Y:S01]  /*dea0*/  LDGSTS.E [R7+0x30d00], desc[UR60][R240.64], P2 ;  /* 0x30d00000f0077fae */ /* 0x004fe2000912187c */
[----:B------:R-:W-:-:S03]  /*deb0*/  LOP3.LUT R8, R3, 0x30, RZ, 0x3c, !PT ;  /* 0x0000003003087812 */ /* 0x000fc600078e3cff */
[----:B------:R-:W-:Y:S04]  /*dec0*/  LDGSTS.E [R7+0x31100], desc[UR60][R248.64], P2 ;  /* 0x31100000f8077fae */ /* 0x000fe8000912187c */
[----:B------:R-:W-:Y:S04]  /*ded0*/  LDGSTS.E [R7+0x31500], desc[UR60][R162.64], P2 ;  /* 0x31500000a2077fae */ /* 0x000fe8000912187c */
[----:B------:R-:W2:Y:S04]  /*dee0*/  LDL.64 R240, [R1+0x400] ;  /* 0x0004000001f07983 */ /* 0x000ea80000100a00 */
[----:B------:R-:W-:Y:S04]  /*def0*/  LDGSTS.E [R7+0x31900], desc[UR60][R164.64], P2 ;  /* 0x31900000a4077fae */ /* 0x000fe8000912187c */
[----:B------:R-:W-:Y:S01]  /*df00*/  LDGSTS.E [R7+0x31d00], desc[UR60][R166.64], P2 ;  /* 0x31d00000a6077fae */ /* 0x000fe2000912187c */
[----:B------:R-:W-:-:S03]  /*df10*/  IMAD.IADD R8, R2, 0x1, R8 ;  /* 0x0000000102087824 */ /* 0x000fc600078e0208 */
[----:B------:R-:W-:Y:S04]  /*df20*/  LDGSTS.E [R7+0x32100], desc[UR60][R168.64], P2 ;  /* 0x32100000a8077fae */ /* 0x000fe8000912187c */
[----:B------:R-:W-:Y:S04]  /*df30*/  LDGSTS.E [R7+0x32500], desc[UR60][R228.64], P2 ;  /* 0x32500000e4077fae */ /* 0x000fe8000912187c */
[----:B------:R-:W-:Y:S01]  /*df40*/  LDGSTS.E [R7+0x32900], desc[UR60][R230.64], P2 ;  /* 0x32900000e6077fae */ /* 0x000fe2000912187c */
[----:B------:R-:W-:-:S03]  /*df50*/  LOP3.LUT R9, R3, 0x40, RZ, 0x3c, !PT ;  /* 0x0000004003097812 */ /* 0x000fc600078e3cff */
[----:B------:R-:W2:Y:S02]  /*df60*/  LDL.64 R248, [R1+0x380] ;  /* 0x0003800001f87983 */ /* 0x000ea40000100a00 */
[----:B------:R-:W-:Y:S02]  /*df70*/  IMAD.IADD R9, R2, 0x1, R9 ;  /* 0x0000000102097824 */ /* 0x000fe400078e0209 */
[----:B------:R-:W2:Y:S04]  /*df80*/  LDL.64 R162, [R1+0x340] ;  /* 0x0003400001a27983 */ /* 0x000ea80000100a00 */
[----:B------:R-:W2:Y:S04]  /*df90*/  LDL.64 R164, [R1+0x300] ;  /* 0x0003000001a47983 */ /* 0x000ea80000100a00 */
[----:B------:R-:W2:Y:S04]  /*dfa0*/  LDL.64 R166, [R1+0x2c0] ;  /* 0x0002c00001a67983 */ /* 0x000ea80000100a00 */
[----:B------:R-:W2:Y:S04]  /*dfb0*/  LDL.64 R168, [R1+0x280] ;  /* 0x0002800001a87983 */ /* 0x000ea80000100a00 */
[----:B------:R-:W2:Y:S04]  /*dfc0*/  LDL.64 R228, [R1+0x240] ;  /* 0x0002400001e47983 */ /* 0x000ea80000100a00 */
[----:B------:R-:W2:Y:S04]  /*dfd0*/  LDL.64 R230, [R1+0x200] ;  /* 0x0002000001e67983 */ /* 0x000ea80000100a00 */
[----:B---3--:R-:W-:Y:S04]  /*dfe0*/  LDGSTS.E [R7+0x32d00], desc[UR60][R242.64], P2 ;  /* 0x32d00000f2077fae */ /* 0x008fe8000912187c */
[----:B------:R-:W-:Y:S04]  /*dff0*/  LDGSTS.E [R7+0x33100], desc[UR60][R232.64], P2 ;  /* 0x33100000e8077fae */ /* 0x000fe8000912187c */
[----:B----4-:R-:W-:Y:S04]  /*e000*/  LDGSTS.E [R7+0x33500], desc[UR60][R234.64], P2 ;  /* 0x33500000ea077fae */ /* 0x010fe8000912187c */
        /* <DEDUP_REMOVED lines=12> */
[----:B------:R-:W3:Y:S04]  /*e0d0*/  LDL.64 R242, [R1+0x3c0] ;  /* 0x0003c00001f27983 */ /* 0x000ee80000100a00 */
[----:B------:R-:W-:Y:S04]  /*e0e0*/  LDGSTS.E [R8+0x32980], desc[UR60][R190.64], P2 ;  /* 0x32980000be087fae */ /* 0x000fe8000912187c */
[----:B------:R-:W-:Y:S04]  /*e0f0*/  LDGSTS.E [R8+0x32d80], desc[UR60][R192.64], P2 ;  /* 0x32d80000c0087fae */ /* 0x000fe8000912187c */
[----:B------:R-:W-:Y:S04]  /*e100*/  LDGSTS.E [R8+0x33180], desc[UR60][R194.64], P2 ;  /* 0x33180000c2087fae */ /* 0x000fe8000912187c */
[----:B------:R-:W-:Y:S04]  /*e110*/  LDGSTS.E [R8+0x33580], desc[UR60][R196.64], P2 ;  /* 0x33580000c4087fae */ /* 0x000fe8000912187c */
[----:B------:R-:W-:Y:S04]  /*e120*/  LDGSTS.E [R8+0x33980], desc[UR60][R198.64], P2 ;  /* 0x33980000c6087fae */ /* 0x000fe8000912187c */
[----:B------:R-:W-:Y:S04]  /*e130*/  LDGSTS.E [R8+0x33d80], desc[UR60][R200.64], P2 ;  /* 0x33d80000c8087fae */ /* 0x000fe8000912187c */
[----:B------:R-:W-:Y:S04]  /*e140*/  LDGSTS.E [R9+0x30200], desc[UR60][R202.64], P2 ;  /* 0x30200000ca097fae */ /* 0x000fe8000912187c */
        /* <DEDUP_REMOVED lines=21> */
[----:B--2---:R-:W-:Y:S04]  /*e2a0*/  LDGSTS.E [R9+0x30600], desc[UR60][R240.64], P2 ;  /* 0x30600000f0097fae */ /* 0x004fe8000912187c */
[----:B------:R-:W2:Y:S04]  /*e2b0*/  LDL.64 R240, [R1+0x1c0] ;  /* 0x0001c00001f07983 */ /* 0x000ea80000100a00 */
[----:B---3--:R-:W-:Y:S04]  /*e2c0*/  LDGSTS.E [R9+0x30a00], desc[UR60][R242.64], P2 ;  /* 0x30a00000f2097fae */ /* 0x008fe8000912187c */
        /* <DEDUP_REMOVED lines=8> */
[----:B------:R-:W3:Y:S04]  /*e350*/  LDL.64 R248, [R1+0x3b0] ;  /* 0x0003b00001f87983 */ /* 0x000ee80000100a00 */
[----:B------:R-:W3:Y:S04]  /*e360*/  LDL.64 R162, [R1+0x370] ;  /* 0x0003700001a27983 */ /* 0x000ee80000100a00 */
[----:B------:R-:W3:Y:S04]  /*e370*/  LDL.64 R164, [R1+0x330] ;  /* 0x0003300001a47983 */ /* 0x000ee80000100a00 */
[----:B------:R-:W3:Y:S04]  /*e380*/  LDL.64 R166, [R1+0x2f0] ;  /* 0x0002f00001a67983 */ /* 0x000ee80000100a00 */
[----:B------:R-:W3:Y:S04]  /*e390*/  LDL.64 R168, [R1+0x2b0] ;  /* 0x0002b00001a87983 */ /* 0x000ee80000100a00 */
[----:B------:R-:W3:Y:S04]  /*e3a0*/  LDL.64 R228, [R1+0x270] ;  /* 0x0002700001e47983 */ /* 0x000ee80000100a00 */
[----:B------:R-:W3:Y:S04]  /*e3b0*/  LDL.64 R230, [R1+0x230] ;  /* 0x0002300001e67983 */ /* 0x000ee80000100a00 */
[----:B--2---:R-:W-:Y:S04]  /*e3c0*/  LDGSTS.E [R9+0x32a00], desc[UR60][R240.64], P2 ;  /* 0x32a00000f0097fae */ /* 0x004fe8000912187c */
[----:B----4-:R-:W-:Y:S04]  /*e3d0*/  LDGSTS.E [R9+0x32e00], desc[UR60][R232.64], P2 ;  /* 0x32e00000e8097fae */ /* 0x010fe8000912187c */
        /* <DEDUP_REMOVED lines=41> */
[----:B---3--:R-:W-:Y:S04]  /*e670*/  LDGSTS.E [R244+0x30300], desc[UR60][R242.64], P2 ;  /* 0x30300000f2f47fae */ /* 0x008fe8000912187c */
[----:B------:R-:W3:Y:S04]  /*e680*/  LDL.64 R200, [R1+0xe8] ;  /* 0x0000e80001c87983 */ /* 0x000ee80000100a00 */
[----:B------:R-:W3:Y:S04]  /*e690*/  LDL.64 R242, [R1+0xa8] ;  /* 0x0000a80001f27983 */ /* 0x000ee80000100a00 */
[----:B--2---:R-:W-:Y:S04]  /*e6a0*/  LDGSTS.E [R244+0x30700], desc[UR60][R240.64], P2 ;  /* 0x30700000f0f47fae */ /* 0x004fe8000912187c */
[----:B------:R-:W-:Y:S04]  /*e6b0*/  LDGSTS.E [R244+0x30b00], desc[UR60][R248.64], P2 ;  /* 0x30b00000f8f47fae */ /* 0x000fe8000912187c */
[----:B------:R-:W-:Y:S04]  /*e6c0*/  LDGSTS.E [R244+0x30f00], desc[UR60][R162.64], P2 ;  /* 0x30f00000a2f47fae */ /* 0x000fe8000912187c */
[----:B------:R-:W2:Y:S04]  /*e6d0*/  LDL.64 R240, [R1+0x68] ;  /* 0x0000680001f07983 */ /* 0x000ea80000100a00 */
[----:B------:R-:W2:Y:S04]  /*e6e0*/  LDL.LU.64 R248, [R1+0xcd8] ;  /* 0x000cd80001f87983 */ /* 0x000ea80000300a00 */
[----:B------:R-:W2:Y:S04]  /*e6f0*/  LDL.LU.64 R162, [R1+0xcd0] ;  /* 0x000cd00001a27983 */ /* 0x000ea80000300a00 */
[----:B------:R-:W-:Y:S04]  /*e700*/  LDGSTS.E [R244+0x31300], desc[UR60][R164.64], P2 ;  /* 0x31300000a4f47fae */ /* 0x000fe8000912187c */
[----:B------:R-:W-:Y:S04]  /*e710*/  LDGSTS.E [R244+0x31700], desc[UR60][R166.64], P2 ;  /* 0x31700000a6f47fae */ /* 0x000fe8000912187c */
[----:B------:R-:W-:Y:S04]  /*e720*/  LDGSTS.E [R244+0x31b00], desc[UR60][R168.64], P2 ;  /* 0x31b00000a8f47fae */ /* 0x000fe8000912187c */
[----:B------:R-:W2:Y:S04]  /*e730*/  LDL.LU.64 R164, [R1+0xcc8] ;  /* 0x000cc80001a47983 */ /* 0x000ea80000300a00 */
[----:B------:R-:W2:Y:S04]  /*e740*/  LDL.LU.64 R166, [R1+0xcc0] ;  /* 0x000cc00001a67983 */ /* 0x000ea80000300a00 */
[----:B------:R-:W2:Y:S04]  /*e750*/  LDL.LU.64 R168, [R1+0xcb8] ;  /* 0x000cb80001a87983 */ /* 0x000ea80000300a00 */
[----:B------:R-:W-:Y:S04]  /*e760*/  LDGSTS.E [R244+0x31f00], desc[UR60][R228.64], P2 ;  /* 0x31f00000e4f47fae */ /* 0x000fe8000912187c */
[----:B------:R-:W-:Y:S04]  /*e770*/  LDGSTS.E [R244+0x32300], desc[UR60][R230.64], P2 ;  /* 0x32300000e6f47fae */ /* 0x000fe8000912187c */
[----:B------:R-:W2:Y:S04]  /*e780*/  LDL.LU.64 R228, [R1+0xcb0] ;  /* 0x000cb00001e47983 */ /* 0x000ea80000300a00 */
[----:B------:R-:W2:Y:S04]  /*e790*/  LDL.LU.64 R230, [R1+0xca8] ;  /* 0x000ca80001e67983 */ /* 0x000ea80000300a00 */
[----:B----4-:R-:W-:Y:S04]  /*e7a0*/  LDGSTS.E [R244+0x32700], desc[UR60][R202.64], P2 ;  /* 0x32700000caf47fae */ /* 0x010fe8000912187c */
[----:B------:R-:W-:Y:S04]  /*e7b0*/  LDGSTS.E [R244+0x32b00], desc[UR60][R232.64], P2 ;  /* 0x32b00000e8f47fae */ /* 0x000fe8000912187c */
[----:B------:R-:W-:Y:S04]  /*e7c0*/  LDGSTS.E [R244+0x32f00], desc[UR60][R234.64], P2 ;  /* 0x32f00000eaf47fae */ /* 0x000fe8000912187c */
[----:B------:R-:W4:Y:S04]  /*e7d0*/  LDL.LU.64 R202, [R1+0x60] ;  /* 0x0000600001ca7983 */ /* 0x000f280000300a00 */
[----:B------:R-:W4:Y:S04]  /*e7e0*/  LDL.LU.64 R232, [R1+0xca0] ;  /* 0x000ca00001e87983 */ /* 0x000f280000300a00 */
[----:B------:R-:W4:Y:S04]  /*e7f0*/  LDL.LU.64 R234, [R1+0xc98] ;  /* 0x000c980001ea7983 */ /* 0x000f280000300a00 */
[----:B------:R-:W-:Y:S04]  /*e800*/  LDGSTS.E [R244+0x33300], desc[UR60][R170.64], P2 ;  /* 0x33300000aaf47fae */ /* 0x000fe8000912187c */
        /* <DEDUP_REMOVED lines=31> */
[----:B---3--:R-:W-:Y:S04]  /*ea00*/  LDGSTS.E [R245+0x33780], desc[UR60][R200.64], P2 ;  /* 0x33780000c8f57fae */ /* 0x008fe8000912187c */
[----:B------:R-:W3:Y:S04]  /*ea10*/  LDL.LU.64 R196, [R1+0xc18] ;  /* 0x000c180001c47983 */ /* 0x000ee80000300a00 */
[----:B------:R-:W3:Y:S04]  /*ea20*/  LDL.LU.64 R198, [R1+0xc10] ;  /* 0x000c100001c67983 */ /* 0x000ee80000300a00 */
[----:B------:R-:W3:Y:S04]  /*ea30*/  LDL.LU.64 R200, [R1+0xc08] ;  /* 0x000c080001c87983 */ /* 0x000ee80000300a00 */
[----:B------:R-:W-:Y:S04]  /*ea40*/  LDGSTS.E [R245+0x33b80], desc[UR60][R242.64], P2 ;  /* 0x33b80000f2f57fae */ /* 0x000fe8000912187c */
[----:B------:R-:W3:Y:S04]  /*ea50*/  LDL.LU.64 R242, [R1+0xc00] ;  /* 0x000c000001f27983 */ /* 0x000ee80000300a00 */
[----:B--2---:R1:W-:Y:S01]  /*ea60*/  LDGSTS.E [R245+0x33f80], desc[UR60][R240.64], P2 ;  /* 0x33f80000f0f57fae */ /* 0x0043e2000912187c */
[----:B------:R-:W-:-:S03]  /*ea70*/  VIADD R181, R181, 0xffffff7a ;  /* 0xffffff7ab5b57836 */ /* 0x000fc60000000000 */
[----:B------:R-:W0:Y:S04]  /*ea80*/  LDGDEPBAR ;  /* 0x00000000000079af */ /* 0x000e280000000000 */
[----:B------:R-:W2:Y:S01]  /*ea90*/  LDL.LU.64 R240, [R1+0xbf8] ;  /* 0x000bf80001f07983 */ /* 0x000ea20000300a00 */
[----:B------:R-:W-:Y:S01]  /*eaa0*/  ISETP.GE.U32.AND P2, PT, R181, 0x7ffffefb, PT ;  /* 0x7ffffefbb500780c */ /* 0x000fe20003f46070 */
[----:B--2---:R-:W-:Y:S02]  /*eab0*/  IMAD.SHL.U32 R181, R240, 0x80, RZ ;  /* 0x00000080f0b57824 */ /* 0x004fe400078e00ff */
[----:B-1----:R-:W1:Y:S02]  /*eac0*/  LDC R240, c[0x0][0x230] ;  /* 0x00008c00fff07b82 */ /* 0x002e640000000800 */
[----:B----4-:R-:W-:-:S05]  /*ead0*/  IMAD.WIDE R202, R181, 0x4, R202 ;  /* 0x00000004b5ca7825 */ /* 0x010fca00078e02ca */
[----:B------:R2:W-:Y:S04]  /*eae0*/  STL.64 [R1+0x60], R202 ;  /* 0x000060ca01007387 */ /* 0x0005e80000100a00 */
[----:B--2---:R-:W2:Y:S01]  /*eaf0*/  LDL.LU.64 R202, [R1+0xbf0] ;  /* 0x000bf00001ca7983 */ /* 0x004ea20000300a00 */
[C---:B---3--:R-:W-:Y:S01]  /*eb00*/  IMAD.WIDE R242, R181.reuse, 0x4, R242 ;  /* 0x00000004b5f27825 */ /* 0x048fe200078e02f2 */
[----:B-1----:R-:W-:Y:S02]  /*eb10*/  IADD3 R240, R240, -0xa2, RZ ;  /* 0xffffff5ef0f07810 */ /* 0x002fe40007ffe0ff */
[----:B------:R1:W-:Y:S04]  /*eb20*/  STL.64 [R1+0xc10], R4 ;  /* 0x000c100401007387 */ /* 0x0003e80000100a00 */
[----:B-1----:R-:W3:Y:S04]  /*eb30*/  LDL.LU.64 R4, [R1+0x58] ;  /* 0x0000580001047983 */ /* 0x002ee80000300a00 */
[----:B------:R1:W-:Y:S04]  /*eb40*/  STL.64 [R1+0xc08], R6 ;  /* 0x000c080601007387 */ /* 0x0003e80000100a00 */
[----:B-1----:R-:W4:Y:S04]  /*eb50*/  LDL.LU.64 R6, [R1+0x50] ;  /* 0x0000500001067983 */ /* 0x002f280000300a00 */
[----:B------:R1:W-:Y:S04]  /*eb60*/  STL.64 [R1+0xc00], R8 ;  /* 0x000c000801007387 */ /* 0x0003e80000100a00 */
[----:B-1----:R-:W2:Y:S04]  /*eb70*/  LDL.64 R8, [R1+0x60] ;  /* 0x0000600001087983 */ /* 0x002ea80000100a00 */
[----:B------:R1:W-:Y:S04]  /*eb80*/  STL.64 [R1+0xbf8], R244 ;  /* 0x000bf8f401007387 */ /* 0x0003e80000100a00 */
[----:B-1----:R-:W4:Y:S01]  /*eb90*/  LDL R245, [R1+0x470] ;  /* 0x0004700001f57983 */ /* 0x002f220000100800 */
[----:B------:R-:W1:Y:S08]  /*eba0*/  LDC R244, c[0x0][0x230] ;  /* 0x00008c00fff47b82 */ /* 0x000e700000000800 */
[----:B------:R-:W-:Y:S06]  /*ebb0*/  BAR.SYNC.DEFER_BLOCKING 0x0 ;  /* 0x0000000000007b1d */ /* 0x000fec0000010000 */
[----:B------:R1:W-:Y:S02]  /*ebc0*/  STL.64 [R1+0xbf0], R2 ;  /* 0x000bf00201007387 */ /* 0x0003e40000100a00 */
[----:B-1----:R-:W1:Y:S01]  /*ebd0*/  LDC R2, c[0x0][0x230] ;  /* 0x00008c00ff027b82 */ /* 0x002e620000000800 */
[----:B---3--:R-:W-:-:S05]  /*ebe0*/  IMAD.WIDE R4, R181, 0x4, R4 ;  /* 0x00000004b5047825 */ /* 0x008fca00078e0204 */
[----:B------:R3:W-:Y:S04]  /*ebf0*/  STL.64 [R1+0x58], R4 ;  /* 0x0000580401007387 */ /* 0x0007e80000100a00 */
[----:B------:R-:W-:Y:S01]  /*ec00*/  @!PT LDS RZ, [RZ] ;  /* 0x00000000fffff984 */ /* 0x000fe20000000800 */
[----:B------:R-:W-:Y:S01]  /*ec10*/  @!PT LDS RZ, [RZ] ;  /* 0x00000000fffff984 */ /* 0x000fe20000000800 */
[----:B------:R-:W-:Y:S01]  /*ec20*/  @!PT LDS RZ, [RZ] ;  /* 0x00000000fffff984 */ /* 0x000fe20000000800 */
[----:B----4-:R-:W-:Y:S04]  /*ec30*/  LDGSTS.E [R245+0x10000], desc[UR60][R242.64], !P0 ;  /* 0x10000000f2f57fae */ /* 0x010fe8000c12187c */
[----:B--2---:R2:W-:Y:S02]  /*ec40*/  LDGSTS.E [R245+0x10004], desc[UR60][R8.64], !P6 ;  /* 0x1000400008f57fae */ /* 0x0045e4000f12187c */
[----:B--2---:R-:W2:Y:S08]  /*ec50*/  LDC R8, c[0x0][0x230] ;  /* 0x00008c00ff087b82 */ /* 0x004eb00000000800 */
[----:B------:R-:W4:Y:S01]  /*ec60*/  LDC R9, c[0x0][0x230] ;  /* 0x00008c00ff097b82 */ /* 0x000f220000000800 */
[----:B------:R-:W-:Y:S01]  /*ec70*/  ISETP.GE.U32.AND P6, PT, R240, 0x7ffffedf, PT ;  /* 0x7ffffedff000780c */ /* 0x000fe20003fc6070 */
[----:B------:R1:W-:Y:S04]  /*ec80*/  LDGSTS.E [R245+0x10008], desc[UR60][R4.64], !P3 ;  /* 0x1000800004f57fae */ /* 0x0003e8000d92187c */
[----:B---3--:R-:W3:Y:S02]  /*ec90*/  LDL.LU.64 R4, [R1+0xc10] ;  /* 0x000c100001047983 */ /* 0x008ee40000300a00 */
[----:B-1----:R-:W1:Y:S01]  /*eca0*/  LDC R245, c[0x0][0x230] ;  /* 0x00008c00fff57b82 */ /* 0x002e620000000800 */
[----:B--2---:R-:W-:-:S02]  /*ecb0*/  VIADD R240, R8, 0xffffff5d ;  /* 0xffffff5d08f07836 */ /* 0x004fc40000000000 */
[----:B----4-:R-:W-:Y:S02]  /*ecc0*/  VIADD R3, R9, 0xffffff5c ;  /* 0xffffff5c09037836 */ /* 0x010fe40000000000 */
[----:B------:R-:W-:Y:S01]  /*ecd0*/  IMAD.WIDE R8, R181, 0x4, R6 ;  /* 0x00000004b5087825 */ /* 0x000fe200078e0206 */
[----:B------:R-:W-:-:S04]  /*ece0*/  ISETP.GE.U32.AND P3, PT, R240, 0x7ffffede, PT ;  /* 0x7ffffedef000780c */ /* 0x000fc80003f66070 */
[----:B------:R2:W-:Y:S04]  /*ecf0*/  STL.64 [R1+0x468], R8 ;  /* 0x0004680801007387 */ /* 0x0005e80000100a00 */
[----:B------:R-:W4:Y:S01]  /*ed00*/  LDL.LU R240, [R1+0x470] ;  /* 0x0004700001f07983 */ /* 0x000f220000300800 */
[----:B------:R-:W-:-:S05]  /*ed10*/  VIADD R244, R244, 0xffffff5f ;  /* 0xffffff5ff4f47836 */ /* 0x000fca0000000000 */
[----:B------:R-:W-:Y:S01]  /*ed20*/  ISETP.GE.U32.AND P0, PT, R244, 0x7ffffee0, PT ;  /* 0x7ffffee0f400780c */ /* 0x000fe20003f06070 */
[----:B------:R-:W-:Y:S01]  /*ed30*/  IMAD.WIDE R6, R181, 0x4, R202 ;  /* 0x00000004b5067825 */ /* 0x000fe200078e02ca */
[----:B------:R-:W2:Y:S03]  /*ed40*/  LDC R244, c[0x0][0x230] ;  /* 0x00008c00fff47b82 */ /* 0x000ea60000000800 */
[----:B-1----:R-:W-:-:S05]  /*ed50*/  VIADD R202, R245, 0xffffff3f ;  /* 0xffffff3ff5ca7836 */ /* 0x002fca0000000000 */
[----:B------:R-:W1:Y:S01]  /*ed60*/  LDC R245, c[0x0][0x230] ;  /* 0x00008c00fff57b82 */ /* 0x000e620000000800 */
[----:B------:R2:W-:Y:S07]  /*ed70*/  STL.64 [R1+0x510], R6 ;  /* 0x0005100601007387 */ /* 0x0005ee0000100a00 */
[----:B------:R-:W1:Y:S01]  /*ed80*/  LDC R203, c[0x0][0x230] ;  /* 0x00008c00ffcb7b82 */ /* 0x000e620000000800 */
[----:B----4-:R2:W-:Y:S04]  /*ed90*/  LDGSTS.E [R240+0x1000c], desc[UR60][R8.64], !P4 ;  /* 0x1000c00008f07fae */ /* 0x0105e8000e12187c */
[----:B------:R4:W-:Y:S03]  /*eda0*/  LDGSTS.E [R240+0x14000], desc[UR60][R6.64], !P0 ;  /* 0x1400000006f07fae */ /* 0x0009e6000c12187c */
[----:B--2---:R-:W2:Y:S01]  /*edb0*/  LDC R9, c[0x0][0x230] ;  /* 0x00008c00ff097b82 */ /* 0x004ea20000000800 */
[----:B------:R-:W-:-:S07]  /*edc0*/  ISETP.GE.U32.AND P0, PT, R202, 0x7ffffec0, PT ;  /* 0x7ffffec0ca00780c */ /* 0x000fce0003f06070 */
[----:B------:R-:W3:Y:S01]  /*edd0*/  LDC R202, c[0x0][0x230] ;  /* 0x00008c00ffca7b82 */ /* 0x000ee20000000800 */
[----:B----4-:R-:W-:Y:S01]  /*ede0*/  IMAD.WIDE R6, R181, 0x4, R200 ;  /* 0x00000004b5067825 */ /* 0x010fe200078e02c8 */
[----:B------:R-:W-:-:S04]  /*edf0*/  ISETP.GE.U32.AND P4, PT, R3, 0x7ffffedd, PT ;  /* 0x7ffffedd0300780c */ /* 0x000fc80003f86070 */
[----:B------:R4:W-:Y:S04]  /*ee00*/  STL.64 [R1+0x518], R6 ;  /* 0x0005180601007387 */ /* 0x0009e80000100a00 */
[----:B------:R-:W-:Y:S01]  /*ee10*/  LDGSTS.E [R240+0x14004], desc[UR60][R6.64], !P6 ;  /* 0x1400400006f07fae */ /* 0x000fe2000f12187c */
[----:B--2---:R-:W-:Y:S02]  /*ee20*/  VIADD R200, R9, 0xffffff3e ;  /* 0xffffff3e09c87836 */ /* 0x004fe40000000000 */
[----:B------:R-:W-:Y:S02]  /*ee30*/  IMAD.WIDE R8, R181, 0x4, R198 ;  /* 0x00000004b5087825 */ /* 0x000fe400078e02c6 */
[----:B------:R-:W2:Y:S01]  /*ee40*/  LDC R199, c[0x0][0x230] ;  /* 0x00008c00ffc77b82 */ /* 0x000ea20000000800 */
[----:B----4-:R-:W4:Y:S01]  /*ee50*/  LDL.LU.64 R6, [R1+0xc08] ;  /* 0x000c080001067983 */ /* 0x010f220000300a00 */
[----:B------:R-:W-:-:S03]  /*ee60*/  ISETP.GE.U32.AND P6, PT, R200, 0x7ffffebf, PT ;  /* 0x7ffffebfc800780c */ /* 0x000fc60003fc6070 */
[----:B------:R3:W-:Y:S01]  /*ee70*/  STL.64 [R1+0x520], R8 ;  /* 0x0005200801007387 */ /* 0x0007e20000100a00 */
[----:B-1----:R-:W-:-:S03]  /*ee80*/  VIADD R198, R245, 0xffffff3d ;  /* 0xffffff3df5c67836 */ /* 0x002fc60000000000 */
[----:B------:R3:W-:Y:S01]  /*ee90*/  LDGSTS.E [R240+0x14008], desc[UR60][R8.64], !P3 ;  /* 0x1400800008f07fae */ /* 0x0007e2000d92187c */
[C---:B------:R-:W-:Y:S01]  /*eea0*/  IMAD.WIDE R200, R181.reuse, 0x4, R134 ;  /* 0x00000004b5c87825 */ /* 0x040fe200078e0286 */
[----:B------:R-:W-:Y:S02]  /*eeb0*/  ISETP.GE.U32.AND P3, PT, R198, 0x7ffffebe, PT ;  /* 0x7ffffebec600780c */ /* 0x000fe40003f66070 */
[----:B------:R-:W1:Y:S01]  /*eec0*/  LDC R198, c[0x0][0x230] ;  /* 0x00008c00ffc67b82 */ /* 0x000e620000000800 */
[----:B---3--:R-:W-:-:S04]  /*eed0*/  IMAD.WIDE R8, R181, 0x4, R196 ;  /* 0x00000004b5087825 */ /* 0x008fc800078e02c4 */
[----:B------:R-:W-:Y:S01]  /*eee0*/  VIADD R196, R2, 0xffffff3c ;  /* 0xffffff3c02c47836 */ /* 0x000fe20000000000 */
[----:B------:R3:W-:Y:S01]  /*eef0*/  LDGSTS.E [R240+0x1400c], desc[UR60][R8.64], !P4 ;  /* 0x1400c00008f07fae */ /* 0x0007e2000e12187c */
[----:B------:R-:W-:Y:S02]  /*ef00*/  IMAD.WIDE R2, R181, 0x4, R136 ;  /* 0x00000004b5027825 */ /* 0x000fe400078e0288 */
[----:B------:R-:W1:Y:S01]  /*ef10*/  LDC R137, c[0x0][0x230] ;  /* 0x00008c00ff897b82 */ /* 0x000e620000000800 */
[----:B------:R3:W-:Y:S04]  /*ef20*/  STL.64 [R1+0x528], R8 ;  /* 0x0005280801007387 */ /* 0x0007e80000100a00 */
[----:B------:R2:W-:Y:S04]  /*ef30*/  STL.64 [R1+0x610], R2 ;  /* 0x0006100201007387 */ /* 0x0005e80000100a00 */
[----:B------:R2:W-:Y:S01]  /*ef40*/  LDGSTS.E [R240+0x18000], desc[UR60][R2.64], !P0 ;  /* 0x1800000002f07fae */ /* 0x0005e2000c12187c */
[----:B------:R-:W-:-:S02]  /*ef50*/  VIADD R134, R202, 0xffffff1e ;  /* 0xffffff1eca867836 */ /* 0x000fc40000000000 */
[----:B---3--:R-:W-:Y:S01]  /*ef60*/  IMAD.WIDE R8, R181, 0x4, R130 ;  /* 0x00000004b5087825 */ /* 0x008fe200078e0282 */
[----:B------:R3:W-:Y:S03]  /*ef70*/  STL.64 [R1+0x618], R200 ;  /* 0x000618c801007387 */ /* 0x0007e60000100a00 */
[----:B------:R-:W-:Y:S01]  /*ef80*/  VIADD R135, R203, 0xffffff1d ;  /* 0xffffff1dcb877836 */ /* 0x000fe20000000000 */
[----:B------:R-:W-:Y:S01]  /*ef90*/  LDGSTS.E [R240+0x18004], desc[UR60][R200.64], !P6 ;  /* 0x18004000c8f07fae */ /* 0x000fe2000f12187c */
[----:B------:R-:W-:Y:S01]  /*efa0*/  VIADD R136, R244, 0xffffff1f ;  /* 0xffffff1ff4887836 */ /* 0x000fe20000000000 */
[----:B------:R-:W-:Y:S01]  /*efb0*/  ISETP.GE.U32.AND P4, PT, R196, 0x7ffffebd, PT ;  /* 0x7ffffebdc400780c */ /* 0x000fe20003f86070 */
[----:B--2---:R-:W-:Y:S01]  /*efc0*/  IMAD.WIDE R2, R181, 0x4, R132 ;  /* 0x00000004b5027825 */ /* 0x004fe200078e0284 */
[----:B------:R-:W2:Y:S01]  /*efd0*/  LDL.LU.64 R202, [R1+0x48] ;  /* 0x0000480001ca7983 */ /* 0x000ea20000300a00 */
[----:B------:R-:W1:Y:S03]  /*efe0*/  LDC R196, c[0x0][0x230] ;  /* 0x00008c00ffc47b82 */ /* 0x000e660000000800 */
[----:B------:R3:W-:Y:S04]  /*eff0*/  STL.64 [R1+0x620], R2 ;  /* 0x0006200201007387 */ /* 0x0007e80000100a00 */
[----:B------:R1:W-:Y:S01]  /*f000*/  STL.64 [R1+0x628], R8 ;  /* 0x0006280801007387 */ /* 0x0003e20000100a00 */
[----:B------:R-:W-:Y:S01]  /*f010*/  ISETP.GE.U32.AND P0, PT, R136, 0x7ffffea0, PT ;  /* 0x7ffffea08800780c */ /* 0x000fe20003f06070 */
[----:B------:R-:W-:Y:S01]  /*f020*/  VIADD R130, R199, 0xffffff1c ;  /* 0xffffff1cc7827836 */ /* 0x000fe20000000000 */
[----:B------:R-:W-:Y:S01]  /*f030*/  ISETP.GE.U32.AND P6, PT, R134, 0x7ffffe9f, PT ;  /* 0x7ffffe9f8600780c */ /* 0x000fe20003fc6070 */
[----:B---3--:R-:W3:Y:S01]  /*f040*/  LDL.LU.64 R200, [R1+0x40] ;  /* 0x0000400001c87983 */ /* 0x008ee20000300a00 */
[----:B------:R-:W1:Y:S03]  /*f050*/  LDC R136, c[0x0][0x230] ;  /* 0x00008c00ff887b82 */ /* 0x000e660000000800 */
[----:B------:R-:W-:Y:S04]  /*f060*/  LDGSTS.E [R240+0x18008], desc[UR60][R2.64], !P3 ;  /* 0x1800800002f07fae */ /* 0x000fe8000d92187c */
[----:B------:R1:W-:Y:S01]  /*f070*/  LDGSTS.E [R240+0x1800c], desc[UR60][R8.64], !P4 ;  /* 0x1800c00008f07fae */ /* 0x0003e2000e12187c */
[----:B------:R-:W1:Y:S03]  /*f080*/  LDC R131, c[0x0][0x230] ;  /* 0x00008c00ff837b82 */ /* 0x000e660000000800 */
[----:B------:R-:W4:Y:S05]  /*f090*/  LDL.LU.64 R2, [R1+0x38] ;  /* 0x0000380001027983 */ /* 0x000f2a0000300a00 */
[----:B------:R-:W4:Y:S01]  /*f0a0*/  LDC R132, c[0x0][0x230] ;  /* 0x00008c00ff847b82 */ /* 0x000f220000000800 */
[----:B------:R-:W4:Y:S01]  /*f0b0*/  LDL.LU.64 R244, [R1+0x30] ;  /* 0x0000300001f47983 */ /* 0x000f220000300a00 */
[----:B-1----:R-:W-:Y:S01]  /*f0c0*/  IMAD.WIDE R8, R181, 0x4, R72 ;  /* 0x00000004b5087825 */ /* 0x002fe200078e0248 */
[----:B------:R-:W-:-:S05]  /*f0d0*/  ISETP.GE.U32.AND P4, PT, R130, 0x7ffffe9d, PT ;  /* 0x7ffffe9d8200780c */ /* 0x000fca0003f86070 */
[----:B------:R-:W1:Y:S01]  /*f0e0*/  LDC R130, c[0x0][0x230] ;  /* 0x00008c00ff827b82 */ /* 0x000e620000000800 */
[----:B------:R-:W-:Y:S01]  /*f0f0*/  VIADD R72, R198, 0xffffff79 ;  /* 0xffffff79c6487836 */ /* 0x000fe20000000000 */
[----:B------:R1:W-:Y:S01]  /*f100*/  STL.64 [R1+0x7d0], R8 ;  /* 0x0007d00801007387 */ /* 0x0003e20000100a00 */
[----:B------:R-:W-:Y:S01]  /*f110*/  MOV R198, R8 ;  /* 0x0000000800c67202 */ /* 0x000fe20000000f00 */
[----:B------:R-:W-:Y:S01]  /*f120*/  IMAD.MOV.U32 R199, RZ, RZ, R9 ;  /* 0x000000ffffc77224 */ /* 0x000fe200078e0009 */
[----:B------:R-:W-:-:S03]  /*f130*/  ISETP.GE.U32.AND P3, PT, R135, 0x7ffffe9e, PT ;  /* 0x7ffffe9e8700780c */ /* 0x000fc60003f66070 */
[----:B------:R-:W4:Y:S01]  /*f140*/  LDC R73, c[0x0][0x230] ;  /* 0x00008c00ff497b82 */ /* 0x000f220000000800 */
[----:B------:R1:W-:Y:S02]  /*f150*/  LDGSTS.E [R240+0x1c000], desc[UR60][R198.64], !P0 ;  /* 0x1c000000c6f07fae */ /* 0x0003e4000c12187c */
[----:B-1----:R-:W-:-:S05]  /*f160*/  IMAD.WIDE R8, R181, 0x4, R70 ;  /* 0x00000004b5087825 */ /* 0x002fca00078e0246 */
[----:B------:R-:W1:Y:S01]  /*f170*/  LDC R71, c[0x0][0x230] ;  /* 0x00008c00ff477b82 */ /* 0x000e620000000800 */
[----:B------:R-:W-:Y:S01]  /*f180*/  VIADD R70, R137, 0xffffff78 ;  /* 0xffffff7889467836 */ /* 0x000fe20000000000 */
[----:B------:R1:W-:Y:S04]  /*f190*/  LDGSTS.E [R240+0x1c004], desc[UR60][R8.64], !P6 ;  /* 0x1c00400008f07fae */ /* 0x0003e8000f12187c */
[----:B------:R-:W-:Y:S02]  /*f1a0*/  ISETP.GE.U32.AND P6, PT, R70, 0x7ffffef9, PT ;  /* 0x7ffffef94600780c */ /* 0x000fe40003fc6070 */
[----:B------:R-:W3:Y:S01]  /*f1b0*/  LDC R70, c[0x0][0x230] ;  /* 0x00008c00ff467b82 */ /* 0x000ee20000000800 */
[----:B------:R-:W-:Y:S01]  /*f1c0*/  ISETP.GE.U32.AND P0, PT, R72, 0x7ffffefa, PT ;  /* 0x7ffffefa4800780c */ /* 0x000fe20003f06070 */
[----:B------:R1:W-:Y:S01]  /*f1d0*/  STL.64 [R1+0x7d8], R8 ;  /* 0x0007d80801007387 */ /* 0x0003e20000100a00 */
[----:B------:R-:W-:-:S05]  /*f1e0*/  IMAD.WIDE R198, R181, 0x4, R66 ;  /* 0x00000004b5c67825 */ /* 0x000fca00078e0242 */
[----:B------:R-:W4:Y:S01]  /*f1f0*/  LDC R72, c[0x0][0x230] ;  /* 0x00008c00ff487b82 */ /* 0x000f220000000800 */
[----:B------:R-:W-:Y:S02]  /*f200*/  VIADD R66, R196, 0xffffff76 ;  /* 0xffffff76c4427836 */ /* 0x000fe40000000000 */
[----:B-1----:R-:W-:-:S05]  /*f210*/  IMAD.WIDE R8, R181, 0x4, R68 ;  /* 0x00000004b5087825 */ /* 0x002fca00078e0244 */
[----:B------:R-:W1:Y:S01]  /*f220*/  LDC R69, c[0x0][0x230] ;  /* 0x00008c00ff457b82 */ /* 0x000e620000000800 */
[----:B------:R-:W-:Y:S01]  /*f230*/  VIADD R68, R136, 0xffffff77 ;  /* 0xffffff7788447836 */ /* 0x000fe20000000000 */
[----:B------:R1:W-:Y:S04]  /*f240*/  STL.64 [R1+0x7e0], R8 ;  /* 0x0007e00801007387 */ /* 0x0003e80000100a00 */
[----:B------:R-:W-:Y:S01]  /*f250*/  LDGSTS.E [R240+0x1c008], desc[UR60][R8.64], !P3 ;  /* 0x1c00800008f07fae */ /* 0x000fe2000d92187c */
[----:B------:R-:W-:-:S03]  /*f260*/  VIADD R67, R131, 0xffffff5a ;  /* 0xffffff5a83437836 */ /* 0x000fc60000000000 */
[----:B------:R3:W-:Y:S01]  /*f270*/  LDGSTS.E [R240+0x1c00c], desc[UR60][R198.64], !P4 ;  /* 0x1c00c000c6f07fae */ /* 0x0007e2000e12187c */
[----:B------:R-:W-:Y:S01]  /*f280*/  ISETP.GE.U32.AND P4, PT, R66, 0x7ffffef7, PT ;  /* 0x7ffffef74200780c */ /* 0x000fe20003f86070 */
[----:B------:R-:W-:Y:S01]  /*f290*/  VIADD R66, R130, 0xffffff5b ;  /* 0xffffff5b82427836 */ /* 0x000fe20000000000 */
[----:B------:R-:W-:Y:S01]  /*f2a0*/  ISETP.GE.U32.AND P3, PT, R68, 0x7ffffef8, PT ;  /* 0x7ffffef84400780c */ /* 0x000fe20003f66070 */
[C---:B------:R-:W-:Y:S01]  /*f2b0*/  IMAD.WIDE R192, R181.reuse, 0x4, R192 ;  /* 0x00000004b5c07825 */ /* 0x040fe200078e02c0 */
[----:B------:R-:W4:Y:S01]  /*f2c0*/  LDC R68, c[0x0][0x230] ;  /* 0x00008c00ff447b82 */ /* 0x000f220000000800 */
[----:B-1----:R-:W4:Y:S04]  /*f2d0*/  LDL.LU.64 R8, [R1+0xc00] ;  /* 0x000c000001087983 */ /* 0x002f280000300a00 */
[----:B------:R3:W-:Y:S01]  /*f2e0*/  STL.64 [R1+0x7e8], R198 ;  /* 0x0007e8c601007387 */ /* 0x0007e20000100a00 */
[----:B------:R-:W-:-:S02]  /*f2f0*/  IMAD.WIDE R188, R181, 0x4, R188 ;  /* 0x00000004b5bc7825 */ /* 0x000fc400078e02bc */
[----:B------:R-:W1:Y:S02]  /*f300*/  LDC R130, c[0x0][0x230] ;  /* 0x00008c00ff827b82 */ /* 0x000e640000000800 */
[----:B--2---:R-:W-:-:S05]  /*f310*/  IMAD.WIDE R196, R181, 0x4, R202 ;  /* 0x00000004b5c47825 */ /* 0x004fca00078e02ca */
[----:B------:R-:W-:Y:S01]  /*f320*/  LDGSTS.E [R246+0x10000], desc[UR60][R196.64], !P5 ;  /* 0x10000000c4f67fae */ /* 0x000fe2000e92187c */
[----:B------:R-:W-:Y:S01]  /*f330*/  ISETP.GE.U32.AND P5, PT, R66, 0x7ffffedc, PT ;  /* 0x7ffffedc4200780c */ /* 0x000fe20003fa6070 */
[----:B---3--:R-:W-:-:S05]  /*f340*/  IMAD.WIDE R198, R181, 0x4, R200 ;  /* 0x00000004b5c67825 */ /* 0x008fca00078e02c8 */
[----:B------:R-:W-:Y:S01]  /*f350*/  LDGSTS.E [R246+0x10004], desc[UR60][R198.64], !P2 ;  /* 0x10004000c6f67fae */ /* 0x000fe2000d12187c */
[----:B------:R-:W-:Y:S01]  /*f360*/  ISETP.GE.U32.AND P2, PT, R67, 0x7ffffedb, PT ;  /* 0x7ffffedb4300780c */ /* 0x000fe20003f46070 */
[----:B------:R-:W-:Y:S02]  /*f370*/  VIADD R66, R71, 0xffffff59 ;  /* 0xffffff5947427836 */ /* 0x000fe40000000000 */
[----:B------:R-:W-:Y:S01]  /*f380*/  VIADD R67, R70, 0xffffff58 ;  /* 0xffffff5846437836 */ /* 0x000fe20000000000 */
[----:B------:R-:W2:Y:S01]  /*f390*/  LDC R71, c[0x0][0x230] ;  /* 0x00008c00ff477b82 */ /* 0x000ea20000000800 */
[----:B----4-:R-:W-:-:S07]  /*f3a0*/  IMAD.WIDE R200, R181, 0x4, R2 ;  /* 0x00000004b5c87825 */ /* 0x010fce00078e0202 */
[----:B------:R-:W3:Y:S01]  /*f3b0*/  LDC R70, c[0x0][0x230] ;  /* 0x00008c00ff467b82 */ /* 0x000ee20000000800 */
[C---:B------:R-:W-:Y:S01]  /*f3c0*/  IMAD.WIDE R202, R181.reuse, 0x4, R244 ;  /* 0x00000004b5ca7825 */ /* 0x040fe200078e02f4 */
[----:B------:R-:W-:Y:S01]  /*f3d0*/  LDGSTS.E [R246+0x10008], desc[UR60][R200.64], !P0 ;  /* 0x10008000c8f67fae */ /* 0x000fe2000c12187c */
[----:B------:R-:W-:Y:S02]  /*f3e0*/  ISETP.GE.U32.AND P0, PT, R66, 0x7ffffeda, PT ;  /* 0x7ffffeda4200780c */ /* 0x000fe40003f06070 */
[----:B------:R-:W-:Y:S01]  /*f3f0*/  IMAD.WIDE R2, R181, 0x4, R194 ;  /* 0x00000004b5027825 */ /* 0x000fe200078e02c2 */
[----:B------:R-:W-:Y:S01]  /*f400*/  LDGSTS.E [R246+0x1000c], desc[UR60][R202.64], !P6 ;  /* 0x1000c000caf67fae */ /* 0x000fe2000f12187c */
[----:B------:R-:W-:Y:S02]  /*f410*/  ISETP.GE.U32.AND P6, PT, R67, 0x7ffffed9, PT ;  /* 0x7ffffed94300780c */ /* 0x000fe40003fc6070 */
[----:B------:R-:W-:Y:S01]  /*f420*/  VIADD R66, R72, 0xffffff3b ;  /* 0xffffff3b48427836 */ /* 0x000fe20000000000 */
[----:B------:R4:W-:Y:S01]  /*f430*/  LDGSTS.E [R246+0x14000], desc[UR60][R2.64], !P5 ;  /* 0x1400000002f67fae */ /* 0x0009e2000e92187c */
[----:B------:R-:W-:Y:S01]  /*f440*/  VIADD R67, R73, 0xffffff3a ;  /* 0xffffff3a49437836 */ /* 0x000fe20000000000 */
[----:B------:R-:W1:Y:S02]  /*f450*/  LDC R72, c[0x0][0x230] ;  /* 0x00008c00ff487b82 */ /* 0x000e640000000800 */
[----:B------:R4:W-:Y:S01]  /*f460*/  STL.64 [R1+0x4d0], R2 ;  /* 0x0004d00201007387 */ /* 0x0009e20000100a00 */
[----:B------:R-:W-:Y:S01]  /*f470*/  ISETP.GE.U32.AND P5, PT, R66, 0x7ffffebc, PT ;  /* 0x7ffffebc4200780c */ /* 0x000fe20003fa6070 */
[----:B------:R-:W-:-:S02]  /*f480*/  VIADD R66, R132, 0xffffff39 ;  /* 0xffffff3984427836 */ /* 0x000fc40000000000 */
[----:B------:R-:W-:Y:S01]  /*f490*/  LDGSTS.E [R246+0x14004], desc[UR60][R192.64], !P2 ;  /* 0x14004000c0f67fae */ /* 0x000fe2000d12187c */
[----:B------:R-:W-:Y:S01]  /*f4a0*/  ISETP.GE.U32.AND P2, PT, R67, 0x7ffffebb, PT ;  /* 0x7ffffebb4300780c */ /* 0x000fe20003f46070 */
[----:B------:R-:W1:Y:S01]  /*f4b0*/  LDC R73, c[0x0][0x230] ;  /* 0x00008c00ff497b82 */ /* 0x000e620000000800 */
[----:B----4-:R-:W-:Y:S01]  /*f4c0*/  IMAD.WIDE R2, R181, 0x4, R190 ;  /* 0x00000004b5027825 */ /* 0x010fe200078e02be */
[----:B------:R-:W-:Y:S04]  /*f4d0*/  STL.64 [R1+0x4d8], R192 ;  /* 0x0004d8c001007387 */ /* 0x000fe80000100a00 */
[----:B------:R4:W-:Y:S01]  /*f4e0*/  LDGSTS.E [R246+0x14008], desc[UR60][R2.64], !P0 ;  /* 0x1400800002f67fae */ /* 0x0009e2000c12187c */
[----:B------:R-:W-:Y:S01]  /*f4f0*/  ISETP.GE.U32.AND P0, PT, R66, 0x7ffffeba, PT ;  /* 0x7ffffeba4200780c */ /* 0x000fe20003f06070 */
[----:B------:R-:W-:-:S02]  /*f500*/  VIADD R66, R68, 0xffffff38 ;  /* 0xffffff3844427836 */ /* 0x000fc40000000000 */
[----:B------:R4:W-:Y:S01]  /*f510*/  STL.64 [R1+0x4e0], R2 ;  /* 0x0004e00201007387 */ /* 0x0009e20000100a00 */
[----:B------:R-:W-:Y:S01]  /*f520*/  IMAD.WIDE R190, R181, 0x4, R128 ;  /* 0x00000004b5be7825 */ /* 0x000fe200078e0280 */
[----:B------:R-:W-:Y:S01]  /*f530*/  IADD3 R67, R69, -0xe5, RZ ;  /* 0xffffff1b45437810 */ /* 0x000fe20007ffe0ff */
[----:B------:R-:W1:Y:S01]  /*f540*/  LDC R68, c[0x0][0x230] ;  /* 0x00008c00ff447b82 */ /* 0x000e620000000800 */
[----:B------:R2:W-:Y:S04]  /*f550*/  STL.64 [R1+0x4e8], R188 ;  /* 0x0004e8bc01007387 */ /* 0x0005e80000100a00 */
[----:B------:R2:W-:Y:S01]  /*f560*/  LDGSTS.E [R246+0x1400c], desc[UR60][R188.64], !P6 ;  /* 0x1400c000bcf67fae */ /* 0x0005e2000f12187c */
[----:B----4-:R-:W-:Y:S01]  /*f570*/  IMAD.WIDE R2, R181, 0x4, R126 ;  /* 0x00000004b5027825 */ /* 0x010fe200078e027e */
[----:B------:R-:W-:-:S02]  /*f580*/  ISETP.GE.U32.AND P6, PT, R66, 0x7ffffeb9, PT ;  /* 0x7ffffeb94200780c */ /* 0x000fc40003fc6070 */
[----:B------:R4:W-:Y:S01]  /*f590*/  STL.64 [R1+0x5d0], R190 ;  /* 0x0005d0be01007387 */ /* 0x0009e20000100a00 */
[----:B------:R-:W1:Y:S03]  /*f5a0*/  LDC R69, c[0x0][0x230] ;  /* 0x00008c00ff457b82 */ /* 0x000e660000000800 */
[----:B------:R-:W-:Y:S01]  /*f5b0*/  LDGSTS.E [R246+0x18000], desc[UR60][R190.64], !P5 ;  /* 0x18000000bef67fae */ /* 0x000fe2000e92187c */
[----:B--2---:R-:W-:-:S03]  /*f5c0*/  IMAD.WIDE R188, R181, 0x4, R124 ;  /* 0x00000004b5bc7825 */ /* 0x004fc600078e027c */
[----:B------:R2:W-:Y:S04]  /*f5d0*/  STL.64 [R1+0x5d8], R2 ;  /* 0x0005d80201007387 */ /* 0x0005e80000100a00 */
[----:B------:R2:W-:Y:S04]  /*f5e0*/  LDGSTS.E [R246+0x18004], desc[UR60][R2.64], !P2 ;  /* 0x1800400002f67fae */ /* 0x0005e8000d12187c */
[----:B----4-:R-:W4:Y:S04]  /*f5f0*/  LDL.LU.64 R190, [R1+0x28] ;  /* 0x0000280001be7983 */ /* 0x010f280000300a00 */
[----:B------:R-:W-:Y:S01]  /*f600*/  STL.64 [R1+0x5e0], R188 ;  /* 0x0005e0bc01007387 */ /* 0x000fe20000100a00 */
[----:B--2---:R-:W-:-:S03]  /*f610*/  IMAD.WIDE R2, R181, 0x4, R122 ;  /* 0x00000004b5027825 */ /* 0x004fc600078e027a */
[----:B------:R2:W-:Y:S04]  /*f620*/  LDGSTS.E [R246+0x18008], desc[UR60][R188.64], !P0 ;  /* 0x18008000bcf67fae */ /* 0x0005e8000c12187c */
[----:B------:R3:W-:Y:S04]  /*f630*/  STL.64 [R1+0x5e8], R2 ;  /* 0x0005e80201007387 */ /* 0x0007e80000100a00 */
[----:B------:R-:W4:Y:S04]  /*f640*/  LDL.LU.64 R192, [R1+0x20] ;  /* 0x0000200001c07983 */ /* 0x000f280000300a00 */
[----:B------:R-:W-:Y:S04]  /*f650*/  LDGSTS.E [R246+0x1800c], desc[UR60][R2.64], !P6 ;  /* 0x1800c00002f67fae */ /* 0x000fe8000f12187c */
[----:B------:R-:W4:Y:S04]  /*f660*/  LDL.LU.64 R194, [R1+0x18] ;  /* 0x0000180001c27983 */ /* 0x000f280000300a00 */
[----:B---3--:R-:W3:Y:S01]  /*f670*/  LDL.LU.64 R2, [R1+0x10] ;  /* 0x0000100001027983 */ /* 0x008ee20000300a00 */
[----:B------:R-:W-:Y:S01]  /*f680*/  VIADD R66, R70, 0xffffff1a ;  /* 0xffffff1a46427836 */ /* 0x000fe20000000000 */
[----:B------:R-:W-:Y:S01]  /*f690*/  ISETP.GE.U32.AND P5, PT, R67, 0x7ffffe9c, PT ;  /* 0x7ffffe9c4300780c */ /* 0x000fe20003fa6070 */
[----:B------:R-:W2:Y:S03]  /*f6a0*/  LDC R70, c[0x0][0x230] ;  /* 0x00008c00ff467b82 */ /* 0x000ea60000000800 */
[----:B------:R-:W-:Y:S01]  /*f6b0*/  ISETP.GE.U32.AND P2, PT, R66, 0x7ffffe9b, PT ;  /* 0x7ffffe9b4200780c */ /* 0x000fe20003f46070 */
[----:B------:R-:W-:-:S05]  /*f6c0*/  VIADD R66, R71, 0xffffff19 ;  /* 0xffffff1947427836 */ /* 0x000fca0000000000 */
[----:B------:R-:W-:Y:S02]  /*f6d0*/  ISETP.GE.U32.AND P6, PT, R66, 0x7ffffe9a, PT ;  /* 0x7ffffe9a4200780c */ /* 0x000fe40003fc6070 */
[----:B------:R-:W2:Y:S01]  /*f6e0*/  LDC R66, c[0x0][0x230] ;  /* 0x00008c00ff427b82 */ /* 0x000ea20000000800 */
[----:B------:R-:W-:-:S04]  /*f6f0*/  IMAD.WIDE R244, R181, 0x4, R64 ;  /* 0x00000004b5f47825 */ /* 0x000fc800078e0240 */
[----:B-1----:R-:W-:Y:S01]  /*f700*/  VIADD R64, R73, 0xffffff18 ;  /* 0xffffff1849407836 */ /* 0x002fe20000000000 */
[----:B------:R1:W-:Y:S01]  /*f710*/  LDGSTS.E [R246+0x1c000], desc[UR60][R244.64], !P5 ;  /* 0x1c000000f4f67fae */ /* 0x0003e2000e92187c */
[----:B--2---:R-:W-:Y:S01]  /*f720*/  IMAD.WIDE R188, R181, 0x4, R62 ;  /* 0x00000004b5bc7825 */ /* 0x004fe200078e023e */
[----:B------:R-:W2:Y:S02]  /*f730*/  LDC R65, c[0x0][0x230] ;  /* 0x00008c00ff417b82 */ /* 0x000ea40000000800 */
[----:B------:R-:W-:-:S06]  /*f740*/  ISETP.GE.U32.AND P5, PT, R64, 0x7ffffe99, PT ;  /* 0x7ffffe994000780c */ /* 0x000fcc0003fa6070 */
[----:B------:R-:W2:Y:S01]  /*f750*/  LDC R63, c[0x0][0x230] ;  /* 0x00008c00ff3f7b82 */ /* 0x000ea20000000800 */
[----:B------:R1:W-:Y:S01]  /*f760*/  STL.64 [R1+0x770], R244 ;  /* 0x000770f401007387 */ /* 0x0003e20000100a00 */
[----:B------:R-:W-:Y:S02]  /*f770*/  VIADD R67, R72, 0xffffff75 ;  /* 0xffffff7548437836 */ /* 0x000fe40000000000 */
[----:B------:R-:W-:Y:S01]  /*f780*/  VIADD R62, R130, 0xffffff74 ;  /* 0xffffff74823e7836 */ /* 0x000fe20000000000 */
[----:B------:R1:W-:Y:S04]  /*f790*/  STL.64 [R1+0x778], R188 ;  /* 0x000778bc01007387 */ /* 0x0003e80000100a00 */
[----:B------:R1:W-:Y:S01]  /*f7a0*/  LDGSTS.E [R246+0x1c004], desc[UR60][R188.64], !P2 ;  /* 0x1c004000bcf67fae */ /* 0x0003e2000d12187c */
[C---:B------:R-:W-:Y:S01]  /*f7b0*/  IMAD.WIDE R184, R181.reuse, 0x4, R184 ;  /* 0x00000004b5b87825 */ /* 0x040fe200078e02b8 */
[----:B------:R-:W3:Y:S03]  /*f7c0*/  LDC R64, c[0x0][0x230] ;  /* 0x00008c00ff407b82 */ /* 0x000ee60000000800 */
[----:B-1----:R-:W-:Y:S01]  /*f7d0*/  IMAD.WIDE R244, R181, 0x4, R60 ;  /* 0x00000004b5f47825 */ /* 0x002fe200078e023c */
[----:B------:R-:W-:-:S02]  /*f7e0*/  ISETP.GE.U32.AND P0, PT, R67, 0x7ffffef6, PT ;  /* 0x7ffffef64300780c */ /* 0x000fc40003f06070 */
[----:B------:R-:W-:Y:S01]  /*f7f0*/  ISETP.GE.U32.AND P2, PT, R62, 0x7ffffef5, PT ;  /* 0x7ffffef53e00780c */ /* 0x000fe20003f46070 */
[----:B------:R-:W-:Y:S01]  /*f800*/  IMAD.WIDE R188, R181, 0x4, R58 ;  /* 0x00000004b5bc7825 */ /* 0x000fe200078e023a */
[----:B------:R1:W-:Y:S01]  /*f810*/  STL.64 [R1+0x780], R244 ;  /* 0x000780f401007387 */ /* 0x0003e20000100a00 */
[----:B------:R-:W3:Y:S03]  /*f820*/  LDC R67, c[0x0][0x230] ;  /* 0x00008c00ff437b82 */ /* 0x000ee60000000800 */
[----:B------:R-:W-:Y:S01]  /*f830*/  LDGSTS.E [R246+0x1c008], desc[UR60][R244.64], !P6 ;  /* 0x1c008000f4f67fae */ /* 0x000fe2000f12187c */
[----:B------:R-:W-:-:S03]  /*f840*/  VIADD R58, R70, 0xffffff57 ;  /* 0xffffff57463a7836 */ /* 0x000fc60000000000 */
[----:B------:R2:W-:Y:S01]  /*f850*/  LDGSTS.E [R246+0x1c00c], desc[UR60][R188.64], !P5 ;  /* 0x1c00c000bcf67fae */ /* 0x0005e2000e92187c */
[----:B------:R-:W-:Y:S01]  /*f860*/  VIADD R59, R66, 0xffffff56 ;  /* 0xffffff56423b7836 */ /* 0x000fe20000000000 */
[----:B------:R-:W3:Y:S02]  /*f870*/  LDC R62, c[0x0][0x230] ;  /* 0x00008c00ff3e7b82 */ /* 0x000ee40000000800 */
[----:B-1----:R-:W3:Y:S01]  /*f880*/  LDL.LU.64 R244, [R1+0xbf8] ;  /* 0x000bf80001f47983 */ /* 0x002ee20000300a00 */
[----:B------:R-:W-:-:S05]  /*f890*/  IMAD.WIDE R182, R181, 0x4, R182 ;  /* 0x00000004b5b67825 */ /* 0x000fca00078e02b6 */
[----:B------:R-:W1:Y:S01]  /*f8a0*/  LDC R66, c[0x0][0x230] ;  /* 0x00008c00ff427b82 */ /* 0x000e620000000800 */
[----:B------:R2:W-:Y:S01]  /*f8b0*/  STL.64 [R1+0x788], R188 ;  /* 0x000788bc01007387 */ /* 0x0005e20000100a00 */
[----:B----4-:R-:W-:-:S05]  /*f8c0*/  IMAD.WIDE R190, R181, 0x4, R190 ;  /* 0x00000004b5be7825 */ /* 0x010fca00078e02be */
[----:B------:R-:W-:Y:S01]  /*f8d0*/  LDGSTS.E [R247+0x10000], desc[UR60][R190.64], !P3 ;  /* 0x10000000bef77fae */ /* 0x000fe2000d92187c */
[----:B------:R-:W-:Y:S01]  /*f8e0*/  ISETP.GE.U32.AND P3, PT, R58, 0x7ffffed8, PT ;  /* 0x7ffffed83a00780c */ /* 0x000fe20003f66070 */
[----:B--2---:R-:W-:Y:S02]  /*f8f0*/  VIADD R58, R63, 0xffffff55 ;  /* 0xffffff553f3a7836 */ /* 0x004fe40000000000 */
[----:B------:R-:W-:Y:S01]  /*f900*/  VIADD R60, R68, 0xffffff73 ;  /* 0xffffff73443c7836 */ /* 0x000fe20000000000 */
[----:B------:R-:W2:Y:S01]  /*f910*/  LDC R63, c[0x0][0x230] ;  /* 0x00008c00ff3f7b82 */ /* 0x000ea20000000800 */
[----:B------:R-:W-:-:S05]  /*f920*/  IMAD.WIDE R188, R181, 0x4, R192 ;  /* 0x00000004b5bc7825 */ /* 0x000fca00078e02c0 */
[----:B------:R-:W-:Y:S01]  /*f930*/  LDGSTS.E [R247+0x10004], desc[UR60][R188.64], !P4 ;  /* 0x10004000bcf77fae */ /* 0x000fe2000e12187c */
[----:B------:R-:W-:Y:S01]  /*f940*/  ISETP.GE.U32.AND P4, PT, R59, 0x7ffffed7, PT ;  /* 0x7ffffed73b00780c */ /* 0x000fe20003f86070 */
[----:B------:R-:W-:-:S04]  /*f950*/  IMAD.WIDE R192, R181, 0x4, R194 ;  /* 0x00000004b5c07825 */ /* 0x000fc800078e02c2 */
[----:B------:R-:W-:Y:S01]  /*f960*/  VIADD R59, R65, 0xffffff54 ;  /* 0xffffff54413b7836 */ /* 0x000fe20000000000 */
[----:B------:R-:W-:Y:S01]  /*f970*/  LDGSTS.E [R247+0x10008], desc[UR60][R192.64], !P0 ;  /* 0x10008000c0f77fae */ /* 0x000fe2000c12187c */
[----:B---3--:R-:W-:Y:S01]  /*f980*/  IMAD.WIDE R194, R181, 0x4, R2 ;  /* 0x00000004b5c27825 */ /* 0x008fe200078e0202 */
[----:B------:R-:W-:Y:S01]  /*f990*/  ISETP.GE.U32.AND P0, PT, R58, 0x7ffffed6, PT ;  /* 0x7ffffed63a00780c */ /* 0x000fe20003f06070 */
[----:B------:R-:W3:Y:S03]  /*f9a0*/  LDC R65, c[0x0][0x230] ;  /* 0x00008c00ff417b82 */ /* 0x000ee60000000800 */
[----:B------:R-:W-:Y:S01]  /*f9b0*/  LDGSTS.E [R247+0x1000c], desc[UR60][R194.64], !P2 ;  /* 0x1000c000c2f77fae */ /* 0x000fe2000d12187c */
[----:B------:R-:W-:Y:S01]  /*f9c0*/  ISETP.GE.U32.AND P2, PT, R59, 0x7ffffed5, PT ;  /* 0x7ffffed53b00780c */ /* 0x000fe20003f46070 */
[----:B------:R-:W-:-:S05]  /*f9d0*/  IMAD.WIDE R2, R181, 0x4, R186 ;  /* 0x00000004b5027825 */ /* 0x000fca00078e02ba */
[----:B------:R4:W-:Y:S04]  /*f9e0*/  STL.64 [R1+0x4b0], R2 ;  /* 0x0004b00201007387 */ /* 0x0009e80000100a00 */
[----:B------:R4:W-:Y:S04]  /*f9f0*/  LDGSTS.E [R247+0x14000], desc[UR60][R2.64], !P3 ;  /* 0x1400000002f77fae */ /* 0x0009e8000d92187c */
[----:B------:R-:W-:Y:S04]  /*fa00*/  STL.64 [R1+0x4b8], R184 ;  /* 0x0004b8b801007387 */ /* 0x000fe80000100a00 */
[----:B------:R-:W-:Y:S01]  /*fa10*/  LDGSTS.E [R247+0x14004], desc[UR60][R184.64], !P4 ;  /* 0x14004000b8f77fae */ /* 0x000fe2000e12187c */
[----:B----4-:R-:W-:-:S03]  /*fa20*/  IMAD.WIDE R2, R181, 0x4, R178 ;  /* 0x00000004b5027825 */ /* 0x010fc600078e02b2 */
[----:B------:R-:W-:Y:S01]  /*fa30*/  STL.64 [R1+0x4c0], R182 ;  /* 0x0004c0b601007387 */ /* 0x000fe20000100a00 */
[----:B------:R-:W-:-:S03]  /*fa40*/  IMAD.WIDE R178, R181, 0x4, R120 ;  /* 0x00000004b5b27825 */ /* 0x000fc600078e0278 */
[----:B------:R-:W-:Y:S04]  /*fa50*/  LDGSTS.E [R247+0x14008], desc[UR60][R182.64], !P0 ;  /* 0x14008000b6f77fae */ /* 0x000fe8000c12187c */
[----:B------:R4:W-:Y:S04]  /*fa60*/  STL.64 [R1+0x4c8], R2 ;  /* 0x0004c80201007387 */ /* 0x0009e80000100a00 */
[----:B------:R4:W-:Y:S04]  /*fa70*/  LDGSTS.E [R247+0x1400c], desc[UR60][R2.64], !P2 ;  /* 0x1400c00002f77fae */ /* 0x0009e8000d12187c */
[----:B------:R1:W-:Y:S01]  /*fa80*/  STL.64 [R1+0x5b0], R178 ;  /* 0x0005b0b201007387 */ /* 0x0003e20000100a00 */
[----:B----4-:R-:W-:-:S05]  /*fa90*/  IMAD.WIDE R2, R181, 0x4, R118 ;  /* 0x00000004b5027825 */ /* 0x010fca00078e0276 */
[----:B------:R4:W-:Y:S04]  /*faa0*/  STL.64 [R1+0x5b8], R2 ;  /* 0x0005b80201007387 */ /* 0x0009e80000100a00 */
[----:B------:R-:W4:Y:S04]  /*fab0*/  LDL.LU.64 R184, [R1+0x8] ;  /* 0x0000080001b87983 */ /* 0x000f280000300a00 */
[----:B------:R-:W4:Y:S01]  /*fac0*/  LDL.LU.64 R186, [R1] ;  /* 0x0000000001ba7983 */ /* 0x000f220000300a00 */
[----:B------:R-:W-:Y:S01]  /*fad0*/  VIADD R61, R69, 0xffffff72 ;  /* 0xffffff72453d7836 */ /* 0x000fe20000000000 */
[----:B------:R-:W-:-:S02]  /*fae0*/  ISETP.GE.U32.AND P6, PT, R60, 0x7ffffef4, PT ;  /* 0x7ffffef43c00780c */ /* 0x000fc40003fc6070 */
[----:B------:R-:W2:Y:S02]  /*faf0*/  LDC R60, c[0x0][0x230] ;  /* 0x00008c00ff3c7b82 */ /* 0x000ea40000000800 */
[----:B------:R-:W-:-:S06]  /*fb00*/  ISETP.GE.U32.AND P5, PT, R61, 0x7ffffef3, PT ;  /* 0x7ffffef33d00780c */ /* 0x000fcc0003fa6070 */
[----:B------:R-:W1:Y:S01]  /*fb10*/  LDC R61, c[0x0][0x230] ;  /* 0x00008c00ff3d7b82 */ /* 0x000e620000000800 */
[----:B------:R-:W-:-:S05]  /*fb20*/  VIADD R58, R67, 0xffffff37 ;  /* 0xffffff37433a7836 */ /* 0x000fca0000000000 */
[----:B------:R-:W-:Y:S02]  /*fb30*/  ISETP.GE.U32.AND P3, PT, R58, 0x7ffffeb8, PT ;  /* 0x7ffffeb83a00780c */ /* 0x000fe40003f66070 */
[----:B--2---:R-:W-:Y:S02]  /*fb40*/  IADD3 R58, R60, -0xca, RZ ;  /* 0xffffff363c3a7810 */ /* 0x004fe40007ffe0ff */
[----:B------:R-:W2:Y:S09]  /*fb50*/  LDC R60, c[0x0][0x230] ;  /* 0x00008c00ff3c7b82 */ /* 0x000eb20000000800 */
[----:B------:R3:W-:Y:S01]  /*fb60*/  LDGSTS.E [R247+0x18000], desc[UR60][R178.64], !P3 ;  /* 0x18000000b2f77fae */ /* 0x0007e2000d92187c */
[----:B------:R-:W-:Y:S01]  /*fb70*/  ISETP.GE.U32.AND P4, PT, R58, 0x7ffffeb7, PT ;  /* 0x7ffffeb73a00780c */ /* 0x000fe20003f86070 */
[----:B------:R-:W-:-:S02]  /*fb80*/  VIADD R58, R62, 0xffffff34 ;  /* 0xffffff343e3a7836 */ /* 0x000fc40000000000 */
[----:B-1----:R-:W-:Y:S01]  /*fb90*/  VIADD R59, R61, 0xffffff35 ;  /* 0xffffff353d3b7836 */ /* 0x002fe20000000000 */
[----:B------:R-:W1:Y:S02]  /*fba0*/  LDC R62, c[0x0][0x230] ;  /* 0x00008c00ff3e7b82 */ /* 0x000e640000000800 */
[----:B------:R-:W-:Y:S02]  /*fbb0*/  ISETP.GE.U32.AND P2, PT, R58, 0x7ffffeb5, PT ;  /* 0x7ffffeb53a00780c */ /* 0x000fe40003f46070 */
[----:B------:R-:W-:Y:S01]  /*fbc0*/  ISETP.GE.U32.AND P0, PT, R59, 0x7ffffeb6, PT ;  /* 0x7ffffeb63b00780c */ /* 0x000fe20003f06070 */
[----:B------:R-:W-:Y:S02]  /*fbd0*/  VIADD R59, R64, 0xffffff71 ;  /* 0xffffff71403b7836 */ /* 0x000fe40000000000 */
[----:B------:R-:W-:Y:S02]  /*fbe0*/  VIADD R58, R63, 0xffffff17 ;  /* 0xffffff173f3a7836 */ /* 0x000fe40000000000 */
[----:B------:R4:W-:Y:S01]  /*fbf0*/  LDGSTS.E [R247+0x18004], desc[UR60][R2.64], !P4 ;  /* 0x1800400002f77fae */ /* 0x0009e2000e12187c */
[----:B------:R-:W2:Y:S01]  /*fc00*/  LDC R61, c[0x0][0x230] ;  /* 0x00008c00ff3d7b82 */ /* 0x000ea20000000800 */
[----:B------:R-:W-:Y:S01]  /*fc10*/  ISETP.GE.U32.AND P3, PT, R59, 0x7ffffef2, PT ;  /* 0x7ffffef23b00780c */ /* 0x000fe20003f66070 */
[----:B---3--:R-:W-:Y:S01]  /*fc20*/  IMAD.WIDE R178, R181, 0x4, R116 ;  /* 0x00000004b5b27825 */ /* 0x008fe200078e0274 */
[----:B------:R-:W-:-:S03]  /*fc30*/  ISETP.GE.U32.AND P4, PT, R58, 0x7ffffe98, PT ;  /* 0x7ffffe983a00780c */ /* 0x000fc60003f86070 */
[----:B------:R-:W-:Y:S02]  /*fc40*/  VIADD R59, R65, 0xffffff16 ;  /* 0xffffff16413b7836 */ /* 0x000fe40000000000 */
[----:B------:R-:W-:Y:S01]  /*fc50*/  VIADD R58, R66, 0xffffff15 ;  /* 0xffffff15423a7836 */ /* 0x000fe20000000000 */
[----:B------:R3:W-:Y:S01]  /*fc60*/  LDGSTS.E [R247+0x18008], desc[UR60][R178.64], !P0 ;  /* 0x18008000b2f77fae */ /* 0x0007e2000c12187c */
[----:B------:R-:W2:Y:S01]  /*fc70*/  LDC R64, c[0x0][0x230] ;  /* 0x00008c00ff407b82 */ /* 0x000ea20000000800 */
[----:B----4-:R-:W-:Y:S01]  /*fc80*/  IMAD.WIDE R2, R181, 0x4, R114 ;  /* 0x00000004b5027825 */ /* 0x010fe200078e0272 */
[----:B------:R-:W-:-:S04]  /*fc90*/  ISETP.GE.U32.AND P0, PT, R59, 0x7ffffe97, PT ;  /* 0x7ffffe973b00780c */ /* 0x000fc80003f06070 */
[----:B------:R4:W-:Y:S01]  /*fca0*/  LDGSTS.E [R247+0x1800c], desc[UR60][R2.64], !P2 ;  /* 0x1800c00002f77fae */ /* 0x0009e2000d12187c */
[----:B------:R-:W-:Y:S01]  /*fcb0*/  ISETP.GE.U32.AND P2, PT, R58, 0x7ffffe96, PT ;  /* 0x7ffffe963a00780c */ /* 0x000fe20003f46070 */
[----:B------:R-:W2:Y:S02]  /*fcc0*/  LDC R63, c[0x0][0x230] ;  /* 0x00008c00ff3f7b82 */ /* 0x000ea40000000800 */
[----:B------:R3:W-:Y:S01]  /*fcd0*/  STL.64 [R1+0x5c0], R178 ;  /* 0x0005c0b201007387 */ /* 0x0007e20000100a00 */
[----:B------:R-:W-:-:S03]  /*fce0*/  IMAD.WIDE R182, R181, 0x4, R54 ;  /* 0x00000004b5b67825 */ /* 0x000fc600078e0236 */
[----:B------:R4:W-:Y:S02]  /*fcf0*/  STL.64 [R1+0x5c8], R2 ;  /* 0x0005c80201007387 */ /* 0x0009e40000100a00 */
[----:B------:R-:W2:Y:S01]  /*fd00*/  LDC R58, c[0x0][0x230] ;  /* 0x00008c00ff3a7b82 */ /* 0x000ea20000000800 */
[----:B---3--:R-:W-:-:S07]  /*fd10*/  IMAD.WIDE R178, R181, 0x4, R52 ;  /* 0x00000004b5b27825 */ /* 0x008fce00078e0234 */
[----:B------:R-:W3:Y:S01]  /*fd20*/  LDC R59, c[0x0][0x230] ;  /* 0x00008c00ff3b7b82 */ /* 0x000ee20000000800 */
[----:B----4-:R-:W-:-:S04]  /*fd30*/  IMAD.WIDE R2, R181, 0x4, R56 ;  /* 0x00000004b5027825 */ /* 0x010fc800078e0238 */
[----:B-1----:R-:W-:Y:S01]  /*fd40*/  VIADD R52, R62, 0xffffff6f ;  /* 0xffffff6f3e347836 */ /* 0x002fe20000000000 */
[----:B------:R-:W-:Y:S01]  /*fd50*/  LDGSTS.E [R247+0x1c000], desc[UR60][R2.64], !P4 ;  /* 0x1c00000002f77fae */ /* 0x000fe2000e12187c */
[----:B--2---:R-:W-:Y:S01]  /*fd60*/  VIADD R56, R61, 0xffffff14 ;  /* 0xffffff143d387836 */ /* 0x004fe20000000000 */
[----:B------:R-:W1:Y:S02]  /*fd70*/  LDC R53, c[0x0][0x230] ;  /* 0x00008c00ff357b82 */ /* 0x000e640000000800 */
[----:B------:R-:W-:Y:S04]  /*fd80*/  LDGSTS.E [R247+0x1c004], desc[UR60][R182.64], !P0 ;  /* 0x1c004000b6f77fae */ /* 0x000fe8000c12187c */
[----:B------:R2:W-:Y:S01]  /*fd90*/  LDGSTS.E [R247+0x1c008], desc[UR60][R178.64], !P2 ;  /* 0x1c008000b2f77fae */ /* 0x0005e2000d12187c */
[----:B------:R-:W-:Y:S01]  /*fda0*/  ISETP.GE.U32.AND P2, PT, R52, 0x7ffffef0, PT ;  /* 0x7ffffef03400780c */ /* 0x000fe20003f46070 */
[----:B------:R-:W4:Y:S01]  /*fdb0*/  LDC R54, c[0x0][0x230] ;  /* 0x00008c00ff367b82 */ /* 0x000f220000000800 */
[----:B------:R-:W-:Y:S01]  /*fdc0*/  ISETP.GE.U32.AND P4, PT, R56, 0x7ffffe95, PT ;  /* 0x7ffffe953800780c */ /* 0x000fe20003f86070 */
[----:B------:R2:W-:Y:S06]  /*fdd0*/  STL.64 [R1+0x710], R2 ;  /* 0x0007100201007387 */ /* 0x0005ec0000100a00 */
[----:B------:R-:W1:Y:S01]  /*fde0*/  LDC R52, c[0x0][0x230] ;  /* 0x00008c00ff347b82 */ /* 0x000e620000000800 */
[----:B------:R-:W-:Y:S01]  /*fdf0*/  VIADD R57, R60, 0xffffff70 ;  /* 0xffffff703c397836 */ /* 0x000fe20000000000 */
[----:B--2---:R-:W5:Y:S06]  /*fe00*/  LDL.LU.64 R2, [R1+0xbf0] ;  /* 0x000bf00001027983 */ /* 0x004f6c0000300a00 */
[----:B------:R-:W2:Y:S01]  /*fe10*/  LDC R56, c[0x0][0x230] ;  /* 0x00008c00ff387b82 */ /* 0x000ea20000000800 */
[----:B------:R-:W-:Y:S04]  /*fe20*/  STL.64 [R1+0x718], R182 ;  /* 0x000718b601007387 */ /* 0x000fe80000100a00 */
[----:B------:R3:W-:Y:S01]  /*fe30*/  STL.64 [R1+0x760], R178 ;  /* 0x000760b201007387 */ /* 0x0007e20000100a00 */
[----:B------:R-:W-:-:S02]  /*fe40*/  ISETP.GE.U32.AND P0, PT, R57, 0x7ffffef1, PT ;  /* 0x7ffffef13900780c */ /* 0x000fc40003f06070 */
[----:B------:R-:W2:Y:S01]  /*fe50*/  LDC R55, c[0x0][0x230] ;  /* 0x00008c00ff377b82 */ /* 0x000ea20000000800 */
[----:B------:R-:W-:-:S07]  /*fe60*/  IMAD.WIDE R238, R181, 0x4, R238 ;  /* 0x00000004b5ee7825 */ /* 0x000fce00078e02ee */
[----:B------:R-:W2:Y:S01]  /*fe70*/  LDC R57, c[0x0][0x230] ;  /* 0x00008c00ff397b82 */ /* 0x000ea20000000800 */
[----:B---3--:R-:W-:-:S04]  /*fe80*/  IMAD.WIDE R178, R181, 0x4, R50 ;  /* 0x00000004b5b27825 */ /* 0x008fc800078e0232 */
[----:B------:R-:W-:Y:S01]  /*fe90*/  VIADD R51, R64, 0xffffff6e ;  /* 0xffffff6e40337836 */ /* 0x000fe20000000000 */
[----:B------:R3:W-:Y:S01]  /*fea0*/  STL.64 [R1+0x768], R178 ;  /* 0x000768b201007387 */ /* 0x0007e20000100a00 */
[----:B------:R-:W-:-:S03]  /*feb0*/  VIADD R50, R63, 0xffffff53 ;  /* 0xffffff533f327836 */ /* 0x000fc60000000000 */
[----:B------:R3:W-:Y:S01]  /*fec0*/  LDGSTS.E [R247+0x1c00c], desc[UR60][R178.64], !P4 ;  /* 0x1c00c000b2f77fae */ /* 0x0007e2000e12187c */
[----:B------:R-:W-:Y:S01]  /*fed0*/  ISETP.GE.U32.AND P4, PT, R51, 0x7ffffeef, PT ;  /* 0x7ffffeef3300780c */ /* 0x000fe20003f86070 */
[----:B------:R-:W-:Y:S02]  /*fee0*/  VIADD R51, R58, 0xffffff52 ;  /* 0xffffff523a337836 */ /* 0x000fe40000000000 */
[C---:B------:R-:W-:Y:S01]  /*fef0*/  IMAD.WIDE R236, R181.reuse, 0x4, R236 ;  /* 0x00000004b5ec7825 */ /* 0x040fe200078e02ec */
[----:B------:R-:W2:Y:S03]  /*ff00*/  LDC R58, c[0x0][0x230] ;  /* 0x00008c00ff3a7b82 */ /* 0x000ea60000000800 */
[----:B------:R-:W-:-:S04]  /*ff10*/  IMAD.WIDE R176, R181, 0x4, R176 ;  /* 0x00000004b5b07825 */ /* 0x000fc800078e02b0 */
[C---:B------:R-:W-:Y:S01]  /*ff20*/  IMAD.WIDE R174, R181.reuse, 0x4, R174 ;  /* 0x00000004b5ae7825 */ /* 0x040fe200078e02ae */
[----:B------:R-:W-:Y:S03]  /*ff30*/  STL.64 [R1+0x490], R176 ;  /* 0x000490b001007387 */ /* 0x000fe60000100a00 */
[C---:B------:R-:W-:Y:S01]  /*ff40*/  IMAD.WIDE R172, R181.reuse, 0x4, R172 ;  /* 0x00000004b5ac7825 */ /* 0x040fe200078e02ac */
[----:B------:R-:W-:Y:S03]  /*ff50*/  STL.64 [R1+0x498], R174 ;  /* 0x000498ae01007387 */ /* 0x000fe60000100a00 */
[C---:B------:R-:W-:Y:S01]  /*ff60*/  IMAD.WIDE R170, R181.reuse, 0x4, R170 ;  /* 0x00000004b5aa7825 */ /* 0x040fe200078e02aa */
[----:B------:R2:W-:Y:S04]  /*ff70*/  STL.64 [R1+0x4a0], R172 ;  /* 0x0004a0ac01007387 */ /* 0x0005e80000100a00 */
[----:B------:R2:W-:Y:S01]  /*ff80*/  STL.64 [R1+0x4a8], R170 ;  /* 0x0004a8aa01007387 */ /* 0x0005e20000100a00 */
[----:B------:R-:W-:-:S04]  /*ff90*/  IMAD.WIDE R234, R181, 0x4, R234 ;  /* 0x00000004b5ea7825 */ /* 0x000fc800078e02ea */
[----:B------:R-:W-:-:S04]  /*ffa0*/  IMAD.WIDE R232, R181, 0x4, R232 ;  /* 0x00000004b5e87825 */ /* 0x000fc800078e02e8 */
[----:B------:R-:W-:-:S04]  /*ffb0*/  IMAD.WIDE R230, R181, 0x4, R230 ;  /* 0x00000004b5e67825 */ /* 0x000fc800078e02e6 */
[----:B------:R-:W-:-:S04]  /*ffc0*/  IMAD.WIDE R228, R181, 0x4, R228 ;  /* 0x00000004b5e47825 */ /* 0x000fc800078e02e4 */
[----:B---3--:R-:W-:-:S04]  /*ffd0*/  IMAD.WIDE R246, R181, 0x4, R168 ;  /* 0x00000004b5f67825 */ /* 0x008fc800078e02a8 */
[----:B------:R-:W-:-:S04]  /*ffe0*/  IMAD.WIDE R166, R181, 0x4, R166 ;  /* 0x00000004b5a67825 */ /* 0x000fc800078e02a6 */
[----:B------:R-:W-:-:S04]  /*fff0*/  IMAD.WIDE R164, R181, 0x4, R164 ;  /* 0x00000004b5a47825 */ /* 0x000fc800078e02a4 */
[----:B------:R-:W-:-:S04]  /*10000*/  IMAD.WIDE R162, R181, 0x4, R162 ;  /* 0x00000004b5a27825 */ /* 0x000fc800078e02a2 */
[----:B------:R-:W-:-:S04]  /*10010*/  IMAD.WIDE R184, R181, 0x4, R184 ;  /* 0x00000004b5b87825 */ /* 0x000fc800078e02b8 */
[----:B------:R-:W-:Y:S01]  /*10020*/  IMAD.WIDE R178, R181, 0x4, R186 ;  /* 0x00000004b5b27825 */ /* 0x000fe200078e02ba */
[----:B------:R-:W-:Y:S01]  /*10030*/  LDGSTS.E [R248+0x10000], desc[UR60][R184.64], !P6 ;  /* 0x10000000b8f87fae */ /* 0x000fe2000f12187c */
[----:B------:R-:W-:Y:S02]  /*10040*/  ISETP.GE.U32.AND P6, PT, R50, 0x7ffffed4, PT ;  /* 0x7ffffed43200780c */ /* 0x000fe40003fc6070 */
[----:B------:R-:W-:Y:S01]  /*10050*/  IADD3 R50, R59, -0xaf, RZ ;  /* 0xffffff513b327810 */ /* 0x000fe20007ffe0ff */
[----:B------:R-:W-:Y:S01]  /*10060*/  LDGSTS.E [R248+0x10004], desc[UR60][R178.64], !P5 ;  /* 0x10004000b2f87fae */ /* 0x000fe2000e92187c */
[----:B------:R-:W3:Y:S01]  /*10070*/  LDC R59, c[0x0][0x230] ;  /* 0x00008c00ff3b7b82 */ /* 0x000ee20000000800 */
[----:B------:R-:W-:Y:S02]  /*10080*/  ISETP.GE.U32.AND P5, PT, R51, 0x7ffffed3, PT ;  /* 0x7ffffed33300780c */ /* 0x000fe40003fa6070 */
[----:B------:R-:W-:Y:S01]  /*10090*/  LDGSTS.E [R248+0x10008], desc[UR60][R238.64], !P3 ;  /* 0x10008000eef87fae */ /* 0x000fe2000d92187c */
[----:B------:R-:W-:Y:S01]  /*100a0*/  ISETP.GE.U32.AND P3, PT, R50, 0x7ffffed2, PT ;  /* 0x7ffffed23200780c */ /* 0x000fe20003f66070 */
[----:B-1----:R-:W-:-:S02]  /*100b0*/  VIADD R50, R52, 0xffffff50 ;  /* 0xffffff5034327836 */ /* 0x002fc40000000000 */
[----:B------:R-:W-:Y:S01]  /*100c0*/  LDGSTS.E [R248+0x1000c], desc[UR60][R236.64], !P0 ;  /* 0x1000c000ecf87fae */ /* 0x000fe2000c12187c */
[----:B------:R-:W-:Y:S01]  /*100d0*/  VIADD R51, R53, 0xffffff33 ;  /* 0xffffff3335337836 */ /* 0x000fe20000000000 */
[----:B------:R-:W1:Y:S01]  /*100e0*/  LDC R52, c[0x0][0x230] ;  /* 0x00008c00ff347b82 */ /* 0x000e620000000800 */
[----:B------:R-:W-:Y:S01]  /*100f0*/  ISETP.GE.U32.AND P0, PT, R50, 0x7ffffed1, PT ;  /* 0x7ffffed13200780c */ /* 0x000fe20003f06070 */
[----:B----4-:R-:W-:Y:S01]  /*10100*/  VIADD R50, R54, 0xffffff32 ;  /* 0xffffff3236327836 */ /* 0x010fe20000000000 */
[----:B------:R-:W-:Y:S01]  /*10110*/  LDGSTS.E [R248+0x14000], desc[UR60][R176.64], !P6 ;  /* 0x14000000b0f87fae */ /* 0x000fe2000f12187c */
[----:B------:R-:W-:-:S03]  /*10120*/  ISETP.GE.U32.AND P6, PT, R51, 0x7ffffeb4, PT ;  /* 0x7ffffeb43300780c */ /* 0x000fc60003fc6070 */
[----:B------:R-:W-:Y:S01]  /*10130*/  LDGSTS.E [R248+0x14004], desc[UR60][R174.64], !P5 ;  /* 0x14004000aef87fae */ /* 0x000fe2000e92187c */
[----:B------:R-:W4:Y:S01]  /*10140*/  LDC R54, c[0x0][0x230] ;  /* 0x00008c00ff367b82 */ /* 0x000f220000000800 */
[----:B------:R-:W-:Y:S01]  /*10150*/  ISETP.GE.U32.AND P5, PT, R50, 0x7ffffeb3, PT ;  /* 0x7ffffeb33200780c */ /* 0x000fe20003fa6070 */
[----:B--2---:R-:W-:Y:S01]  /*10160*/  VIADD R51, R56, 0xffffff6d ;  /* 0xffffff6d38337836 */ /* 0x004fe20000000000 */
[----:B------:R2:W-:Y:S01]  /*10170*/  LDGSTS.E [R248+0x14008], desc[UR60][R172.64], !P3 ;  /* 0x14008000acf87fae */ /* 0x0005e2000d92187c */
[----:B------:R-:W-:-:S03]  /*10180*/  VIADD R50, R55, 0xffffff31 ;  /* 0xffffff3137327836 */ /* 0x000fc60000000000 */
[----:B------:R-:W-:Y:S01]  /*10190*/  ISETP.GE.U32.AND P3, PT, R51, 0x7ffffeee, PT ;  /* 0x7ffffeee3300780c */ /* 0x000fe20003f66070 */
[----:B------:R-:W4:Y:S01]  /*101a0*/  LDC R53, c[0x0][0x230] ;  /* 0x00008c00ff357b82 */ /* 0x000f220000000800 */
[----:B------:R2:W-:Y:S01]  /*101b0*/  LDGSTS.E [R248+0x1400c], desc[UR60][R170.64], !P0 ;  /* 0x1400c000aaf87fae */ /* 0x0005e2000c12187c */
[----:B------:R-:W-:Y:S01]  /*101c0*/  ISETP.GE.U32.AND P0, PT, R50, 0x7ffffeb2, PT ;  /* 0x7ffffeb23200780c */ /* 0x000fe20003f06070 */
[----:B------:R-:W-:Y:S02]  /*101d0*/  VIADD R51, R57, 0xffffff30 ;  /* 0xffffff3039337836 */ /* 0x000fe40000000000 */
[----:B---3--:R-:W-:Y:S02]  /*101e0*/  VIADD R50, R59, 0xffffff13 ;  /* 0xffffff133b327836 */ /* 0x008fe40000000000 */
[C---:B--2---:R-:W-:Y:S01]  /*101f0*/  IMAD.WIDE R172, R181.reuse, 0x4, R112 ;  /* 0x00000004b5ac7825 */ /* 0x044fe200078e0270 */
[----:B------:R-:W2:Y:S04]  /*10200*/  LDC R57, c[0x0][0x230] ;  /* 0x00008c00ff397b82 */ /* 0x000ea80000000800 */
[----:B------:R3:W-:Y:S01]  /*10210*/  LDGSTS.E [R248+0x18000], desc[UR60][R172.64], !P6 ;  /* 0x18000000acf87fae */ /* 0x0007e2000f12187c */
[----:B------:R-:W-:Y:S01]  /*10220*/  IMAD.WIDE R170, R181, 0x4, R110 ;  /* 0x00000004b5aa7825 */ /* 0x000fe200078e026e */
[----:B------:R-:W-:-:S02]  /*10230*/  ISETP.GE.U32.AND P6, PT, R51, 0x7ffffeb1, PT ;  /* 0x7ffffeb13300780c */ /* 0x000fc40003fc6070 */
[----:B------:R-:W2:Y:S02]  /*10240*/  LDC R55, c[0x0][0x230] ;  /* 0x00008c00ff377b82 */ /* 0x000ea40000000800 */
[----:B------:R4:W-:Y:S01]  /*10250*/  LDGSTS.E [R248+0x18004], desc[UR60][R170.64], !P5 ;  /* 0x18004000aaf87fae */ /* 0x0009e2000e92187c */
[----:B------:R-:W-:Y:S01]  /*10260*/  ISETP.GE.U32.AND P5, PT, R50, 0x7ffffe94, PT ;  /* 0x7ffffe943200780c */ /* 0x000fe20003fa6070 */
[C---:B------:R-:W-:Y:S02]  /*10270*/  IMAD.WIDE R174, R181.reuse, 0x4, R108 ;  /* 0x00000004b5ae7825 */ /* 0x040fe400078e026c */
[----:B------:R3:W-:Y:S02]  /*10280*/  STL.64 [R1+0x590], R172 ;  /* 0x000590ac01007387 */ /* 0x0007e40000100a00 */
[----:B-1----:R-:W-:Y:S01]  /*10290*/  VIADD R50, R52, 0xffffff12 ;  /* 0xffffff1234327836 */ /* 0x002fe20000000000 */
[----:B------:R-:W1:Y:S01]  /*102a0*/  LDC R56, c[0x0][0x230] ;  /* 0x00008c00ff387b82 */ /* 0x000e620000000800 */
[----:B------:R4:W-:Y:S04]  /*102b0*/  STL.64 [R1+0x598], R170 ;  /* 0x000598aa01007387 */ /* 0x0009e80000100a00 */
[----:B------:R-:W-:Y:S01]  /*102c0*/  LDGSTS.E [R248+0x18008], desc[UR60][R174.64], !P0 ;  /* 0x18008000aef87fae */ /* 0x000fe2000c12187c */
[----:B---3--:R-:W-:-:S02]  /*102d0*/  IMAD.WIDE R172, R181, 0x4, R106 ;  /* 0x00000004b5ac7825 */ /* 0x008fc400078e026a */
[----:B------:R-:W3:Y:S02]  /*102e0*/  LDC R52, c[0x0][0x230] ;  /* 0x00008c00ff347b82 */ /* 0x000ee40000000800 */
[----:B----4-:R-:W-:Y:S01]  /*102f0*/  IMAD.WIDE R170, R181, 0x4, R48 ;  /* 0x00000004b5aa7825 */ /* 0x010fe200078e0230 */
[----:B------:R-:W-:Y:S01]  /*10300*/  ISETP.GE.U32.AND P0, PT, R50, 0x7ffffe93, PT ;  /* 0x7ffffe933200780c */ /* 0x000fe20003f06070 */
[----:B------:R4:W-:Y:S02]  /*10310*/  LDGSTS.E [R248+0x1800c], desc[UR60][R172.64], !P6 ;  /* 0x1800c000acf87fae */ /* 0x0009e4000f12187c */
[----:B------:R-:W-:Y:S02]  /*10320*/  VIADD R48, R54, 0xffffff10 ;  /* 0xffffff1036307836 */ /* 0x000fe40000000000 */
[----:B------:R-:W3:Y:S01]  /*10330*/  LDC R49, c[0x0][0x230] ;  /* 0x00008c00ff317b82 */ /* 0x000ee20000000800 */
[----:B------:R2:W-:Y:S02]  /*10340*/  LDGSTS.E [R248+0x1c000], desc[UR60][R170.64], !P5 ;  /* 0x1c000000aaf87fae */ /* 0x0005e4000e92187c */
[----:B------:R-:W-:Y:S01]  /*10350*/  ISETP.GE.U32.AND P5, PT, R48, 0x7ffffe91, PT ;  /* 0x7ffffe913000780c */ /* 0x000fe20003fa6070 */
[----:B------:R-:W-:Y:S01]  /*10360*/  VIADD R51, R53, 0xffffff11 ;  /* 0xffffff1135337836 */ /* 0x000fe20000000000 */
[----:B------:R-:W-:Y:S03]  /*10370*/  STL.64 [R1+0x5a0], R174 ;  /* 0x0005a0ae01007387 */ /* 0x000fe60000100a00 */
[----:B------:R-:W3:Y:S01]  /*10380*/  LDC R48, c[0x0][0x230] ;  /* 0x00008c00ff307b82 */ /* 0x000ee20000000800 */
[----:B------:R4:W-:Y:S01]  /*10390*/  STL.64 [R1+0x5a8], R172 ;  /* 0x0005a8ac01007387 */ /* 0x0009e20000100a00 */
[----:B------:R-:W-:-:S03]  /*103a0*/  ISETP.GE.U32.AND P6, PT, R51, 0x7ffffe92, PT ;  /* 0x7ffffe923300780c */ /* 0x000fc60003fc6070 */
[----:B------:R2:W-:Y:S03]  /*103b0*/  STL.64 [R1+0x6f0], R170 ;  /* 0x0006f0aa01007387 */ /* 0x0005e60000100a00 */
[----:B------:R-:W3:Y:S01]  /*103c0*/  LDC R50, c[0x0][0x230] ;  /* 0x00008c00ff327b82 */ /* 0x000ee20000000800 */
[----:B----4-:R-:W-:-:S07]  /*103d0*/  IMAD.WIDE R172, R181, 0x4, R44 ;  /* 0x00000004b5ac7825 */ /* 0x010fce00078e022c */
[----:B------:R-:W4:Y:S01]  /*103e0*/  LDC R51, c[0x0][0x230] ;  /* 0x00008c00ff337b82 */ /* 0x000f220000000800 */
[----:B--2---:R-:W-:-:S04]  /*103f0*/  IMAD.WIDE R170, R181, 0x4, R46 ;  /* 0x00000004b5aa7825 */ /* 0x004fc800078e022e */
[----:B------:R-:W-:Y:S01]  /*10400*/  VIADD R46, R58, 0xffffff6c ;  /* 0xffffff6c3a2e7836 */ /* 0x000fe20000000000 */
[----:B------:R2:W-:Y:S02]  /*10410*/  LDGSTS.E [R248+0x1c004], desc[UR60][R170.64], !P0 ;  /* 0x1c004000aaf87fae */ /* 0x0005e4000c12187c */
[----:B------:R-:W4:Y:S02]  /*10420*/  LDC R47, c[0x0][0x230] ;  /* 0x00008c00ff2f7b82 */ /* 0x000f240000000800 */
[----:B------:R-:W-:Y:S01]  /*10430*/  ISETP.GE.U32.AND P0, PT, R46, 0x7ffffeed, PT ;  /* 0x7ffffeed2e00780c */ /* 0x000fe20003f06070 */
[----:B------:R2:W-:Y:S05]  /*10440*/  STL.64 [R1+0x6f8], R170 ;  /* 0x0006f8aa01007387 */ /* 0x0005ea0000100a00 */
[----:B------:R-:W4:Y:S01]  /*10450*/  LDC R46, c[0x0][0x230] ;  /* 0x00008c00ff2e7b82 */ /* 0x000f220000000800 */
[----:B------:R-:W-:Y:S01]  /*10460*/  VIADD R44, R55, 0xffffff6b ;  /* 0xffffff6b372c7836 */ /* 0x000fe20000000000 */
[----:B------:R-:W-:Y:S01]  /*10470*/  LDGSTS.E [R248+0x1c008], desc[UR60][R172.64], !P6 ;  /* 0x1c008000acf87fae */ /* 0x000fe2000f12187c */
[----:B--2---:R-:W-:-:S05]  /*10480*/  IMAD.WIDE R170, R181, 0x4, R42 ;  /* 0x00000004b5aa7825 */ /* 0x004fca00078e022a */
[----:B------:R-:W2:Y:S01]  /*10490*/  LDC R45, c[0x0][0x230] ;  /* 0x00008c00ff2d7b82 */ /* 0x000ea20000000800 */
[----:B------:R-:W-:Y:S01]  /*104a0*/  VIADD R42, R57, 0xffffff4f ;  /* 0xffffff4f392a7836 */ /* 0x000fe20000000000 */
[----:B------:R-:W-:Y:S01]  /*104b0*/  LDGSTS.E [R248+0x1c00c], desc[UR60][R170.64], !P5 ;  /* 0x1c00c000aaf87fae */ /* 0x000fe2000e92187c */
[----:B-1----:R-:W-:-:S03]  /*104c0*/  IADD3 R43, R56, -0x96, RZ ;  /* 0xffffff6a382b7810 */ /* 0x002fc60007ffe0ff */
[----:B------:R-:W-:Y:S01]  /*104d0*/  LDGSTS.E [R249+0x10000], desc[UR60][R234.64], !P2 ;  /* 0x10000000eaf97fae */ /* 0x000fe2000d12187c */
[----:B------:R-:W-:Y:S01]  /*104e0*/  ISETP.GE.U32.AND P2, PT, R42, 0x7ffffed0, PT ;  /* 0x7ffffed02a00780c */ /* 0x000fe20003f46070 */
[----:B---3--:R-:W-:Y:S01]  /*104f0*/  VIADD R42, R48, 0xffffff4e ;  /* 0xffffff4e302a7836 */ /* 0x008fe20000000000 */
[----:B------:R-:W-:Y:S01]  /*10500*/  ISETP.GE.U32.AND P6, PT, R44, 0x7ffffeec, PT ;  /* 0x7ffffeec2c00780c */ /* 0x000fe20003fc6070 */
[----:B------:R-:W-:Y:S01]  /*10510*/  LDGSTS.E [R249+0x10004], desc[UR60][R232.64], !P4 ;  /* 0x10004000e8f97fae */ /* 0x000fe2000e12187c */
[----:B------:R-:W1:Y:S01]  /*10520*/  LDC R44, c[0x0][0x230] ;  /* 0x00008c00ff2c7b82 */ /* 0x000e620000000800 */
[----:B------:R-:W-:Y:S01]  /*10530*/  ISETP.GE.U32.AND P5, PT, R43, 0x7ffffeeb, PT ;  /* 0x7ffffeeb2b00780c */ /* 0x000fe20003fa6070 */
[----:B------:R-:W-:Y:S01]  /*10540*/  VIADD R43, R49, 0xffffff4d ;  /* 0xffffff4d312b7836 */ /* 0x000fe20000000000 */
[----:B------:R-:W-:Y:S01]  /*10550*/  ISETP.GE.U32.AND P4, PT, R42, 0x7ffffecf, PT ;  /* 0x7ffffecf2a00780c */ /* 0x000fe20003f86070 */
[----:B------:R-:W-:Y:S01]  /*10560*/  VIADD R42, R50, 0xffffff4c ;  /* 0xffffff4c322a7836 */ /* 0x000fe20000000000 */
[----:B------:R-:W-:Y:S02]  /*10570*/  LDGSTS.E [R249+0x10008], desc[UR60][R230.64], !P3 ;  /* 0x10008000e6f97fae */ /* 0x000fe4000d92187c */
[----:B------:R-:W-:Y:S01]  /*10580*/  ISETP.GE.U32.AND P3, PT, R43, 0x7ffffece, PT ;  /* 0x7ffffece2b00780c */ /* 0x000fe20003f66070 */
[----:B------:R-:W3:Y:S01]  /*10590*/  LDC R48, c[0x0][0x230] ;  /* 0x00008c00ff307b82 */ /* 0x000ee20000000800 */
[----:B------:R-:W-:Y:S01]  /*105a0*/  LDGSTS.E [R249+0x1000c], desc[UR60][R228.64], !P0 ;  /* 0x1000c000e4f97fae */ /* 0x000fe2000c12187c */
[----:B------:R-:W-:Y:S01]  /*105b0*/  ISETP.GE.U32.AND P0, PT, R42, 0x7ffffecd, PT ;  /* 0x7ffffecd2a00780c */ /* 0x000fe20003f06070 */
[----:B----4-:R-:W-:-:S02]  /*105c0*/  VIADD R43, R46, 0xffffff2f ;  /* 0xffffff2f2e2b7836 */ /* 0x010fc40000000000 */
[----:B------:R-:W-:Y:S01]  /*105d0*/  VIADD R42, R47, 0xffffff2e ;  /* 0xffffff2e2f2a7836 */ /* 0x000fe20000000000 */
[----:B------:R-:W-:Y:S02]  /*105e0*/  LDGSTS.E [R249+0x14000], desc[UR60][R246.64], !P2 ;  /* 0x14000000f6f97fae */ /* 0x000fe4000d12187c */
[----:B------:R-:W4:Y:S01]  /*105f0*/  LDC R46, c[0x0][0x230] ;  /* 0x00008c00ff2e7b82 */ /* 0x000f220000000800 */
[----:B------:R-:W-:Y:S01]  /*10600*/  ISETP.GE.U32.AND P2, PT, R43, 0x7ffffeb0, PT ;  /* 0x7ffffeb02b00780c */ /* 0x000fe20003f46070 */
[----:B------:R2:W-:Y:S01]  /*10610*/  LDGSTS.E [R249+0x14004], desc[UR60][R166.64], !P4 ;  /* 0x14004000a6f97fae */ /* 0x0005e2000e12187c */
[----:B------:R-:W-:Y:S01]  /*10620*/  ISETP.GE.U32.AND P4, PT, R42, 0x7ffffeaf, PT ;  /* 0x7ffffeaf2a00780c */ /* 0x000fe20003f86070 */
[----:B------:R-:W-:Y:S02]  /*10630*/  VIADD R43, R51, 0xffffff2d ;  /* 0xffffff2d332b7836 */ /* 0x000fe40000000000 */
[----:B------:R-:W-:Y:S01]  /*10640*/  VIADD R42, R52, 0xffffff2c ;  /* 0xffffff2c342a7836 */ /* 0x000fe20000000000 */
[----:B------:R-:W-:Y:S01]  /*10650*/  STL.64 [R1+0x700], R172 ;  /* 0x000700ac01007387 */ /* 0x000fe20000100a00 */
[----:B------:R-:W3:Y:S03]  /*10660*/  LDC R47, c[0x0][0x230] ;  /* 0x00008c00ff2f7b82 */ /* 0x000ee60000000800 */
[----:B------:R-:W-:Y:S04]  /*10670*/  STL.64 [R1+0x708], R170 ;  /* 0x000708aa01007387 */ /* 0x000fe80000100a00 */
[----:B------:R2:W-:Y:S01]  /*10680*/  LDGSTS.E [R249+0x14008], desc[UR60][R164.64], !P3 ;  /* 0x14008000a4f97fae */ /* 0x0005e2000d92187c */
[----:B------:R-:W-:Y:S01]  /*10690*/  ISETP.GE.U32.AND P3, PT, R43, 0x7ffffeae, PT ;  /* 0x7ffffeae2b00780c */ /* 0x000fe20003f66070 */
[----:B------:R-:W3:Y:S02]  /*106a0*/  LDC R50, c[0x0][0x230] ;  /* 0x00008c00ff327b82 */ /* 0x000ee40000000800 */
[----:B------:R2:W-:Y:S04]  /*106b0*/  STL.64 [R1+0x478], R166 ;  /* 0x000478a601007387 */ /* 0x0005e80000100a00 */
[----:B------:R4:W-:Y:S01]  /*106c0*/  LDGSTS.E [R249+0x1400c], desc[UR60][R162.64], !P0 ;  /* 0x1400c000a2f97fae */ /* 0x0009e2000c12187c */
[----:B------:R-:W-:Y:S01]  /*106d0*/  ISETP.GE.U32.AND P0, PT, R42, 0x7ffffead, PT ;  /* 0x7ffffead2a00780c */ /* 0x000fe20003f06070 */
[----:B-1----:R-:W-:Y:S01]  /*106e0*/  VIADD R42, R44, 0xffffff0f ;  /* 0xffffff0f2c2a7836 */ /* 0x002fe20000000000 */
[----:B------:R-:W1:Y:S01]  /*106f0*/  LDC R49, c[0x0][0x230] ;  /* 0x00008c00ff317b82 */ /* 0x000e620000000800 */
[----:B------:R4:W-:Y:S01]  /*10700*/  STL.64 [R1+0x480], R164 ;  /* 0x000480a401007387 */ /* 0x0009e20000100a00 */
[----:B--2---:R-:W-:-:S02]  /*10710*/  VIADD R43, R45, 0xffffff0e ;  /* 0xffffff0e2d2b7836 */ /* 0x004fc40000000000 */
[C---:B------:R-:W-:Y:S01]  /*10720*/  IMAD.WIDE R166, R181.reuse, 0x4, R104 ;  /* 0x00000004b5a67825 */ /* 0x040fe200078e0268 */
[----:B------:R2:W-:Y:S03]  /*10730*/  STL.64 [R1+0x488], R162 ;  /* 0x000488a201007387 */ /* 0x0005e60000100a00 */
[----:B------:R-:W1:Y:S01]  /*10740*/  LDC R44, c[0x0][0x230] ;  /* 0x00008c00ff2c7b82 */ /* 0x000e620000000800 */
[----:B------:R-:W-:Y:S01]  /*10750*/  LDGSTS.E [R249+0x18000], desc[UR60][R166.64], !P2 ;  /* 0x18000000a6f97fae */ /* 0x000fe2000d12187c */
[----:B----4-:R-:W-:Y:S01]  /*10760*/  IMAD.WIDE R164, R181, 0x4, R102 ;  /* 0x00000004b5a47825 */ /* 0x010fe200078e0266 */
[----:B------:R-:W-:-:S05]  /*10770*/  ISETP.GE.U32.AND P2, PT, R42, 0x7ffffe90, PT ;  /* 0x7ffffe902a00780c */ /* 0x000fca0003f46070 */
[----:B------:R-:W4:Y:S01]  /*10780*/  LDC R45, c[0x0][0x230] ;  /* 0x00008c00ff2d7b82 */ /* 0x000f220000000800 */
[----:B------:R3:W-:Y:S01]  /*10790*/  LDGSTS.E [R249+0x18004], desc[UR60][R164.64], !P4 ;  /* 0x18004000a4f97fae */ /* 0x0007e2000e12187c */
[----:B--2---:R-:W-:Y:S01]  /*107a0*/  IMAD.WIDE R162, R181, 0x4, R100 ;  /* 0x00000004b5a27825 */ /* 0x004fe200078e0264 */
[----:B------:R-:W-:Y:S02]  /*107b0*/  ISETP.GE.U32.AND P4, PT, R43, 0x7ffffe8f, PT ;  /* 0x7ffffe8f2b00780c */ /* 0x000fe40003f86070 */
[----:B------:R-:W-:Y:S03]  /*107c0*/  STL.64 [R1+0x570], R166 ;  /* 0x000570a601007387 */ /* 0x000fe60000100a00 */
[----:B------:R-:W2:Y:S01]  /*107d0*/  LDC R43, c[0x0][0x230] ;  /* 0x00008c00ff2b7b82 */ /* 0x000ea20000000800 */
[----:B------:R-:W-:Y:S01]  /*107e0*/  VIADD R42, R46, 0xffffff0d ;  /* 0xffffff0d2e2a7836 */ /* 0x000fe20000000000 */
[----:B------:R3:W-:Y:S04]  /*107f0*/  STL.64 [R1+0x578], R164 ;  /* 0x000578a401007387 */ /* 0x0007e80000100a00 */
[----:B------:R3:W-:Y:S04]  /*10800*/  STL.64 [R1+0x580], R162 ;  /* 0x000580a201007387 */ /* 0x0007e80000100a00 */
[----:B------:R1:W-:Y:S01]  /*10810*/  LDGSTS.E [R249+0x18008], desc[UR60][R162.64], !P3 ;  /* 0x18008000a2f97fae */ /* 0x0003e2000d92187c */
[----:B---3--:R-:W-:Y:S01]  /*10820*/  IMAD.WIDE R164, R181, 0x4, R98 ;  /* 0x00000004b5a47825 */ /* 0x008fe200078e0262 */
[----:B------:R-:W-:-:S03]  /*10830*/  ISETP.GE.U32.AND P3, PT, R42, 0x7ffffe8e, PT ;  /* 0x7ffffe8e2a00780c */ /* 0x000fc60003f66070 */
[----:B-1----:R-:W-:Y:S01]  /*10840*/  IMAD.WIDE R162, R181, 0x4, R40 ;  /* 0x00000004b5a27825 */ /* 0x002fe200078e0228 */
[----:B------:R-:W-:Y:S01]  /*10850*/  IADD3 R40, R48, -0x97, RZ ;  /* 0xffffff6930287810 */ /* 0x000fe20007ffe0ff */
[----:B------:R-:W1:Y:S01]  /*10860*/  LDC R41, c[0x0][0x230] ;  /* 0x00008c00ff297b82 */ /* 0x000e620000000800 */
[----:B------:R3:W-:Y:S01]  /*10870*/  LDGSTS.E [R249+0x1800c], desc[UR60][R164.64], !P0 ;  /* 0x1800c000a4f97fae */ /* 0x0007e2000c12187c */
[----:B------:R-:W-:-:S03]  /*10880*/  VIADD R42, R47, 0xffffff0c ;  /* 0xffffff0c2f2a7836 */ /* 0x000fc60000000000 */
[----:B------:R4:W-:Y:S01]  /*10890*/  LDGSTS.E [R249+0x1c000], desc[UR60][R162.64], !P2 ;  /* 0x1c000000a2f97fae */ /* 0x0009e2000d12187c */
[----:B------:R-:W-:Y:S02]  /*108a0*/  ISETP.GE.U32.AND P2, PT, R40, 0x7ffffeea, PT ;  /* 0x7ffffeea2800780c */ /* 0x000fe40003f46070 */
[----:B------:R-:W1:Y:S01]  /*108b0*/  LDC R40, c[0x0][0x230] ;  /* 0x00008c00ff287b82 */ /* 0x000e620000000800 */
[----:B------:R-:W-:Y:S01]  /*108c0*/  ISETP.GE.U32.AND P0, PT, R42, 0x7ffffe8d, PT ;  /* 0x7ffffe8d2a00780c */ /* 0x000fe20003f06070 */
[----:B------:R-:W-:Y:S01]  /*108d0*/  IMAD.WIDE R166, R181, 0x4, R38 ;  /* 0x00000004b5a67825 */ /* 0x000fe200078e0226 */
[----:B------:R3:W-:Y:S05]  /*108e0*/  STL.64 [R1+0x588], R164 ;  /* 0x000588a401007387 */ /* 0x0007ea0000100a00 */
[----:B------:R-:W1:Y:S01]  /*108f0*/  LDC R39, c[0x0][0x230] ;  /* 0x00008c00ff277b82 */ /* 0x000e620000000800 */
[----:B------:R4:W-:Y:S01]  /*10900*/  STL.64 [R1+0x698], R162 ;  /* 0x000698a201007387 */ /* 0x0009e20000100a00 */
[----:B------:R-:W-:-:S03]  /*10910*/  VIADD R38, R49, 0xffffff68 ;  /* 0xffffff6831267836 */ /* 0x000fc60000000000 */
[----:B------:R-:W-:Y:S01]  /*10920*/  LDGSTS.E [R249+0x1c004], desc[UR60][R166.64], !P4 ;  /* 0x1c004000a6f97fae */ /* 0x000fe2000e12187c */
[C---:B---3--:R-:W-:Y:S02]  /*10930*/  IMAD.WIDE R164, R181.reuse, 0x4, R36 ;  /* 0x00000004b5a47825 */ /* 0x048fe400078e0224 */
[----:B------:R-:W3:Y:S02]  /*10940*/  LDC R42, c[0x0][0x230] ;  /* 0x00008c00ff2a7b82 */ /* 0x000ee40000000800 */
[----:B------:R-:W-:Y:S01]  /*10950*/  VIADD R36, R50, 0xffffff67 ;  /* 0xffffff6732247836 */ /* 0x000fe20000000000 */
[----:B------:R-:W-:Y:S01]  /*10960*/  LDGSTS.E [R249+0x1c008], desc[UR60][R164.64], !P3 ;  /* 0x1c008000a4f97fae */ /* 0x000fe2000d92187c */
[----:B----4-:R-:W-:-:S03]  /*10970*/  IMAD.WIDE R162, R181, 0x4, R34 ;  /* 0x00000004b5a27825 */ /* 0x010fc600078e0222 */
[----:B------:R-:W-:Y:S01]  /*10980*/  ISETP.GE.U32.AND P3, PT, R36, 0x7ffffee8, PT ;  /* 0x7ffffee82400780c */ /* 0x000fe20003f66070 */
[----:B--2---:R-:W-:Y:S01]  /*10990*/  VIADD R34, R43, 0xffffff66 ;  /* 0xffffff662b227836 */ /* 0x004fe20000000000 */
[----:B------:R-:W2:Y:S01]  /*109a0*/  LDC R36, c[0x0][0x230] ;  /* 0x00008c00ff247b82 */ /* 0x000ea20000000800 */
[C---:B------:R-:W-:Y:S01]  /*109b0*/  IMAD.WIDE R226, R181.reuse, 0x4, R226 ;  /* 0x00000004b5e27825 */ /* 0x040fe200078e02e2 */
[----:B------:R-:W-:Y:S01]  /*109c0*/  LDGSTS.E [R249+0x1c00c], desc[UR60][R162.64], !P0 ;  /* 0x1c00c000a2f97fae */ /* 0x000fe2000c12187c */
[----:B------:R-:W-:Y:S02]  /*109d0*/  ISETP.GE.U32.AND P4, PT, R38, 0x7ffffee9, PT ;  /* 0x7ffffee92600780c */ /* 0x000fe40003f86070 */
[----:B------:R-:W-:Y:S01]  /*109e0*/  VIADD R35, R44, 0xffffff4b ;  /* 0xffffff4b2c237836 */ /* 0x000fe20000000000 */
[----:B------:R-:W-:Y:S01]  /*109f0*/  ISETP.GE.U32.AND P0, PT, R34, 0x7ffffee7, PT ;  /* 0x7ffffee72200780c */ /* 0x000fe20003f06070 */
[----:B------:R-:W-:Y:S01]  /*10a00*/  IMAD.WIDE R224, R181, 0x4, R224 ;  /* 0x00000004b5e07825 */ /* 0x000fe200078e02e0 */
[----:B------:R-:W4:Y:S01]  /*10a10*/  LDC R37, c[0x0][0x230] ;  /* 0x00008c00ff257b82 */ /* 0x000f220000000800 */
[----:B------:R-:W-:Y:S02]  /*10a20*/  LDGSTS.E [R250+0x10000], desc[UR60][R226.64], !P6 ;  /* 0x10000000e2fa7fae */ /* 0x000fe4000f12187c */
[----:B-1----:R-:W-:Y:S01]  /*10a30*/  VIADD R34, R41, 0xffffff4a ;  /* 0xffffff4a29227836 */ /* 0x002fe20000000000 */
[----:B------:R-:W-:Y:S01]  /*10a40*/  ISETP.GE.U32.AND P6, PT, R35, 0x7ffffecc, PT ;  /* 0x7ffffecc2300780c */ /* 0x000fe20003fc6070 */
[----:B------:R-:W-:Y:S03]  /*10a50*/  LDGSTS.E [R250+0x10004], desc[UR60][R224.64], !P5 ;  /* 0x10004000e0fa7fae */ /* 0x000fe6000e92187c */
[----:B------:R-:W1:Y:S01]  /*10a60*/  LDC R38, c[0x0][0x230] ;  /* 0x00008c00ff267b82 */ /* 0x000e620000000800 */
[----:B------:R-:W-:Y:S01]  /*10a70*/  ISETP.GE.U32.AND P5, PT, R34, 0x7ffffecb, PT ;  /* 0x7ffffecb2200780c */ /* 0x000fe20003fa6070 */
[----:B------:R-:W-:-:S04]  /*10a80*/  IMAD.WIDE R222, R181, 0x4, R222 ;  /* 0x00000004b5de7825 */ /* 0x000fc800078e02de */
[----:B------:R-:W-:Y:S01]  /*10a90*/  VIADD R35, R40, 0xffffff49 ;  /* 0xffffff4928237836 */ /* 0x000fe20000000000 */
[----:B------:R-:W-:Y:S01]  /*10aa0*/  LDGSTS.E [R250+0x10008], desc[UR60][R222.64], !P2 ;  /* 0x10008000defa7fae */ /* 0x000fe2000d12187c */
[----:B------:R-:W-:Y:S01]  /*10ab0*/  IMAD.WIDE R220, R181, 0x4, R220 ;  /* 0x00000004b5dc7825 */ /* 0x000fe200078e02dc */
[----:B------:R-:W1:Y:S03]  /*10ac0*/  LDC R40, c[0x0][0x230] ;  /* 0x00008c00ff287b82 */ /* 0x000e660000000800 */
[----:B------:R-:W-:Y:S01]  /*10ad0*/  VIADD R34, R45, 0xffffff48 ;  /* 0xffffff482d227836 */ /* 0x000fe20000000000 */
[----:B------:R-:W-:Y:S01]  /*10ae0*/  ISETP.GE.U32.AND P2, PT, R35, 0x7ffffeca, PT ;  /* 0x7ffffeca2300780c */ /* 0x000fe20003f46070 */
[----:B------:R-:W-:Y:S01]  /*10af0*/  IMAD.WIDE R160, R181, 0x4, R160 ;  /* 0x00000004b5a07825 */ /* 0x000fe200078e02a0 */
[----:B------:R-:W-:Y:S02]  /*10b00*/  LDGSTS.E [R250+0x1000c], desc[UR60][R220.64], !P4 ;  /* 0x1000c000dcfa7fae */ /* 0x000fe4000e12187c */
[----:B------:R-:W-:Y:S01]  /*10b10*/  ISETP.GE.U32.AND P4, PT, R34, 0x7ffffec9, PT ;  /* 0x7ffffec92200780c */ /* 0x000fe20003f86070 */
[----:B------:R-:W-:Y:S01]  /*10b20*/  VIADD R35, R39, 0xffffff2b ;  /* 0xffffff2b27237836 */ /* 0x000fe20000000000 */
[----:B------:R-:W-:Y:S01]  /*10b30*/  LDGSTS.E [R250+0x14000], desc[UR60][R160.64], !P6 ;  /* 0x14000000a0fa7fae */ /* 0x000fe2000f12187c */
[----:B------:R-:W-:Y:S01]  /*10b40*/  IMAD.WIDE R158, R181, 0x4, R158 ;  /* 0x00000004b59e7825 */ /* 0x000fe200078e029e */
[----:B------:R-:W1:Y:S03]  /*10b50*/  LDC R39, c[0x0][0x230] ;  /* 0x00008c00ff277b82 */ /* 0x000e660000000800 */
[----:B---3--:R-:W-:Y:S01]  /*10b60*/  VIADD R34, R42, 0xffffff2a ;  /* 0xffffff2a2a227836 */ /* 0x008fe20000000000 */
[----:B------:R-:W-:Y:S01]  /*10b70*/  ISETP.GE.U32.AND P6, PT, R35, 0x7ffffeac, PT ;  /* 0x7ffffeac2300780c */ /* 0x000fe20003fc6070 */
[----:B------:R3:W-:Y:S03]  /*10b80*/  LDGSTS.E [R250+0x14004], desc[UR60][R158.64], !P5 ;  /* 0x140040009efa7fae */ /* 0x0007e6000e92187c */
[----:B------:R-:W3:Y:S01]  /*10b90*/  LDC R42, c[0x0][0x230] ;  /* 0x00008c00ff2a7b82 */ /* 0x000ee20000000800 */
[----:B------:R-:W-:Y:S01]  /*10ba0*/  ISETP.GE.U32.AND P5, PT, R34, 0x7ffffeab, PT ;  /* 0x7ffffeab2200780c */ /* 0x000fe20003fa6070 */
[C---:B------:R-:W-:Y:S01]  /*10bb0*/  IMAD.WIDE R156, R181.reuse, 0x4, R156 ;  /* 0x00000004b59c7825 */ /* 0x040fe200078e029c */
[----:B------:R-:W-:Y:S03]  /*10bc0*/  STL.64 [R1+0x6a0], R166 ;  /* 0x0006a0a601007387 */ /* 0x000fe60000100a00 */
[----:B--2---:R-:W-:Y:S01]  /*10bd0*/  VIADD R34, R36, 0xffffff29 ;  /* 0xffffff2924227836 */ /* 0x004fe20000000000 */
[----:B------:R-:W-:Y:S01]  /*10be0*/  STL.64 [R1+0x6a8], R164 ;  /* 0x0006a8a401007387 */ /* 0x000fe20000100a00 */
[----:B------:R-:W2:Y:S01]  /*10bf0*/  LDC R41, c[0x0][0x230] ;  /* 0x00008c00ff297b82 */ /* 0x000ea20000000800 */
[----:B------:R-:W-:-:S02]  /*10c00*/  IMAD.WIDE R154, R181, 0x4, R154 ;  /* 0x00000004b59a7825 */ /* 0x000fc400078e029a */
[----:B------:R-:W-:Y:S02]  /*10c10*/  STL.64 [R1+0x6b0], R162 ;  /* 0x0006b0a201007387 */ /* 0x000fe40000100a00 */
[----:B----4-:R-:W-:Y:S02]  /*10c20*/  VIADD R35, R37, 0xffffff28 ;  /* 0xffffff2825237836 */ /* 0x010fe40000000000 */
[----:B------:R-:W-:Y:S01]  /*10c30*/  STL.64 [R1], R160 ;  /* 0x000000a001007387 */ /* 0x000fe20000100a00 */
[----:B------:R-:W4:Y:S03]  /*10c40*/  LDC R36, c[0x0][0x230] ;  /* 0x00008c00ff247b82 */ /* 0x000f260000000800 */
[----:B------:R3:W-:Y:S04]  /*10c50*/  STL.64 [R1+0x8], R158 ;  /* 0x0000089e01007387 */ /* 0x0007e80000100a00 */
[----:B------:R3:W-:Y:S01]  /*10c60*/  LDGSTS.E [R250+0x14008], desc[UR60][R156.64], !P2 ;  /* 0x140080009cfa7fae */ /* 0x0007e2000d12187c */
[----:B------:R-:W-:Y:S01]  /*10c70*/  ISETP.GE.U32.AND P2, PT, R34, 0x7ffffeaa, PT ;  /* 0x7ffffeaa2200780c */ /* 0x000fe20003f46070 */
[----:B-1----:R-:W-:Y:S01]  /*10c80*/  VIADD R34, R38, 0xffffff0b ;  /* 0xffffff0b26227836 */ /* 0x002fe20000000000 */
[----:B------:R-:W1:Y:S01]  /*10c90*/  LDC R37, c[0x0][0x230] ;  /* 0x00008c00ff257b82 */ /* 0x000e620000000800 */
[----:B------:R2:W-:Y:S01]  /*10ca0*/  LDGSTS.E [R250+0x1400c], desc[UR60][R154.64], !P4 ;  /* 0x1400c0009afa7fae */ /* 0x0005e2000e12187c */
[----:B---3--:R-:W-:Y:S01]  /*10cb0*/  IMAD.WIDE R158, R181, 0x4, R96 ;  /* 0x00000004b59e7825 */ /* 0x008fe200078e0260 */
[----:B------:R-:W-:-:S02]  /*10cc0*/  ISETP.GE.U32.AND P4, PT, R35, 0x7ffffea9, PT ;  /* 0x7ffffea92300780c */ /* 0x000fc40003f86070 */
[----:B------:R3:W-:Y:S03]  /*10cd0*/  STL.64 [R1+0x10], R156 ;  /* 0x0000109c01007387 */ /* 0x0007e60000100a00 */
[----:B------:R-:W1:Y:S01]  /*10ce0*/  LDC R38, c[0x0][0x230] ;  /* 0x00008c00ff267b82 */ /* 0x000e620000000800 */
[----:B------:R-:W-:Y:S01]  /*10cf0*/  LDGSTS.E [R250+0x18000], desc[UR60][R158.64], !P6 ;  /* 0x180000009efa7fae */ /* 0x000fe2000f12187c */
[----:B------:R-:W-:-:S03]  /*10d00*/  ISETP.GE.U32.AND P6, PT, R34, 0x7ffffe8c, PT ;  /* 0x7ffffe8c2200780c */ /* 0x000fc60003fc6070 */
[----:B------:R2:W-:Y:S01]  /*10d10*/  STL.64 [R1+0x470], R154 ;  /* 0x0004709a01007387 */ /* 0x0005e20000100a00 */
[----:B------:R-:W-:Y:S01]  /*10d20*/  IADD3 R35, R40, -0x9b, RZ ;  /* 0xffffff6528237810 */ /* 0x000fe20007ffe0ff */
[C---:B---3--:R-:W-:Y:S02]  /*10d30*/  IMAD.WIDE R156, R181.reuse, 0x4, R94 ;  /* 0x00000004b59c7825 */ /* 0x048fe400078e025e */
[----:B------:R-:W-:Y:S02]  /*10d40*/  STL.64 [R1+0x550], R158 ;  /* 0x0005509e01007387 */ /* 0x000fe40000100a00 */
[----:B--2---:R-:W-:Y:S02]  /*10d50*/  IMAD.WIDE R154, R181, 0x4, R92 ;  /* 0x00000004b59a7825 */ /* 0x004fe400078e025c */
[----:B------:R2:W-:Y:S04]  /*10d60*/  STL.64 [R1+0x558], R156 ;  /* 0x0005589c01007387 */ /* 0x0005e80000100a00 */
[----:B------:R2:W-:Y:S01]  /*10d70*/  LDGSTS.E [R250+0x18004], desc[UR60][R156.64], !P5 ;  /* 0x180040009cfa7fae */ /* 0x0005e2000e92187c */
[----:B------:R-:W-:Y:S01]  /*10d80*/  VIADD R34, R39, 0xffffff0a ;  /* 0xffffff0a27227836 */ /* 0x000fe20000000000 */
[----:B------:R-:W-:-:S02]  /*10d90*/  ISETP.GE.U32.AND P5, PT, R35, 0x7ffffee6, PT ;  /* 0x7ffffee62300780c */ /* 0x000fc40003fa6070 */
[----:B------:R3:W-:Y:S01]  /*10da0*/  STL.64 [R1+0x560], R154 ;  /* 0x0005609a01007387 */ /* 0x0007e20000100a00 */
[----:B------:R-:W1:Y:S03]  /*10db0*/  LDC R35, c[0x0][0x230] ;  /* 0x00008c00ff237b82 */ /* 0x000e660000000800 */
[----:B------:R3:W-:Y:S01]  /*10dc0*/  LDGSTS.E [R250+0x18008], desc[UR60][R154.64], !P2 ;  /* 0x180080009afa7fae */ /* 0x0007e2000d12187c */
[----:B--2---:R-:W-:Y:S01]  /*10dd0*/  IMAD.WIDE R156, R181, 0x4, R90 ;  /* 0x00000004b59c7825 */ /* 0x004fe200078e025a */
[----:B------:R-:W-:-:S04]  /*10de0*/  ISETP.GE.U32.AND P2, PT, R34, 0x7ffffe8b, PT ;  /* 0x7ffffe8b2200780c */ /* 0x000fc80003f46070 */
[----:B------:R2:W-:Y:S01]  /*10df0*/  LDGSTS.E [R250+0x1800c], desc[UR60][R156.64], !P4 ;  /* 0x1800c0009cfa7fae */ /* 0x0005e2000e12187c */
[----:B---3--:R-:W-:Y:S02]  /*10e00*/  IMAD.WIDE R154, R181, 0x4, R32 ;  /* 0x00000004b59a7825 */ /* 0x008fe400078e0220 */
[----:B------:R-:W3:Y:S02]  /*10e10*/  LDC R33, c[0x0][0x230] ;  /* 0x00008c00ff217b82 */ /* 0x000ee40000000800 */
[----:B------:R-:W-:Y:S01]  /*10e20*/  VIADD R32, R42, 0xffffff08 ;  /* 0xffffff082a207836 */ /* 0x000fe20000000000 */
[----:B------:R2:W-:Y:S01]  /*10e30*/  LDGSTS.E [R250+0x1c000], desc[UR60][R154.64], !P6 ;  /* 0x1c0000009afa7fae */ /* 0x0005e2000f12187c */
[----:B------:R-:W-:-:S03]  /*10e40*/  VIADD R34, R41, 0xffffff09 ;  /* 0xffffff0929227836 */ /* 0x000fc60000000000 */
[----:B------:R-:W-:Y:S02]  /*10e50*/  ISETP.GE.U32.AND P6, PT, R32, 0x7ffffe89, PT ;  /* 0x7ffffe892000780c */ /* 0x000fe40003fc6070 */
[----:B------:R-:W3:Y:S01]  /*10e60*/  LDC R32, c[0x0][0x230] ;  /* 0x00008c00ff207b82 */ /* 0x000ee20000000800 */
[----:B------:R-:W-:Y:S01]  /*10e70*/  ISETP.GE.U32.AND P4, PT, R34, 0x7ffffe8a, PT ;  /* 0x7ffffe8a2200780c */ /* 0x000fe20003f86070 */
[C---:B------:R-:W-:Y:S01]  /*10e80*/  IMAD.WIDE R158, R181.reuse, 0x4, R30 ;  /* 0x00000004b59e7825 */ /* 0x040fe200078e021e */
[----:B------:R2:W-:Y:S03]  /*10e90*/  STL.64 [R1+0x568], R156 ;  /* 0x0005689c01007387 */ /* 0x0005e60000100a00 */
[----:B----4-:R-:W-:Y:S01]  /*10ea0*/  VIADD R30, R36, 0xffffff64 ;  /* 0xffffff64241e7836 */ /* 0x010fe20000000000 */
[----:B------:R-:W-:Y:S01]  /*10eb0*/  LDGSTS.E [R250+0x1c004], desc[UR60][R158.64], !P2 ;  /* 0x1c0040009efa7fae */ /* 0x000fe2000d12187c */
[----:B------:R-:W4:Y:S03]  /*10ec0*/  LDC R34, c[0x0][0x230] ;  /* 0x00008c00ff227b82 */ /* 0x000f260000000800 */
[----:B------:R1:W-:Y:S01]  /*10ed0*/  STL.64 [R1+0x678], R154 ;  /* 0x0006789a01007387 */ /* 0x0003e20000100a00 */
[----:B------:R-:W-:Y:S01]  /*10ee0*/  ISETP.GE.U32.AND P2, PT, R30, 0x7ffffee5, PT ;  /* 0x7ffffee51e00780c */ /* 0x000fe20003f46070 */
[----:B--2---:R-:W-:-:S03]  /*10ef0*/  IMAD.WIDE R156, R181, 0x4, R28 ;  /* 0x00000004b59c7825 */ /* 0x004fc600078e021c */
[----:B------:R-:W2:Y:S01]  /*10f00*/  LDC R30, c[0x0][0x230] ;  /* 0x00008c00ff1e7b82 */ /* 0x000ea20000000800 */
[C---:B------:R-:W-:Y:S01]  /*10f10*/  IMAD.WIDE R218, R181.reuse, 0x4, R218 ;  /* 0x00000004b5da7825 */ /* 0x040fe200078e02da */
[----:B------:R-:W-:Y:S03]  /*10f20*/  LDGSTS.E [R250+0x1c008], desc[UR60][R156.64], !P4 ;  /* 0x1c0080009cfa7fae */ /* 0x000fe6000e12187c */
[----:B-1----:R-:W-:-:S03]  /*10f30*/  IMAD.WIDE R154, R181, 0x4, R26 ;  /* 0x00000004b59a7825 */ /* 0x002fc600078e021a */
[----:B------:R-:W1:Y:S01]  /*10f40*/  LDC R28, c[0x0][0x230] ;  /* 0x00008c00ff1c7b82 */ /* 0x000e620000000800 */
[----:B------:R-:W-:Y:S01]  /*10f50*/  VIADD R26, R38, 0xffffff62 ;  /* 0xffffff62261a7836 */ /* 0x000fe20000000000 */
[----:B------:R2:W-:Y:S01]  /*10f60*/  LDGSTS.E [R250+0x1c00c], desc[UR60][R154.64], !P6 ;  /* 0x1c00c0009afa7fae */ /* 0x0005e2000f12187c */
[----:B------:R-:W-:-:S03]  /*10f70*/  VIADD R27, R35, 0xffffff47 ;  /* 0xffffff47231b7836 */ /* 0x000fc60000000000 */
[----:B------:R-:W-:Y:S02]  /*10f80*/  ISETP.GE.U32.AND P6, PT, R26, 0x7ffffee3, PT ;  /* 0x7ffffee31a00780c */ /* 0x000fe40003fc6070 */
[----:B------:R-:W2:Y:S01]  /*10f90*/  LDC R29, c[0x0][0x230] ;  /* 0x00008c00ff1d7b82 */ /* 0x000ea20000000800 */
[----:B---3--:R-:W-:Y:S01]  /*10fa0*/  VIADD R26, R33, 0xffffff46 ;  /* 0xffffff46211a7836 */ /* 0x008fe20000000000 */
[----:B------:R-:W-:Y:S01]  /*10fb0*/  LDGSTS.E [R251+0x10000], desc[UR60][R218.64], !P3 ;  /* 0x10000000dafb7fae */ /* 0x000fe2000d92187c */
[----:B------:R-:W-:Y:S01]  /*10fc0*/  VIADD R31, R37, 0xffffff63 ;  /* 0xffffff63251f7836 */ /* 0x000fe20000000000 */
[----:B------:R-:W-:Y:S01]  /*10fd0*/  ISETP.GE.U32.AND P3, PT, R27, 0x7ffffec8, PT ;  /* 0x7ffffec81b00780c */ /* 0x000fe20003f66070 */
[----:B------:R-:W-:-:S03]  /*10fe0*/  IMAD.WIDE R216, R181, 0x4, R216 ;  /* 0x00000004b5d87825 */ /* 0x000fc600078e02d8 */
[----:B------:R-:W3:Y:S01]  /*10ff0*/  LDC R33, c[0x0][0x230] ;  /* 0x00008c00ff217b82 */ /* 0x000ee20000000800 */
[----:B------:R-:W-:Y:S01]  /*11000*/  VIADD R27, R32, 0xffffff45 ;  /* 0xffffff45201b7836 */ /* 0x000fe20000000000 */
[----:B------:R-:W-:Y:S01]  /*11010*/  ISETP.GE.U32.AND P4, PT, R31, 0x7ffffee4, PT ;  /* 0x7ffffee41f00780c */ /* 0x000fe20003f86070 */
[----:B------:R-:W-:Y:S01]  /*11020*/  LDGSTS.E [R251+0x10004], desc[UR60][R216.64], !P0 ;  /* 0x10004000d8fb7fae */ /* 0x000fe2000c12187c */
[----:B------:R-:W-:Y:S01]  /*11030*/  IMAD.WIDE R214, R181, 0x4, R214 ;  /* 0x00000004b5d67825 */ /* 0x000fe200078e02d6 */
[----:B------:R-:W-:-:S03]  /*11040*/  ISETP.GE.U32.AND P0, PT, R26, 0x7ffffec7, PT ;  /* 0x7ffffec71a00780c */ /* 0x000fc60003f06070 */
[----:B------:R-:W3:Y:S01]  /*11050*/  LDC R32, c[0x0][0x230] ;  /* 0x00008c00ff207b82 */ /* 0x000ee20000000800 */
[----:B------:R-:W-:Y:S01]  /*11060*/  IMAD.WIDE R212, R181, 0x4, R212 ;  /* 0x00000004b5d47825 */ /* 0x000fe200078e02d4 */
[----:B------:R-:W-:Y:S03]  /*11070*/  LDGSTS.E [R251+0x10008], desc[UR60][R214.64], !P5 ;  /* 0x10008000d6fb7fae */ /* 0x000fe6000e92187c */
[----:B----4-:R-:W-:-:S03]  /*11080*/  VIADD R26, R34, 0xffffff44 ;  /* 0xffffff44221a7836 */ /* 0x010fc60000000000 */
[----:B------:R-:W4:Y:S01]  /*11090*/  LDC R31, c[0x0][0x230] ;  /* 0x00008c00ff1f7b82 */ /* 0x000f220000000800 */
[----:B------:R-:W-:Y:S01]  /*110a0*/  STL.64 [R1+0x680], R158 ;  /* 0x0006809e01007387 */ /* 0x000fe20000100a00 */
[----:B------:R-:W-:Y:S01]  /*110b0*/  ISETP.GE.U32.AND P5, PT, R27, 0x7ffffec6, PT ;  /* 0x7ffffec61b00780c */ /* 0x000fe20003fa6070 */
[----:B------:R-:W-:Y:S02]  /*110c0*/  IMAD.WIDE R152, R181, 0x4, R152 ;  /* 0x00000004b5987825 */ /* 0x000fe400078e0298 */
[----:B------:R-:W-:Y:S03]  /*110d0*/  STL.64 [R1+0x688], R156 ;  /* 0x0006889c01007387 */ /* 0x000fe60000100a00 */
[----:B------:R-:W4:Y:S01]  /*110e0*/  LDC R34, c[0x0][0x230] ;  /* 0x00008c00ff227b82 */ /* 0x000f220000000800 */
[----:B------:R-:W-:Y:S01]  /*110f0*/  LDGSTS.E [R251+0x1000c], desc[UR60][R212.64], !P2 ;  /* 0x1000c000d4fb7fae */ /* 0x000fe2000d12187c */
[----:B------:R-:W-:Y:S01]  /*11100*/  ISETP.GE.U32.AND P2, PT, R26, 0x7ffffec5, PT ;  /* 0x7ffffec51a00780c */ /* 0x000fe20003f46070 */
[----:B-1----:R-:W-:-:S02]  /*11110*/  VIADD R26, R28, 0xffffff27 ;  /* 0xffffff271c1a7836 */ /* 0x002fc40000000000 */
[----:B------:R1:W-:Y:S01]  /*11120*/  STL.64 [R1+0x690], R154 ;  /* 0x0006909a01007387 */ /* 0x0003e20000100a00 */
[----:B--2---:R-:W-:Y:S02]  /*11130*/  VIADD R27, R30, 0xffffff26 ;  /* 0xffffff261e1b7836 */ /* 0x004fe40000000000 */
[----:B------:R-:W2:Y:S01]  /*11140*/  LDC R28, c[0x0][0x230] ;  /* 0x00008c00ff1c7b82 */ /* 0x000ea20000000800 */
[----:B------:R1:W-:Y:S04]  /*11150*/  STL.64 [R1+0x18], R152 ;  /* 0x0000189801007387 */ /* 0x0003e80000100a00 */
[----:B------:R3:W-:Y:S01]  /*11160*/  LDGSTS.E [R251+0x14000], desc[UR60][R152.64], !P3 ;  /* 0x1400000098fb7fae */ /* 0x0007e2000d92187c */
[----:B-1----:R-:W-:Y:S01]  /*11170*/  IMAD.WIDE R154, R181, 0x4, R150 ;  /* 0x00000004b59a7825 */ /* 0x002fe200078e0296 */
[----:B------:R-:W-:Y:S01]  /*11180*/  ISETP.GE.U32.AND P3, PT, R26, 0x7ffffea8, PT ;  /* 0x7ffffea81a00780c */ /* 0x000fe20003f66070 */
[----:B------:R-:W1:Y:S01]  /*11190*/  LDC R30, c[0x0][0x230] ;  /* 0x00008c00ff1e7b82 */ /* 0x000e620000000800 */
[----:B------:R-:W-:-:S02]  /*111a0*/  IADD3 R26, R29, -0xdb, RZ ;  /* 0xffffff251d1a7810 */ /* 0x000fc40007ffe0ff */
[----:B------:R3:W-:Y:S01]  /*111b0*/  LDGSTS.E [R251+0x14004], desc[UR60][R154.64], !P0 ;  /* 0x140040009afb7fae */ /* 0x0007e2000c12187c */
[----:B------:R-:W-:Y:S01]  /*111c0*/  ISETP.GE.U32.AND P0, PT, R27, 0x7ffffea7, PT ;  /* 0x7ffffea71b00780c */ /* 0x000fe20003f06070 */
[----:B---3--:R-:W-:Y:S02]  /*111d0*/  IMAD.WIDE R152, R181, 0x4, R148 ;  /* 0x00000004b5987825 */ /* 0x008fe400078e0294 */
[----:B------:R3:W-:Y:S01]  /*111e0*/  STL.64 [R1+0x20], R154 ;  /* 0x0000209a01007387 */ /* 0x0007e20000100a00 */
[----:B------:R-:W1:Y:S01]  /*111f0*/  LDC R29, c[0x0][0x230] ;  /* 0x00008c00ff1d7b82 */ /* 0x000e620000000800 */
[----:B------:R-:W-:Y:S02]  /*11200*/  VIADD R27, R33, 0xffffff24 ;  /* 0xffffff24211b7836 */ /* 0x000fe40000000000 */
[----:B------:R4:W-:Y:S01]  /*11210*/  LDGSTS.E [R251+0x14008], desc[UR60][R152.64], !P5 ;  /* 0x1400800098fb7fae */ /* 0x0009e2000e92187c */
[----:B------:R-:W-:Y:S01]  /*11220*/  ISETP.GE.U32.AND P5, PT, R26, 0x7ffffea6, PT ;  /* 0x7ffffea61a00780c */ /* 0x000fe20003fa6070 */
[----:B------:R-:W-:-:S02]  /*11230*/  VIADD R26, R32, 0xffffff07 ;  /* 0xffffff07201a7836 */ /* 0x000fc40000000000 */
[----:B------:R4:W-:Y:S01]  /*11240*/  STL.64 [R1+0x28], R152 ;  /* 0x0000289801007387 */ /* 0x0009e20000100a00 */
[----:B------:R-:W1:Y:S01]  /*11250*/  LDC R32, c[0x0][0x230] ;  /* 0x00008c00ff207b82 */ /* 0x000e620000000800 */
[----:B---3--:R-:W-:-:S05]  /*11260*/  IMAD.WIDE R154, R181, 0x4, R146 ;  /* 0x00000004b59a7825 */ /* 0x008fca00078e0292 */
[----:B------:R3:W-:Y:S01]  /*11270*/  STL.64 [R1+0x30], R154 ;  /* 0x0000309a01007387 */ /* 0x0007e20000100a00 */
[----:B----4-:R-:W-:-:S03]  /*11280*/  IMAD.WIDE R152, R181, 0x4, R88 ;  /* 0x00000004b5987825 */ /* 0x010fc600078e0258 */
[----:B------:R3:W-:Y:S01]  /*11290*/  LDGSTS.E [R251+0x1400c], desc[UR60][R154.64], !P2 ;  /* 0x1400c0009afb7fae */ /* 0x0007e2000d12187c */
[----:B------:R-:W-:Y:S01]  /*112a0*/  ISETP.GE.U32.AND P2, PT, R27, 0x7ffffea5, PT ;  /* 0x7ffffea51b00780c */ /* 0x000fe20003f46070 */
[----:B------:R-:W-:Y:S02]  /*112b0*/  VIADD R27, R31, 0xffffff06 ;  /* 0xffffff061f1b7836 */ /* 0x000fe40000000000 */
[----:B------:R4:W-:Y:S01]  /*112c0*/  STL.64 [R1+0x530], R152 ;  /* 0x0005309801007387 */ /* 0x0009e20000100a00 */
[----:B------:R-:W1:Y:S03]  /*112d0*/  LDC R31, c[0x0][0x230] ;  /* 0x00008c00ff1f7b82 */ /* 0x000e660000000800 */
[----:B------:R4:W-:Y:S01]  /*112e0*/  LDGSTS.E [R251+0x18000], desc[UR60][R152.64], !P3 ;  /* 0x1800000098fb7fae */ /* 0x0009e2000d92187c */
[----:B---3--:R-:W-:Y:S01]  /*112f0*/  IMAD.WIDE R154, R181, 0x4, R86 ;  /* 0x00000004b59a7825 */ /* 0x008fe200078e0256 */
[----:B------:R-:W-:-:S03]  /*11300*/  ISETP.GE.U32.AND P3, PT, R26, 0x7ffffe88, PT ;  /* 0x7ffffe881a00780c */ /* 0x000fc60003f66070 */
[----:B------:R-:W-:Y:S01]  /*11310*/  VIADD R26, R34, 0xffffff05 ;  /* 0xffffff05221a7836 */ /* 0x000fe20000000000 */
[----:B------:R3:W-:Y:S01]  /*11320*/  LDGSTS.E [R251+0x18004], desc[UR60][R154.64], !P0 ;  /* 0x180040009afb7fae */ /* 0x0007e2000c12187c */
[----:B------:R-:W-:Y:S01]  /*11330*/  ISETP.GE.U32.AND P0, PT, R27, 0x7ffffe87, PT ;  /* 0x7ffffe871b00780c */ /* 0x000fe20003f06070 */
[----:B----4-:R-:W-:Y:S01]  /*11340*/  IMAD.WIDE R152, R181, 0x4, R84 ;  /* 0x00000004b5987825 */ /* 0x010fe200078e0254 */
[----:B------:R-:W4:Y:S01]  /*11350*/  LDC R27, c[0x0][0x230] ;  /* 0x00008c00ff1b7b82 */ /* 0x000f220000000800 */
[----:B------:R3:W-:Y:S04]  /*11360*/  STL.64 [R1+0x538], R154 ;  /* 0x0005389a01007387 */ /* 0x0007e80000100a00 */
[----:B------:R3:W-:Y:S04]  /*11370*/  STL.64 [R1+0x540], R152 ;  /* 0x0005409801007387 */ /* 0x0007e80000100a00 */
[----:B------:R3:W-:Y:S01]  /*11380*/  LDGSTS.E [R251+0x18008], desc[UR60][R152.64], !P5 ;  /* 0x1800800098fb7fae */ /* 0x0007e2000e92187c */
[----:B------:R-:W-:Y:S01]  /*11390*/  ISETP.GE.U32.AND P5, PT, R26, 0x7ffffe86, PT ;  /* 0x7ffffe861a00780c */ /* 0x000fe20003fa6070 */
[----:B--2---:R-:W-:-:S02]  /*113a0*/  VIADD R26, R28, 0xffffff04 ;  /* 0xffffff041c1a7836 */ /* 0x004fc40000000000 */
[C---:B---3--:R-:W-:Y:S01]  /*113b0*/  IMAD.WIDE R154, R181.reuse, 0x4, R82 ;  /* 0x00000004b59a7825 */ /* 0x048fe200078e0252 */
[----:B------:R-:W2:Y:S03]  /*113c0*/  LDC R28, c[0x0][0x230] ;  /* 0x00008c00ff1c7b82 */ /* 0x000ea60000000800 */
[C---:B------:R-:W-:Y:S01]  /*113d0*/  IMAD.WIDE R152, R181.reuse, 0x4, R24 ;  /* 0x00000004b5987825 */ /* 0x040fe200078e0218 */
[----:B------:R3:W-:Y:S04]  /*113e0*/  LDGSTS.E [R251+0x1800c], desc[UR60][R154.64], !P2 ;  /* 0x1800c0009afb7fae */ /* 0x0007e8000d12187c */
[----:B------:R-:W2:Y:S01]  /*113f0*/  LDC R25, c[0x0][0x230] ;  /* 0x00008c00ff197b82 */ /* 0x000ea20000000800 */
[----:B------:R3:W-:Y:S01]  /*11400*/  STL.64 [R1+0x548], R154 ;  /* 0x0005489a01007387 */ /* 0x0007e20000100a00 */
[----:B------:R-:W-:Y:S01]  /*11410*/  ISETP.GE.U32.AND P2, PT, R26, 0x7ffffe85, PT ;  /* 0x7ffffe851a00780c */ /* 0x000fe20003f46070 */
[----:B------:R-:W-:-:S02]  /*11420*/  IMAD.WIDE R156, R181, 0x4, R22 ;  /* 0x00000004b59c7825 */ /* 0x000fc400078e0216 */
[----:B------:R4:W-:Y:S03]  /*11430*/  STL.64 [R1+0x630], R152 ;  /* 0x0006309801007387 */ /* 0x0009e60000100a00 */
[----:B------:R-:W2:Y:S01]  /*11440*/  LDC R23, c[0x0][0x230] ;  /* 0x00008c00ff177b82 */ /* 0x000ea20000000800 */
[----:B-1----:R-:W-:Y:S01]  /*11450*/  VIADD R22, R29, 0xffffff60 ;  /* 0xffffff601d167836 */ /* 0x002fe20000000000 */
[----:B------:R4:W-:Y:S01]  /*11460*/  LDGSTS.E [R251+0x1c000], desc[UR60][R152.64], !P3 ;  /* 0x1c00000098fb7fae */ /* 0x0009e2000d92187c */
[----:B---3--:R-:W-:-:S03]  /*11470*/  IMAD.WIDE R154, R181, 0x4, R20 ;  /* 0x00000004b59a7825 */ /* 0x008fc600078e0214 */
[----:B------:R1:W-:Y:S02]  /*11480*/  LDGSTS.E [R251+0x1c004], desc[UR60][R156.64], !P0 ;  /* 0x1c0040009cfb7fae */ /* 0x0003e4000c12187c */
[----:B------:R-:W3:Y:S01]  /*11490*/  LDC R20, c[0x0][0x230] ;  /* 0x00008c00ff147b82 */ /* 0x000ee20000000800 */
[----:B------:R-:W-:Y:S01]  /*114a0*/  VIADD R24, R30, 0xffffff61 ;  /* 0xffffff611e187836 */ /* 0x000fe20000000000 */
[----:B------:R1:W-:Y:S01]  /*114b0*/  LDGSTS.E [R251+0x1c008], desc[UR60][R154.64], !P5 ;  /* 0x1c0080009afb7fae */ /* 0x0003e2000e92187c */
[----:B----4-:R-:W-:-:S05]  /*114c0*/  IMAD.WIDE R152, R181, 0x4, R18 ;  /* 0x00000004b5987825 */ /* 0x010fca00078e0212 */
[----:B------:R-:W4:Y:S01]  /*114d0*/  LDC R21, c[0x0][0x230] ;  /* 0x00008c00ff157b82 */ /* 0x000f220000000800 */
[----:B------:R-:W-:Y:S01]  /*114e0*/  VIADD R19, R32, 0xffffff43 ;  /* 0xffffff4320137836 */ /* 0x000fe20000000000 */
[----:B------:R-:W-:Y:S01]  /*114f0*/  ISETP.GE.U32.AND P0, PT, R22, 0x7ffffee1, PT ;  /* 0x7ffffee11600780c */ /* 0x000fe20003f06070 */
[----:B------:R-:W-:Y:S01]  /*11500*/  IMAD.WIDE R210, R181, 0x4, R210 ;  /* 0x00000004b5d27825 */ /* 0x000fe200078e02d2 */
[----:B------:R-:W-:Y:S01]  /*11510*/  ISETP.GE.U32.AND P3, PT, R24, 0x7ffffee2, PT ;  /* 0x7ffffee21800780c */ /* 0x000fe20003f66070 */
[----:B------:R4:W-:Y:S01]  /*11520*/  LDGSTS.E [R251+0x1c00c], desc[UR60][R152.64], !P2 ;  /* 0x1c00c00098fb7fae */ /* 0x0009e2000d12187c */
[----:B------:R-:W-:Y:S01]  /*11530*/  ISETP.GE.U32.AND P5, PT, R19, 0x7ffffec4, PT ;  /* 0x7ffffec41300780c */ /* 0x000fe20003fa6070 */
[----:B------:R-:W-:Y:S01]  /*11540*/  VIADD R19, R31, 0xffffff41 ;  /* 0xffffff411f137836 */ /* 0x000fe20000000000 */
[----:B------:R-:W4:Y:S01]  /*11550*/  LDC R22, c[0x0][0x230] ;  /* 0x00008c00ff167b82 */ /* 0x000f220000000800 */
[----:B------:R-:W-:Y:S01]  /*11560*/  VIADD R18, R27, 0xffffff42 ;  /* 0xffffff421b127836 */ /* 0x000fe20000000000 */
[----:B------:R-:W-:Y:S01]  /*11570*/  LDGSTS.E [R252+0x10000], desc[UR60][R210.64], !P4 ;  /* 0x10000000d2fc7fae */ /* 0x000fe2000e12187c */
[----:B------:R-:W-:Y:S01]  /*11580*/  IMAD.WIDE R208, R181, 0x4, R208 ;  /* 0x00000004b5d07825 */ /* 0x000fe200078e02d0 */
[----:B------:R-:W-:-:S02]  /*11590*/  ISETP.GE.U32.AND P4, PT, R19, 0x7ffffec2, PT ;  /* 0x7ffffec21300780c */ /* 0x000fc40003f86070 */
[----:B------:R-:W-:Y:S01]  /*115a0*/  ISETP.GE.U32.AND P2, PT, R18, 0x7ffffec3, PT ;  /* 0x7ffffec31200780c */ /* 0x000fe20003f46070 */
[----:B--2---:R-:W-:Y:S01]  /*115b0*/  VIADD R19, R25, 0xffffff23 ;  /* 0xffffff2319137836 */ /* 0x004fe20000000000 */
[----:B------:R-:W2:Y:S01]  /*115c0*/  LDC R24, c[0x0][0x230] ;  /* 0x00008c00ff187b82 */ /* 0x000ea20000000800 */
[----:B------:R-:W-:Y:S01]  /*115d0*/  VIADD R18, R28, 0xffffff40 ;  /* 0xffffff401c127836 */ /* 0x000fe20000000000 */
[----:B------:R-:W-:Y:S01]  /*115e0*/  LDGSTS.E [R252+0x10004], desc[UR60][R208.64], !P6 ;  /* 0x10004000d0fc7fae */ /* 0x000fe2000f12187c */
[----:B------:R-:W-:-:S05]  /*115f0*/  IMAD.WIDE R206, R181, 0x4, R206 ;  /* 0x00000004b5ce7825 */ /* 0x000fca00078e02ce */
[----:B------:R-:W2:Y:S01]  /*11600*/  LDC R25, c[0x0][0x230] ;  /* 0x00008c00ff197b82 */ /* 0x000ea20000000800 */
[----:B------:R-:W-:Y:S01]  /*11610*/  IMAD.WIDE R182, R181, 0x4, R204 ;  /* 0x00000004b5b67825 */ /* 0x000fe200078e02cc */
[----:B------:R-:W-:-:S06]  /*11620*/  ISETP.GE.U32.AND P6, PT, R18, 0x7ffffec1, PT ;  /* 0x7ffffec11200780c */ /* 0x000fcc0003fc6070 */
[----:B------:R-:W2:Y:S01]  /*11630*/  LDC R26, c[0x0][0x230] ;  /* 0x00008c00ff1a7b82 */ /* 0x000ea20000000800 */
[----:B---3--:R-:W-:Y:S01]  /*11640*/  IADD3 R18, R20, -0xde, RZ ;  /* 0xffffff2214127810 */ /* 0x008fe20007ffe0ff */
[----:B------:R1:W-:Y:S04]  /*11650*/  STL.64 [R1+0x638], R156 ;  /* 0x0006389c01007387 */ /* 0x0003e80000100a00 */
[----:B------:R-:W-:Y:S01]  /*11660*/  LDGSTS.E [R252+0x10008], desc[UR60][R206.64], !P3 ;  /* 0x10008000cefc7fae */ /* 0x000fe2000d92187c */
[----:B------:R-:W-:-:S03]  /*11670*/  ISETP.GE.U32.AND P3, PT, R19, 0x7ffffea4, PT ;  /* 0x7ffffea41300780c */ /* 0x000fc60003f66070 */
[----:B------:R3:W-:Y:S04]  /*11680*/  STL.64 [R1+0x640], R154 ;  /* 0x0006409a01007387 */ /* 0x0007e80000100a00 */
[----:B------:R-:W-:Y:S01]  /*11690*/  LDGSTS.E [R252+0x1000c], desc[UR60][R182.64], !P0 ;  /* 0x1000c000b6fc7fae */ /* 0x000fe2000c12187c */
[----:B-1----:R-:W-:Y:S01]  /*116a0*/  IMAD.WIDE R156, R181, 0x4, R144 ;  /* 0x00000004b59c7825 */ /* 0x002fe200078e0290 */
[----:B------:R-:W-:Y:S02]  /*116b0*/  ISETP.GE.U32.AND P0, PT, R18, 0x7ffffea3, PT ;  /* 0x7ffffea31200780c */ /* 0x000fe40003f06070 */
[----:B------:R1:W-:Y:S01]  /*116c0*/  STL.64 [R1+0x648], R152 ;  /* 0x0006489801007387 */ /* 0x0003e20000100a00 */
[----:B----4-:R-:W-:Y:S02]  /*116d0*/  VIADD R18, R21, 0xffffff21 ;  /* 0xffffff2115127836 */ /* 0x010fe40000000000 */
[C---:B---3--:R-:W-:Y:S01]  /*116e0*/  IMAD.WIDE R154, R181.reuse, 0x4, R142 ;  /* 0x00000004b59a7825 */ /* 0x048fe200078e028e */
[----:B------:R-:W-:Y:S04]  /*116f0*/  STL.64 [R1+0x38], R156 ;  /* 0x0000389c01007387 */ /* 0x000fe80000100a00 */
[----:B------:R-:W-:Y:S01]  /*11700*/  LDGSTS.E [R252+0x14000], desc[UR60][R156.64], !P5 ;  /* 0x140000009cfc7fae */ /* 0x000fe2000e92187c */
[----:B-1----:R-:W-:-:S03]  /*11710*/  IMAD.WIDE R152, R181, 0x4, R140 ;  /* 0x00000004b5987825 */ /* 0x002fc600078e028c */
[----:B------:R-:W-:Y:S01]  /*11720*/  STL.64 [R1+0x40], R154 ;  /* 0x0000409a01007387 */ /* 0x000fe20000100a00 */
[----:B------:R-:W-:Y:S01]  /*11730*/  ISETP.GE.U32.AND P5, PT, R18, 0x7ffffea2, PT ;  /* 0x7ffffea21200780c */ /* 0x000fe20003fa6070 */
[----:B------:R-:W-:Y:S02]  /*11740*/  IMAD.WIDE R20, R181, 0x4, R138 ;  /* 0x00000004b5147825 */ /* 0x000fe400078e028a */
[----:B------:R-:W-:Y:S02]  /*11750*/  LDGSTS.E [R252+0x14004], desc[UR60][R154.64], !P2 ;  /* 0x140040009afc7fae */ /* 0x000fe4000d12187c */
[----:B------:R-:W-:Y:S02]  /*11760*/  VIADD R19, R23, 0xffffff20 ;  /* 0xffffff2017137836 */ /* 0x000fe40000000000 */
[----:B------:R1:W-:Y:S01]  /*11770*/  STL.64 [R1+0x48], R152 ;  /* 0x0000489801007387 */ /* 0x0003e20000100a00 */
[----:B------:R-:W-:-:S03]  /*11780*/  VIADD R18, R22, 0xffffff03 ;  /* 0xffffff0316127836 */ /* 0x000fc60000000000 */
[----:B------:R1:W-:Y:S01]  /*11790*/  LDGSTS.E [R252+0x14008], desc[UR60][R152.64], !P4 ;  /* 0x1400800098fc7fae */ /* 0x0003e2000e12187c */
[----:B------:R-:W-:-:S03]  /*117a0*/  IMAD.WIDE R22, R181, 0x4, R78 ;  /* 0x00000004b5167825 */ /* 0x000fc600078e024e */
[----:B------:R3:W-:Y:S01]  /*117b0*/  STL.64 [R1+0x50], R20 ;  /* 0x0000501401007387 */ /* 0x0007e20000100a00 */
[----:B------:R-:W-:-:S03]  /*117c0*/  ISETP.GE.U32.AND P2, PT, R19, 0x7ffffea1, PT ;  /* 0x7ffffea11300780c */ /* 0x000fc60003f46070 */
[----:B------:R3:W-:Y:S01]  /*117d0*/  LDGSTS.E [R252+0x1400c], desc[UR60][R20.64], !P6 ;  /* 0x1400c00014fc7fae */ /* 0x0007e2000f12187c */
[----:B-1----:R-:W-:Y:S01]  /*117e0*/  IMAD.WIDE R152, R181, 0x4, R80 ;  /* 0x00000004b5987825 */ /* 0x002fe200078e0250 */
[----:B------:R-:W-:-:S04]  /*117f0*/  ISETP.GE.U32.AND P4, PT, R18, 0x7ffffe84, PT ;  /* 0x7ffffe841200780c */ /* 0x000fc80003f86070 */
[----:B------:R1:W-:Y:S01]  /*11800*/  STL.64 [R1+0x4f0], R152 ;  /* 0x0004f09801007387 */ /* 0x0003e20000100a00 */
[----:B--2---:R-:W-:Y:S02]  /*11810*/  VIADD R18, R24, 0xffffff02 ;  /* 0xffffff0218127836 */ /* 0x004fe40000000000 */
[----:B---3--:R-:W-:Y:S01]  /*11820*/  VIADD R20, R25, 0xffffff00 ;  /* 0xffffff0019147836 */ /* 0x008fe20000000000 */
[----:B------:R2:W-:Y:S01]  /*11830*/  STL.64 [R1+0x500], R22 ;  /* 0x0005001601007387 */ /* 0x0005e20000100a00 */
[----:B------:R-:W-:-:S03]  /*11840*/  VIADD R19, R26, 0xffffff01 ;  /* 0xffffff011a137836 */ /* 0x000fc60000000000 */
[----:B------:R3:W-:Y:S01]  /*11850*/  LDGSTS.E [R252+0x18000], desc[UR60][R152.64], !P3 ;  /* 0x1800000098fc7fae */ /* 0x0007e2000d92187c */
[----:B------:R-:W-:-:S03]  /*11860*/  ISETP.GE.U32.AND P6, PT, R18, 0x7ffffe83, PT ;  /* 0x7ffffe831200780c */ /* 0x000fc60003fc6070 */
[----:B------:R2:W-:Y:S01]  /*11870*/  LDGSTS.E [R252+0x18004], desc[UR60][R22.64], !P0 ;  /* 0x1800400016fc7fae */ /* 0x0005e2000c12187c */
[----:B------:R-:W-:Y:S01]  /*11880*/  ISETP.GE.U32.AND P0, PT, R20, 0x7ffffe81, PT ;  /* 0x7ffffe811400780c */ /* 0x000fe20003f06070 */
[----:B------:R-:W-:Y:S02]  /*11890*/  IMAD.WIDE R20, R181, 0x4, R76 ;  /* 0x00000004b5147825 */ /* 0x000fe400078e024c */
[----:B-1----:R-:W3:Y:S04]  /*118a0*/  LDL.LU.64 R152, [R1+0x460] ;  /* 0x0004600001987983 */ /* 0x002ee80000300a00 */
[----:B------:R-:W4:Y:S04]  /*118b0*/  LDL.LU.64 R160, [R1+0x420] ;  /* 0x0004200001a07983 */ /* 0x000f280000300a00 */
[----:B------:R-:W2:Y:S01]  /*118c0*/  LDL.LU.64 R162, [R1+0x3e0] ;  /* 0x0003e00001a27983 */ /* 0x000ea20000300a00 */
[----:B------:R-:W-:-:S03]  /*118d0*/  ISETP.GE.U32.AND P3, PT, R19, 0x7ffffe82, PT ;  /* 0x7ffffe821300780c */ /* 0x000fc60003f66070 */
[----:B------:R-:W2:Y:S01]  /*118e0*/  LDL.LU.64 R172, [R1+0x3a0] ;  /* 0x0003a00001ac7983 */ /* 0x000ea20000300a00 */
[----:B------:R-:W-:-:S03]  /*118f0*/  IMAD.WIDE R18, R181, 0x4, R74 ;  /* 0x00000004b5127825 */ /* 0x000fc600078e024a */
[----:B------:R-:W2:Y:S01]  /*11900*/  LDL.LU.64 R158, [R1+0x360] ;  /* 0x00036000019e7983 */ /* 0x000ea20000300a00 */
[----:B------:R-:W-:-:S03]  /*11910*/  IMAD.WIDE R16, R181, 0x4, R16 ;  /* 0x00000004b5107825 */ /* 0x000fc600078e0210 */
[----:B------:R-:W2:Y:S01]  /*11920*/  LDL.LU.64 R154, [R1+0x320] ;  /* 0x00032000019a7983 */ /* 0x000ea20000300a00 */
[----:B------:R-:W-:-:S03]  /*11930*/  IMAD.WIDE R14, R181, 0x4, R14 ;  /* 0x00000004b50e7825 */ /* 0x000fc600078e020e */
[----:B------:R-:W2:Y:S04]  /*11940*/  LDL.LU.64 R170, [R1+0x2e0] ;  /* 0x0002e00001aa7983 */ /* 0x000ea80000300a00 */
[----:B------:R-:W2:Y:S01]  /*11950*/  LDL.LU.64 R168, [R1+0x2a0] ;  /* 0x0002a00001a87983 */ /* 0x000ea20000300a00 */
[----:B------:R-:W-:-:S03]  /*11960*/  IMAD.WIDE R12, R181, 0x4, R12 ;  /* 0x00000004b50c7825 */ /* 0x000fc600078e020c */
[----:B------:R-:W2:Y:S01]  /*11970*/  LDL.LU.64 R156, [R1+0x260] ;  /* 0x00026000019c7983 */ /* 0x000ea20000300a00 */
[----:B------:R-:W-:-:S03]  /*11980*/  IMAD.WIDE R10, R181, 0x4, R10 ;  /* 0x00000004b50a7825 */ /* 0x000fc600078e020a */
[----:B------:R-:W2:Y:S04]  /*11990*/  LDL.LU.64 R204, [R1+0x220] ;  /* 0x0002200001cc7983 */ /* 0x000ea80000300a00 */
[----:B------:R-:W2:Y:S04]  /*119a0*/  LDL.LU.64 R250, [R1+0x1e0] ;  /* 0x0001e00001fa7983 */ /* 0x000ea80000300a00 */
[----:B------:R1:W-:Y:S04]  /*119b0*/  STL.64 [R1+0x4f8], R20 ;  /* 0x0004f81401007387 */ /* 0x0003e80000100a00 */
[----:B------:R1:W-:Y:S04]  /*119c0*/  STL.64 [R1+0x508], R18 ;  /* 0x0005081201007387 */ /* 0x0003e80000100a00 */
[----:B------:R1:W-:Y:S04]  /*119d0*/  STL.64 [R1+0x5f0], R16 ;  /* 0x0005f01001007387 */ /* 0x0003e80000100a00 */
[----:B------:R1:W-:Y:S04]  /*119e0*/  STL.64 [R1+0x5f8], R14 ;  /* 0x0005f80e01007387 */ /* 0x0003e80000100a00 */
[----:B------:R-:W2:Y:S04]  /*119f0*/  LDL.LU.64 R248, [R1+0x1a0] ;  /* 0x0001a00001f87983 */ /* 0x000ea80000300a00 */
[----:B------:R1:W-:Y:S04]  /*11a00*/  STL.64 [R1+0x600], R12 ;  /* 0x0006000c01007387 */ /* 0x0003e80000100a00 */
[----:B------:R1:W-:Y:S04]  /*11a10*/  STL.64 [R1+0x608], R10 ;  /* 0x0006080a01007387 */ /* 0x0003e80000100a00 */
[----:B------:R-:W2:Y:S04]  /*11a20*/  LDL.LU.64 R164, [R1+0x160] ;  /* 0x0001600001a47983 */ /* 0x000ea80000300a00 */
[----:B------:R-:W2:Y:S04]  /*11a30*/  LDL.LU.64 R166, [R1+0x120] ;  /* 0x0001200001a67983 */ /* 0x000ea80000300a00 */
[----:B------:R-:W2:Y:S04]  /*11a40*/  LDL.LU.64 R176, [R1+0xe0] ;  /* 0x0000e00001b07983 */ /* 0x000ea80000300a00 */
[----:B------:R-:W2:Y:S01]  /*11a50*/  LDL.LU.64 R186, [R1+0xa0] ;  /* 0x0000a00001ba7983 */ /* 0x000ea20000300a00 */
[----:B------:R-:W-:-:S03]  /*11a60*/  IMAD.SHL.U32 R175, R241, 0x80, RZ ;  /* 0x00000080f1af7824 */ /* 0x000fc600078e00ff */
[----:B------:R1:W-:Y:S04]  /*11a70*/  LDGSTS.E [R252+0x18008], desc[UR60][R20.64], !P5 ;  /* 0x1800800014fc7fae */ /* 0x0003e8000e92187c */
[----:B------:R1:W-:Y:S04]  /*11a80*/  LDGSTS.E [R252+0x1800c], desc[UR60][R18.64], !P2 ;  /* 0x1800c00012fc7fae */ /* 0x0003e8000d12187c */
[----:B------:R1:W-:Y:S04]  /*11a90*/  LDGSTS.E [R252+0x1c000], desc[UR60][R16.64], !P4 ;  /* 0x1c00000010fc7fae */ /* 0x0003e8000e12187c */
[----:B------:R1:W-:Y:S04]  /*11aa0*/  LDGSTS.E [R252+0x1c004], desc[UR60][R14.64], !P6 ;  /* 0x1c0040000efc7fae */ /* 0x0003e8000f12187c */
[----:B------:R1:W-:Y:S04]  /*11ab0*/  LDGSTS.E [R252+0x1c008], desc[UR60][R12.64], !P3 ;  /* 0x1c0080000cfc7fae */ /* 0x0003e8000d92187c */
[----:B------:R1:W-:Y:S04]  /*11ac0*/  LDGSTS.E [R252+0x1c00c], desc[UR60][R10.64], !P0 ;  /* 0x1c00c0000afc7fae */ /* 0x0003e8000c12187c */
[----:B------:R-:W0:Y:S01]  /*11ad0*/  LDGDEPBAR ;  /* 0x00000000000079af */ /* 0x000e220000000000 */
[----:B---3--:R-:W-:-:S04]  /*11ae0*/  IMAD.WIDE R152, R175, 0x4, R152 ;  /* 0x00000004af987825 */ /* 0x008fc800078e0298 */
[C---:B----4-:R-:W-:Y:S01]  /*11af0*/  IMAD.WIDE R160, R175.reuse, 0x4, R160 ;  /* 0x00000004afa07825 */ /* 0x050fe200078e02a0 */
[----:B------:R3:W-:Y:S03]  /*11b00*/  STL.64 [R1+0x460], R152 ;  /* 0x0004609801007387 */ /* 0x0007e60000100a00 */
[C---:B--2---:R-:W-:Y:S01]  /*11b10*/  IMAD.WIDE R162, R175.reuse, 0x4, R162 ;  /* 0x00000004afa27825 */ /* 0x044fe200078e02a2 */
[----:B------:R2:W-:Y:S03]  /*11b20*/  STL.64 [R1+0x670], R160 ;  /* 0x000670a001007387 */ /* 0x0005e60000100a00 */
[C---:B------:R-:W-:Y:S01]  /*11b30*/  IMAD.WIDE R172, R175.reuse, 0x4, R172 ;  /* 0x00000004afac7825 */ /* 0x040fe200078e02ac */
        /* <DEDUP_REMOVED lines=8> */
[----:B------:R-:W-:Y:S03]  /*11bc0*/  STL.64 [R1+0x868], R170 ;  /* 0x000868aa01007387 */ /* 0x000fe60000100a00 */
[C---:B------:R-:W-:Y:S01]  /*11bd0*/  IMAD.WIDE R156, R175.reuse, 0x4, R156 ;  /* 0x00000004af9c7825 */ /* 0x040fe200078e029c */
[----:B------:R-:W-:Y:S03]  /*11be0*/  STL.64 [R1+0x8a8], R168 ;  /* 0x0008a8a801007387 */ /* 0x000fe60000100a00 */
[C---:B------:R-:W-:Y:S01]  /*11bf0*/  IMAD.WIDE R22, R175.reuse, 0x4, R204 ;  /* 0x00000004af167825 */ /* 0x040fe200078e02cc */
[----:B------:R4:W-:Y:S03]  /*11c00*/  STL.64 [R1+0x8e8], R156 ;  /* 0x0008e89c01007387 */ /* 0x0009e60000100a00 */
[C---:B-1----:R-:W-:Y:S01]  /*11c10*/  IMAD.WIDE R20, R175.reuse, 0x4, R250 ;  /* 0x00000004af147825 */ /* 0x042fe200078e02fa */
[----:B------:R1:W-:Y:S04]  /*11c20*/  STL.64 [R1+0x920], R22 ;  /* 0x0009201601007387 */ /* 0x0003e80000100a00 */
[----:B------:R1:W-:Y:S04]  /*11c30*/  STL.64 [R1+0x950], R20 ;  /* 0x0009501401007387 */ /* 0x0003e80000100a00 */
[----:B------:R1:W-:Y:S04]  /*11c40*/  LDGSTS.E [R5+0x40000], desc[UR60][R152.64], P1 ;  /* 0x4000000098057fae */ /* 0x0003e8000892187c */
[----:B------:R1:W-:Y:S04]  /*11c50*/  LDGSTS.E [R5+0x40400], desc[UR60][R160.64], P1 ;  /* 0x40400000a0057fae */ /* 0x0003e8000892187c */
[----:B------:R1:W-:Y:S01]  /*11c60*/  LDGSTS.E [R5+0x40800], desc[UR60][R162.64], P1 ;  /* 0x40800000a2057fae */ /* 0x0003e2000892187c */
[----:B------:R-:W-:-:S03]  /*11c70*/  IMAD.WIDE R18, R175, 0x4, R248 ;  /* 0x00000004af127825 */ /* 0x000fc600078e02f8 */
[----:B------:R1:W-:Y:S04]  /*11c80*/  LDGSTS.E [R5+0x40c00], desc[UR60][R172.64], P1 ;  /* 0x40c00000ac057fae */ /* 0x0003e8000892187c */
[----:B------:R1:W-:Y:S04]  /*11c90*/  STL.64 [R1+0x978], R18 ;  /* 0x0009781201007387 */ /* 0x0003e80000100a00 */
[----:B------:R1:W-:Y:S01]  /*11ca0*/  LDGSTS.E [R5+0x41000], desc[UR60][R158.64], P1 ;  /* 0x410000009e057fae */ /* 0x0003e2000892187c */
[----:B------:R-:W-:-:S03]  /*11cb0*/  IMAD.WIDE R16, R175, 0x4, R164 ;  /* 0x00000004af107825 */ /* 0x000fc600078e02a4 */
[----:B------:R1:W-:Y:S01]  /*11cc0*/  LDGSTS.E [R5+0x41400], desc[UR60][R154.64], P1 ;  /* 0x414000009a057fae */ /* 0x0003e2000892187c */
[----:B------:R-:W-:-:S03]  /*11cd0*/  IMAD.WIDE R14, R175, 0x4, R166 ;  /* 0x00000004af0e7825 */ /* 0x000fc600078e02a6 */
[----:B------:R1:W-:Y:S01]  /*11ce0*/  STL.64 [R1+0x9b0], R16 ;  /* 0x0009b01001007387 */ /* 0x0003e20000100a00 */
[----:B------:R-:W-:-:S03]  /*11cf0*/  IMAD.WIDE R12, R175, 0x4, R176 ;  /* 0x00000004af0c7825 */ /* 0x000fc600078e02b0 */
[----:B------:R1:W-:Y:S01]  /*11d00*/  STL.64 [R1+0x9c8], R14 ;  /* 0x0009c80e01007387 */ /* 0x0003e20000100a00 */
[----:B------:R-:W-:-:S03]  /*11d10*/  IMAD.WIDE R10, R175, 0x4, R186 ;  /* 0x00000004af0a7825 */ /* 0x000fc600078e02ba */
[----:B------:R1:W-:Y:S04]  /*11d20*/  STL.64 [R1+0x9d8], R12 ;  /* 0x0009d80c01007387 */ /* 0x0003e80000100a00 */
[----:B---3--:R-:W1:Y:S04]  /*11d30*/  LDL.LU.64 R152, [R1+0x458] ;  /* 0x0004580001987983 */ /* 0x008e680000300a00 */
[----:B------:R3:W-:Y:S04]  /*11d40*/  STL.64 [R1+0x9e0], R10 ;  /* 0x0009e00a01007387 */ /* 0x0007e80000100a00 */
[----:B------:R-:W3:Y:S04]  /*11d50*/  LDL.LU.64 R166, [R1+0x418] ;  /* 0x0004180001a67983 */ /* 0x000ee80000300a00 */
[----:B------:R-:W3:Y:S04]  /*11d60*/  LDL.LU.64 R176, [R1+0x3d8] ;  /* 0x0003d80001b07983 */ /* 0x000ee80000300a00 */
[----:B------:R-:W3:Y:S04]  /*11d70*/  LDL.LU.64 R164, [R1+0x398] ;  /* 0x0003980001a47983 */ /* 0x000ee80000300a00 */
[----:B--2---:R-:W2:Y:S04]  /*11d80*/  LDL.LU.64 R160, [R1+0x358] ;  /* 0x0003580001a07983 */ /* 0x004ea80000300a00 */
[----:B----4-:R-:W4:Y:S04]  /*11d90*/  LDL.LU.64 R162, [R1+0x318] ;  /* 0x0003180001a27983 */ /* 0x010f280000300a00 */
[----:B------:R-:W4:Y:S04]  /*11da0*/  LDL.LU.64 R172, [R1+0x2d8] ;  /* 0x0002d80001ac7983 */ /* 0x000f280000300a00 */
[----:B------:R-:W4:Y:S04]  /*11db0*/  LDL.LU.64 R158, [R1+0x298] ;  /* 0x00029800019e7983 */ /* 0x000f280000300a00 */
[----:B------:R-:W4:Y:S04]  /*11dc0*/  LDL.LU.64 R154, [R1+0x258] ;  /* 0x00025800019a7983 */ /* 0x000f280000300a00 */
[----:B------:R-:W-:Y:S04]  /*11dd0*/  LDGSTS.E [R5+0x41800], desc[UR60][R170.64], P1 ;  /* 0x41800000aa057fae */ /* 0x000fe8000892187c */
[----:B------:R-:W4:Y:S04]  /*11de0*/  LDL.LU.64 R204, [R1+0x218] ;  /* 0x0002180001cc7983 */ /* 0x000f280000300a00 */
[----:B------:R-:W-:Y:S04]  /*11df0*/  LDGSTS.E [R5+0x41c00], desc[UR60][R168.64], P1 ;  /* 0x41c00000a8057fae */ /* 0x000fe8000892187c */
[----:B------:R-:W4:Y:S04]  /*11e00*/  LDL.LU.64 R250, [R1+0x1d8] ;  /* 0x0001d80001fa7983 */ /* 0x000f280000300a00 */
[----:B------:R-:W-:Y:S04]  /*11e10*/  LDGSTS.E [R5+0x42000], desc[UR60][R156.64], P1 ;  /* 0x420000009c057fae */ /* 0x000fe8000892187c */
[----:B------:R4:W-:Y:S04]  /*11e20*/  LDGSTS.E [R5+0x42400], desc[UR60][R22.64], P1 ;  /* 0x4240000016057fae */ /* 0x0009e8000892187c */
[----:B------:R4:W-:Y:S04]  /*11e30*/  LDGSTS.E [R5+0x42800], desc[UR60][R20.64], P1 ;  /* 0x4280000014057fae */ /* 0x0009e8000892187c */
[----:B------:R-:W4:Y:S04]  /*11e40*/  LDL.LU.64 R156, [R1+0x198] ;  /* 0x00019800019c7983 */ /* 0x000f280000300a00 */
[----:B------:R-:W4:Y:S04]  /*11e50*/  LDL.LU.64 R248, [R1+0x158] ;  /* 0x0001580001f87983 */ /* 0x000f280000300a00 */
[----:B------:R-:W4:Y:S04]  /*11e60*/  LDL.LU.64 R168, [R1+0x118] ;  /* 0x0001180001a87983 */ /* 0x000f280000300a00 */
[----:B------:R-:W4:Y:S04]  /*11e70*/  LDL.LU.64 R170, [R1+0xd8] ;  /* 0x0000d80001aa7983 */ /* 0x000f280000300a00 */
[----:B------:R-:W4:Y:S04]  /*11e80*/  LDL.LU.64 R186, [R1+0x98] ;  /* 0x0000980001ba7983 */ /* 0x000f280000300a00 */
[----:B------:R4:W-:Y:S04]  /*11e90*/  LDGSTS.E [R5+0x42c00], desc[UR60][R18.64], P1 ;  /* 0x42c0000012057fae */ /* 0x0009e8000892187c */
[----:B------:R4:W-:Y:S04]  /*11ea0*/  LDGSTS.E [R5+0x43000], desc[UR60][R16.64], P1 ;  /* 0x4300000010057fae */ /* 0x0009e8000892187c */
[----:B------:R4:W-:Y:S04]  /*11eb0*/  LDGSTS.E [R5+0x43400], desc[UR60][R14.64], P1 ;  /* 0x434000000e057fae */ /* 0x0009e8000892187c */
[----:B------:R4:W-:Y:S04]  /*11ec0*/  LDGSTS.E [R5+0x43800], desc[UR60][R12.64], P1 ;  /* 0x438000000c057fae */ /* 0x0009e8000892187c */
[----:B------:R4:W-:Y:S01]  /*11ed0*/  LDGSTS.E [R5+0x43c00], desc[UR60][R10.64], P1 ;  /* 0x43c000000a057fae */ /* 0x0009e2000892187c */
[----:B-1----:R-:W-:-:S04]  /*11ee0*/  IMAD.WIDE R152, R175, 0x4, R152 ;  /* 0x00000004af987825 */ /* 0x002fc800078e0298 */
[C---:B---3--:R-:W-:Y:S01]  /*11ef0*/  IMAD.WIDE R166, R175.reuse, 0x4, R166 ;  /* 0x00000004afa67825 */ /* 0x048fe200078e02a6 */
[----:B------:R1:W-:Y:S03]  /*11f00*/  STL.64 [R1+0x260], R152 ;  /* 0x0002609801007387 */ /* 0x0003e60000100a00 */
[C---:B------:R-:W-:Y:S01]  /*11f10*/  IMAD.WIDE R176, R175.reuse, 0x4, R176 ;  /* 0x00000004afb07825 */ /* 0x040fe200078e02b0 */
[----:B------:R3:W-:Y:S03]  /*11f20*/  STL.64 [R1+0x418], R166 ;  /* 0x000418a601007387 */ /* 0x0007e60000100a00 */
[C---:B------:R-:W-:Y:S01]  /*11f30*/  IMAD.WIDE R164, R175.reuse, 0x4, R164 ;  /* 0x00000004afa47825 */ /* 0x040fe200078e02a4 */
[----:B------:R3:W-:Y:S03]  /*11f40*/  STL.64 [R1+0x668], R176 ;  /* 0x000668b001007387 */ /* 0x0007e60000100a00 */
[C---:B--2---:R-:W-:Y:S01]  /*11f50*/  IMAD.WIDE R160, R175.reuse, 0x4, R160 ;  /* 0x00000004afa07825 */ /* 0x044fe200078e02a0 */
[----:B------:R2:W-:Y:S03]  /*11f60*/  STL.64 [R1+0x6e0], R164 ;  /* 0x0006e0a401007387 */ /* 0x0005e60000100a00 */
[C---:B----4-:R-:W-:Y:S01]  /*11f70*/  IMAD.WIDE R162, R175.reuse, 0x4, R162 ;  /* 0x00000004afa27825 */ /* 0x050fe200078e02a2 */
        /* <DEDUP_REMOVED lines=9> */
[C---:B------:R-:W-:Y:S01]  /*12010*/  IMAD.WIDE R20, R175.reuse, 0x4, R250 ;  /* 0x00000004af147825 */ /* 0x040fe200078e02fa */
[----:B------:R4:W-:Y:S04]  /*12020*/  STL.64 [R1+0x8e0], R22 ;  /* 0x0008e01601007387 */ /* 0x0009e80000100a00 */
[----:B------:R4:W-:Y:S04]  /*12030*/  STL.64 [R1+0x918], R20 ;  /* 0x0009181401007387 */ /* 0x0009e80000100a00 */
[----:B------:R4:W-:Y:S04]  /*12040*/  LDGSTS.E [R6+0x40080], desc[UR60][R152.64], P1 ;  /* 0x4008000098067fae */ /* 0x0009e8000892187c */
        /* <DEDUP_REMOVED lines=8> */
[----:B------:R4:W-:Y:S01]  /*120d0*/  STL.64 [R1+0x9a8], R14 ;  /* 0x0009a80e01007387 */ /* 0x0009e20000100a00 */
[----:B------:R-:W-:-:S03]  /*120e0*/  IMAD.WIDE R10, R175, 0x4, R186 ;  /* 0x00000004af0a7825 */ /* 0x000fc600078e02ba */
[----:B-1----:R-:W4:Y:S04]  /*120f0*/  LDL.LU.64 R152, [R1+0x450] ;  /* 0x0004500001987983 */ /* 0x002f280000300a00 */
[----:B------:R1:W-:Y:S04]  /*12100*/  STL.64 [R1+0x9c0], R12 ;  /* 0x0009c00c01007387 */ /* 0x0003e80000100a00 */
[----:B------:R-:W4:Y:S04]  /*12110*/  LDL.LU.64 R156, [R1+0x410] ;  /* 0x00041000019c7983 */ /* 0x000f280000300a00 */
[----:B------:R1:W-:Y:S04]  /*12120*/  STL.64 [R1+0x9d0], R10 ;  /* 0x0009d00a01007387 */ /* 0x0003e80000100a00 */
[----:B------:R-:W4:Y:S04]  /*12130*/  LDL.LU.64 R170, [R1+0x3d0] ;  /* 0x0003d00001aa7983 */ /* 0x000f280000300a00 */
[----:B------:R-:W4:Y:S04]  /*12140*/  LDL.LU.64 R168, [R1+0x390] ;  /* 0x0003900001a87983 */ /* 0x000f280000300a00 */
[----:B---3--:R-:W3:Y:S04]  /*12150*/  LDL.LU.64 R166, [R1+0x350] ;  /* 0x0003500001a67983 */ /* 0x008ee80000300a00 */
[----:B------:R-:W3:Y:S04]  /*12160*/  LDL.LU.64 R176, [R1+0x310] ;  /* 0x0003100001b07983 */ /* 0x000ee80000300a00 */
[----:B------:R1:W-:Y:S04]  /*12170*/  LDGSTS.E [R6+0x40c80], desc[UR60][R164.64], P1 ;  /* 0x40c80000a4067fae */ /* 0x0003e8000892187c */
[----:B------:R1:W-:Y:S04]  /*12180*/  LDGSTS.E [R6+0x41080], desc[UR60][R160.64], P1 ;  /* 0x41080000a0067fae */ /* 0x0003e8000892187c */
[----:B------:R1:W-:Y:S04]  /*12190*/  LDGSTS.E [R6+0x41480], desc[UR60][R162.64], P1 ;  /* 0x41480000a2067fae */ /* 0x0003e8000892187c */
[----:B--2---:R-:W1:Y:S04]  /*121a0*/  LDL.LU.64 R164, [R1+0x2d0] ;  /* 0x0002d00001a47983 */ /* 0x004e680000300a00 */
[----:B----4-:R-:W2:Y:S04]  /*121b0*/  LDL.LU.64 R160, [R1+0x290] ;  /* 0x0002900001a07983 */ /* 0x010ea80000300a00 */
        /* <DEDUP_REMOVED lines=18> */
[----:B------:R-:W-:-:S04]  /*122e0*/  IMAD.WIDE R152, R175, 0x4, R152 ;  /* 0x00000004af987825 */ /* 0x000fc800078e0298 */
[C---:B------:R-:W-:Y:S01]  /*122f0*/  IMAD.WIDE R156, R175.reuse, 0x4, R156 ;  /* 0x00000004af9c7825 */ /* 0x040fe200078e029c */
[----:B------:R4:W-:Y:S03]  /*12300*/  STL.64 [R1+0x320], R152 ;  /* 0x0003209801007387 */ /* 0x0009e60000100a00 */
[C---:B------:R-:W-:Y:S01]  /*12310*/  IMAD.WIDE R170, R175.reuse, 0x4, R170 ;  /* 0x00000004afaa7825 */ /* 0x040fe200078e02aa */
[----:B------:R4:W-:Y:S03]  /*12320*/  STL.64 [R1+0x398], R156 ;  /* 0x0003989c01007387 */ /* 0x0009e60000100a00 */
[C---:B------:R-:W-:Y:S01]  /*12330*/  IMAD.WIDE R168, R175.reuse, 0x4, R168 ;  /* 0x00000004afa87825 */ /* 0x040fe200078e02a8 */
[----:B------:R4:W-:Y:S03]  /*12340*/  STL.64 [R1+0x3e0], R170 ;  /* 0x0003e0aa01007387 */ /* 0x0009e60000100a00 */
[C---:B---3--:R-:W-:Y:S01]  /*12350*/  IMAD.WIDE R166, R175.reuse, 0x4, R166 ;  /* 0x00000004afa67825 */ /* 0x048fe200078e02a6 */
[----:B------:R3:W-:Y:S03]  /*12360*/  STL.64 [R1+0x660], R168 ;  /* 0x000660a801007387 */ /* 0x0007e60000100a00 */
[C---:B------:R-:W-:Y:S01]  /*12370*/  IMAD.WIDE R176, R175.reuse, 0x4, R176 ;  /* 0x00000004afb07825 */ /* 0x040fe200078e02b0 */
[----:B------:R3:W-:Y:S04]  /*12380*/  STL.64 [R1+0x6d8], R166 ;  /* 0x0006d8a601007387 */ /* 0x0007e80000100a00 */
[----:B------:R-:W-:Y:S04]  /*12390*/  STL.64 [R1+0x748], R176 ;  /* 0x000748b001007387 */ /* 0x000fe80000100a00 */
[----:B------:R3:W-:Y:S04]  /*123a0*/  LDGSTS.E [R7+0x40100], desc[UR60][R152.64], P1 ;  /* 0x4010000098077fae */ /* 0x0007e8000892187c */
[----:B------:R3:W-:Y:S01]  /*123b0*/  LDGSTS.E [R7+0x40500], desc[UR60][R156.64], P1 ;  /* 0x405000009c077fae */ /* 0x0007e2000892187c */
[----:B-1----:R-:W-:-:S03]  /*123c0*/  IMAD.WIDE R164, R175, 0x4, R164 ;  /* 0x00000004afa47825 */ /* 0x002fc600078e02a4 */
[----:B------:R1:W-:Y:S01]  /*123d0*/  LDGSTS.E [R7+0x40900], desc[UR60][R170.64], P1 ;  /* 0x40900000aa077fae */ /* 0x0003e2000892187c */
[----:B--2---:R-:W-:-:S03]  /*123e0*/  IMAD.WIDE R160, R175, 0x4, R160 ;  /* 0x00000004afa07825 */ /* 0x004fc600078e02a0 */
[----:B------:R-:W-:Y:S01]  /*123f0*/  STL.64 [R1+0x7b8], R164 ;  /* 0x0007b8a401007387 */ /* 0x000fe20000100a00 */
[----:B----4-:R-:W-:-:S03]  /*12400*/  IMAD.WIDE R162, R175, 0x4, R162 ;  /* 0x00000004afa27825 */ /* 0x010fc600078e02a2 */
[----:B------:R2:W-:Y:S01]  /*12410*/  STL.64 [R1+0x818], R160 ;  /* 0x000818a001007387 */ /* 0x0005e20000100a00 */
[----:B------:R-:W-:-:S03]  /*12420*/  IMAD.WIDE R22, R175, 0x4, R204 ;  /* 0x00000004af167825 */ /* 0x000fc600078e02cc */
[----:B------:R4:W-:Y:S01]  /*12430*/  STL.64 [R1+0x858], R162 ;  /* 0x000858a201007387 */ /* 0x0009e20000100a00 */
[----:B------:R-:W-:-:S03]  /*12440*/  IMAD.WIDE R20, R175, 0x4, R250 ;  /* 0x00000004af147825 */ /* 0x000fc600078e02fa */
[----:B------:R1:W-:Y:S04]  /*12450*/  STL.64 [R1+0x898], R22 ;  /* 0x0008981601007387 */ /* 0x0003e80000100a00 */
[----:B------:R1:W-:Y:S04]  /*12460*/  STL.64 [R1+0x8d8], R20 ;  /* 0x0008d81401007387 */ /* 0x0003e80000100a00 */
[----:B------:R1:W-:Y:S04]  /*12470*/  LDGSTS.E [R7+0x40d00], desc[UR60][R168.64], P1 ;  /* 0x40d00000a8077fae */ /* 0x0003e8000892187c */
[----:B------:R1:W-:Y:S01]  /*12480*/  LDGSTS.E [R7+0x41100], desc[UR60][R166.64], P1 ;  /* 0x41100000a6077fae */ /* 0x0003e2000892187c */
[----:B------:R-:W-:-:S03]  /*12490*/  IMAD.WIDE R18, R175, 0x4, R154 ;  /* 0x00000004af127825 */ /* 0x000fc600078e029a */
[----:B------:R-:W-:Y:S01]  /*124a0*/  LDGSTS.E [R7+0x41500], desc[UR60][R176.64], P1 ;  /* 0x41500000b0077fae */ /* 0x000fe2000892187c */
[----:B------:R-:W-:-:S03]  /*124b0*/  IMAD.WIDE R16, R175, 0x4, R158 ;  /* 0x00000004af107825 */ /* 0x000fc600078e029e */
[----:B------:R1:W-:Y:S01]  /*124c0*/  STL.64 [R1+0x910], R18 ;  /* 0x0009101201007387 */ /* 0x0003e20000100a00 */
[----:B------:R-:W-:-:S03]  /*124d0*/  IMAD.WIDE R14, R175, 0x4, R248 ;  /* 0x00000004af0e7825 */ /* 0x000fc600078e02f8 */
[----:B------:R1:W-:Y:S01]  /*124e0*/  STL.64 [R1+0x940], R16 ;  /* 0x0009401001007387 */ /* 0x0003e20000100a00 */
[----:B------:R-:W-:-:S03]  /*124f0*/  IMAD.WIDE R12, R175, 0x4, R172 ;  /* 0x00000004af0c7825 */ /* 0x000fc600078e02ac */
[----:B------:R1:W-:Y:S01]  /*12500*/  STL.64 [R1+0x968], R14 ;  /* 0x0009680e01007387 */ /* 0x0003e20000100a00 */
[----:B------:R-:W-:-:S03]  /*12510*/  IMAD.WIDE R10, R175, 0x4, R186 ;  /* 0x00000004af0a7825 */ /* 0x000fc600078e02ba */
[----:B------:R-:W4:Y:S04]  /*12520*/  LDL.LU.64 R152, [R1+0x448] ;  /* 0x0004480001987983 */ /* 0x000f280000300a00 */
[----:B------:R1:W-:Y:S04]  /*12530*/  STL.64 [R1+0x9a0], R12 ;  /* 0x0009a00c01007387 */ /* 0x0003e80000100a00 */
[----:B------:R-:W4:Y:S04]  /*12540*/  LDL.LU.64 R172, [R1+0x408] ;  /* 0x0004080001ac7983 */ /* 0x000f280000300a00 */
[----:B------:R1:W-:Y:S04]  /*12550*/  STL.64 [R1+0x9b8], R10 ;  /* 0x0009b80a01007387 */ /* 0x0003e80000100a00 */
[----:B------:R-:W4:Y:S04]  /*12560*/  LDL.LU.64 R158, [R1+0x3c8] ;  /* 0x0003c800019e7983 */ /* 0x000f280000300a00 */
[----:B------:R-:W4:Y:S04]  /*12570*/  LDL.LU.64 R154, [R1+0x388] ;  /* 0x00038800019a7983 */ /* 0x000f280000300a00 */
[----:B------:R-:W4:Y:S04]  /*12580*/  LDL.LU.64 R156, [R1+0x348] ;  /* 0x00034800019c7983 */ /* 0x000f280000300a00 */
[----:B------:R-:W1:Y:S04]  /*12590*/  LDL.LU.64 R170, [R1+0x308] ;  /* 0x0003080001aa7983 */ /* 0x000e680000300a00 */
[----:B---3--:R-:W3:Y:S04]  /*125a0*/  LDL.LU.64 R168, [R1+0x2c8] ;  /* 0x0002c80001a87983 */ /* 0x008ee80000300a00 */
[----:B------:R-:W3:Y:S04]  /*125b0*/  LDL.LU.64 R166, [R1+0x288] ;  /* 0x0002880001a67983 */ /* 0x000ee80000300a00 */
[----:B------:R-:W3:Y:S04]  /*125c0*/  LDL.LU.64 R204, [R1+0x248] ;  /* 0x0002480001cc7983 */ /* 0x000ee80000300a00 */
[----:B------:R-:W-:Y:S04]  /*125d0*/  LDGSTS.E [R7+0x41900], desc[UR60][R164.64], P1 ;  /* 0x41900000a4077fae */ /* 0x000fe8000892187c */
[----:B------:R-:W3:Y:S04]  /*125e0*/  LDL.LU.64 R250, [R1+0x208] ;  /* 0x0002080001fa7983 */ /* 0x000ee80000300a00 */
[----:B------:R-:W-:Y:S04]  /*125f0*/  LDGSTS.E [R7+0x41d00], desc[UR60][R160.64], P1 ;  /* 0x41d00000a0077fae */ /* 0x000fe8000892187c */
[----:B------:R-:W-:Y:S04]  /*12600*/  LDGSTS.E [R7+0x42100], desc[UR60][R162.64], P1 ;  /* 0x42100000a2077fae */ /* 0x000fe8000892187c */
[----:B------:R3:W-:Y:S04]  /*12610*/  LDGSTS.E [R7+0x42500], desc[UR60][R22.64], P1 ;  /* 0x4250000016077fae */ /* 0x0007e8000892187c */
[----:B--2---:R-:W2:Y:S04]  /*12620*/  LDL.LU.64 R160, [R1+0x1c8] ;  /* 0x0001c80001a07983 */ /* 0x004ea80000300a00 */
[----:B------:R-:W2:Y:S04]  /*12630*/  LDL.LU.64 R248, [R1+0x188] ;  /* 0x0001880001f87983 */ /* 0x000ea80000300a00 */
[----:B----4-:R-:W4:Y:S04]  /*12640*/  LDL.LU.64 R162, [R1+0x148] ;  /* 0x0001480001a27983 */ /* 0x010f280000300a00 */
[----:B------:R-:W4:Y:S04]  /*12650*/  LDL.LU.64 R164, [R1+0x108] ;  /* 0x0001080001a47983 */ /* 0x000f280000300a00 */
[----:B------:R-:W4:Y:S04]  /*12660*/  LDL.LU.64 R176, [R1+0xc8] ;  /* 0x0000c80001b07983 */ /* 0x000f280000300a00 */
[----:B------:R-:W4:Y:S04]  /*12670*/  LDL.LU.64 R186, [R1+0x88] ;  /* 0x0000880001ba7983 */ /* 0x000f280000300a00 */
[----:B------:R3:W-:Y:S04]  /*12680*/  LDGSTS.E [R7+0x42900], desc[UR60][R20.64], P1 ;  /* 0x4290000014077fae */ /* 0x0007e8000892187c */
        /* <DEDUP_REMOVED lines=14> */
[C---:B-1----:R-:W-:Y:S01]  /*12770*/  IMAD.WIDE R170, R175.reuse, 0x4, R170 ;  /* 0x00000004afaa7825 */ /* 0x042fe200078e02aa */
[----:B------:R1:W-:Y:S03]  /*12780*/  STL.64 [R1+0x458], R156 ;  /* 0x0004589c01007387 */ /* 0x0003e60000100a00 */
[C---:B---3--:R-:W-:Y:S01]  /*12790*/  IMAD.WIDE R168, R175.reuse, 0x4, R168 ;  /* 0x00000004afa87825 */ /* 0x048fe200078e02a8 */
        /* <DEDUP_REMOVED lines=10> */
[----:B--2---:R-:W-:-:S03]  /*12840*/  IMAD.WIDE R18, R175, 0x4, R160 ;  /* 0x00000004af127825 */ /* 0x004fc600078e02a0 */
[----:B------:R2:W-:Y:S01]  /*12850*/  LDGSTS.E [R8+0x40980], desc[UR60][R158.64], P1 ;  /* 0x409800009e087fae */ /* 0x0005e2000892187c */
[----:B------:R-:W-:-:S03]  /*12860*/  IMAD.WIDE R16, R175, 0x4, R248 ;  /* 0x00000004af107825 */ /* 0x000fc600078e02f8 */
[----:B------:R2:W-:Y:S01]  /*12870*/  STL.64 [R1+0x890], R18 ;  /* 0x0008901201007387 */ /* 0x0005e20000100a00 */
[----:B----4-:R-:W-:-:S03]  /*12880*/  IMAD.WIDE R14, R175, 0x4, R162 ;  /* 0x00000004af0e7825 */ /* 0x010fc600078e02a2 */
[----:B------:R4:W-:Y:S01]  /*12890*/  STL.64 [R1+0x8d0], R16 ;  /* 0x0008d01001007387 */ /* 0x0009e20000100a00 */
[----:B------:R-:W-:-:S03]  /*128a0*/  IMAD.WIDE R12, R175, 0x4, R164 ;  /* 0x00000004af0c7825 */ /* 0x000fc600078e02a4 */
[----:B------:R4:W-:Y:S01]  /*128b0*/  STL.64 [R1+0x908], R14 ;  /* 0x0009080e01007387 */ /* 0x0009e20000100a00 */
[----:B------:R-:W-:-:S03]  /*128c0*/  IMAD.WIDE R10, R175, 0x4, R176 ;  /* 0x00000004af0a7825 */ /* 0x000fc600078e02b0 */
[----:B------:R4:W-:Y:S01]  /*128d0*/  STL.64 [R1+0x938], R12 ;  /* 0x0009380c01007387 */ /* 0x0009e20000100a00 */
[----:B------:R-:W-:-:S03]  /*128e0*/  IMAD.WIDE R6, R175, 0x4, R186 ;  /* 0x00000004af067825 */ /* 0x000fc600078e02ba */
[----:B------:R-:W2:Y:S04]  /*128f0*/  LDL.LU.64 R152, [R1+0x440] ;  /* 0x0004400001987983 */ /* 0x000ea80000300a00 */
[----:B------:R4:W-:Y:S04]  /*12900*/  STL.64 [R1+0x960], R10 ;  /* 0x0009600a01007387 */ /* 0x0009e80000100a00 */
[----:B------:R-:W4:Y:S04]  /*12910*/  LDL.LU.64 R164, [R1+0x400] ;  /* 0x0004000001a47983 */ /* 0x000f280000300a00 */
[----:B------:R4:W-:Y:S04]  /*12920*/  STL.64 [R1+0x998], R6 ;  /* 0x0009980601007387 */ /* 0x0009e80000100a00 */
[----:B------:R-:W4:Y:S04]  /*12930*/  LDL.LU.64 R162, [R1+0x3c0] ;  /* 0x0003c00001a27983 */ /* 0x000f280000300a00 */
[----:B------:R-:W4:Y:S04]  /*12940*/  LDL.LU.64 R160, [R1+0x380] ;  /* 0x0003800001a07983 */ /* 0x000f280000300a00 */
[----:B------:R-:W4:Y:S04]  /*12950*/  LDL.LU.64 R172, [R1+0x340] ;  /* 0x0003400001ac7983 */ /* 0x000f280000300a00 */
[----:B------:R-:W4:Y:S04]  /*12960*/  LDL.LU.64 R158, [R1+0x300] ;  /* 0x00030000019e7983 */ /* 0x000f280000300a00 */
[----:B------:R4:W-:Y:S04]  /*12970*/  LDGSTS.E [R8+0x40d80], desc[UR60][R154.64], P1 ;  /* 0x40d800009a087fae */ /* 0x0009e8000892187c */
[----:B------:R4:W-:Y:S04]  /*12980*/  LDGSTS.E [R8+0x41180], desc[UR60][R156.64], P1 ;  /* 0x411800009c087fae */ /* 0x0009e8000892187c */
[----:B------:R-:W-:Y:S04]  /*12990*/  LDGSTS.E [R8+0x41580], desc[UR60][R170.64], P1 ;  /* 0x41580000aa087fae */ /* 0x000fe8000892187c */
[----:B------:R-:W4:Y:S04]  /*129a0*/  LDL.LU.64 R154, [R1+0x2c0] ;  /* 0x0002c000019a7983 */ /* 0x000f280000300a00 */
[----:B-1----:R-:W4:Y:S04]  /*129b0*/  LDL.LU.64 R156, [R1+0x280] ;  /* 0x00028000019c7983 */ /* 0x002f280000300a00 */
[----:B------:R-:W4:Y:S04]  /*129c0*/  LDL.LU.64 R204, [R1+0x240] ;  /* 0x0002400001cc7983 */ /* 0x000f280000300a00 */
[----:B------:R-:W-:Y:S04]  /*129d0*/  LDGSTS.E [R8+0x41980], desc[UR60][R168.64], P1 ;  /* 0x41980000a8087fae */ /* 0x000fe8000892187c */
[----:B------:R-:W4:Y:S04]  /*129e0*/  LDL.LU.64 R250, [R1+0x200] ;  /* 0x0002000001fa7983 */ /* 0x000f280000300a00 */
[----:B------:R-:W-:Y:S04]  /*129f0*/  LDGSTS.E [R8+0x41d80], desc[UR60][R166.64], P1 ;  /* 0x41d80000a6087fae */ /* 0x000fe8000892187c */
[----:B------:R-:W4:Y:S04]  /*12a00*/  LDL.LU.64 R248, [R1+0x1c0] ;  /* 0x0001c00001f87983 */ /* 0x000f280000300a00 */
[----:B------:R1:W-:Y:S04]  /*12a10*/  LDGSTS.E [R8+0x42180], desc[UR60][R22.64], P1 ;  /* 0x4218000016087fae */ /* 0x0003e8000892187c */
[----:B---3--:R-:W3:Y:S04]  /*12a20*/  LDL.LU.64 R166, [R1+0x180] ;  /* 0x0001800001a67983 */ /* 0x008ee80000300a00 */
[----:B------:R-:W3:Y:S04]  /*12a30*/  LDL.LU.64 R168, [R1+0x140] ;  /* 0x0001400001a87983 */ /* 0x000ee80000300a00 */
[----:B------:R-:W3:Y:S04]  /*12a40*/  LDL.LU.64 R170, [R1+0x100] ;  /* 0x0001000001aa7983 */ /* 0x000ee80000300a00 */
[----:B------:R-:W3:Y:S04]  /*12a50*/  LDL.LU.64 R176, [R1+0xc0] ;  /* 0x0000c00001b07983 */ /* 0x000ee80000300a00 */
[----:B------:R-:W3:Y:S04]  /*12a60*/  LDL.LU.64 R186, [R1+0x80] ;  /* 0x0000800001ba7983 */ /* 0x000ee80000300a00 */
[----:B------:R1:W-:Y:S04]  /*12a70*/  LDGSTS.E [R8+0x42580], desc[UR60][R20.64], P1 ;  /* 0x4258000014087fae */ /* 0x0003e8000892187c */
[----:B------:R1:W-:Y:S04]  /*12a80*/  LDGSTS.E [R8+0x42980], desc[UR60][R18.64], P1 ;  /* 0x4298000012087fae */ /* 0x0003e8000892187c */
[----:B------:R3:W-:Y:S04]  /*12a90*/  LDGSTS.E [R8+0x42d80], desc[UR60][R16.64], P1 ;  /* 0x42d8000010087fae */ /* 0x0007e8000892187c */
[----:B------:R3:W-:Y:S04]  /*12aa0*/  LDGSTS.E [R8+0x43180], desc[UR60][R14.64], P1 ;  /* 0x431800000e087fae */ /* 0x0007e8000892187c */
[----:B------:R3:W-:Y:S04]  /*12ab0*/  LDGSTS.E [R8+0x43580], desc[UR60][R12.64], P1 ;  /* 0x435800000c087fae */ /* 0x0007e8000892187c */
[----:B------:R3:W-:Y:S04]  /*12ac0*/  LDGSTS.E [R8+0x43980], desc[UR60][R10.64], P1 ;  /* 0x439800000a087fae */ /* 0x0007e8000892187c */
[----:B------:R3:W-:Y:S01]  /*12ad0*/  LDGSTS.E [R8+0x43d80], desc[UR60][R6.64], P1 ;  /* 0x43d8000006087fae */ /* 0x0007e2000892187c */
[----:B--2---:R-:W-:-:S04]  /*12ae0*/  IMAD.WIDE R152, R175, 0x4, R152 ;  /* 0x00000004af987825 */ /* 0x004fc800078e0298 */
[C---:B----4-:R-:W-:Y:S01]  /*12af0*/  IMAD.WIDE R164, R175.reuse, 0x4, R164 ;  /* 0x00000004afa47825 */ /* 0x050fe200078e02a4 */
        /* <DEDUP_REMOVED lines=8> */
[----:B------:R-:W-:Y:S04]  /*12b80*/  STL.64 [R1+0x3a0], R172 ;  /* 0x0003a0ac01007387 */ /* 0x000fe80000100a00 */
[----:B------:R-:W-:Y:S04]  /*12b90*/  STL.64 [R1+0x420], R158 ;  /* 0x0004209e01007387 */ /* 0x000fe80000100a00 */
[----:B------:R4:W-:Y:S04]  /*12ba0*/  LDGSTS.E [R9+0x40200], desc[UR60][R152.64], P1 ;  /* 0x4020000098097fae */ /* 0x0009e8000892187c */
[----:B------:R4:W-:Y:S01]  /*12bb0*/  LDGSTS.E [R9+0x40600], desc[UR60][R164.64], P1 ;  /* 0x40600000a4097fae */ /* 0x0009e2000892187c */
[----:B------:R-:W-:-:S03]  /*12bc0*/  IMAD.WIDE R154, R175, 0x4, R154 ;  /* 0x00000004af9a7825 */ /* 0x000fc600078e029a */
[----:B------:R4:W-:Y:S01]  /*12bd0*/  LDGSTS.E [R9+0x40a00], desc[UR60][R162.64], P1 ;  /* 0x40a00000a2097fae */ /* 0x0009e2000892187c */
[----:B------:R-:W-:-:S03]  /*12be0*/  IMAD.WIDE R156, R175, 0x4, R156 ;  /* 0x00000004af9c7825 */ /* 0x000fc600078e029c */
[----:B------:R4:W-:Y:S01]  /*12bf0*/  STL.64 [R1+0x6c8], R154 ;  /* 0x0006c89a01007387 */ /* 0x0009e20000100a00 */
[----:B-1----:R-:W-:-:S03]  /*12c00*/  IMAD.WIDE R22, R175, 0x4, R204 ;  /* 0x00000004af167825 */ /* 0x002fc600078e02cc */
[----:B------:R1:W-:Y:S01]  /*12c10*/  STL.64 [R1+0x738], R156 ;  /* 0x0007389c01007387 */ /* 0x0003e20000100a00 */
[----:B------:R-:W-:-:S03]  /*12c20*/  IMAD.WIDE R20, R175, 0x4, R250 ;  /* 0x00000004af147825 */ /* 0x000fc600078e02fa */
[----:B------:R1:W-:Y:S01]  /*12c30*/  STL.64 [R1+0x7a8], R22 ;  /* 0x0007a81601007387 */ /* 0x0003e20000100a00 */
[----:B------:R-:W-:-:S03]  /*12c40*/  IMAD.WIDE R18, R175, 0x4, R248 ;  /* 0x00000004af127825 */ /* 0x000fc600078e02f8 */
[----:B------:R1:W-:Y:S01]  /*12c50*/  STL.64 [R1+0x808], R20 ;  /* 0x0008081401007387 */ /* 0x0003e20000100a00 */
[----:B---3--:R-:W-:-:S03]  /*12c60*/  IMAD.WIDE R16, R175, 0x4, R166 ;  /* 0x00000004af107825 */ /* 0x008fc600078e02a6 */
[----:B------:R3:W-:Y:S01]  /*12c70*/  STL.64 [R1+0x848], R18 ;  /* 0x0008481201007387 */ /* 0x0007e20000100a00 */
[----:B------:R-:W-:-:S03]  /*12c80*/  IMAD.WIDE R14, R175, 0x4, R168 ;  /* 0x00000004af0e7825 */ /* 0x000fc600078e02a8 */
[----:B------:R3:W-:Y:S01]  /*12c90*/  STL.64 [R1+0x888], R16 ;  /* 0x0008881001007387 */ /* 0x0007e20000100a00 */
[----:B------:R-:W-:-:S03]  /*12ca0*/  IMAD.WIDE R12, R175, 0x4, R170 ;  /* 0x00000004af0c7825 */ /* 0x000fc600078e02aa */
[----:B------:R3:W-:Y:S01]  /*12cb0*/  STL.64 [R1+0x8c8], R14 ;  /* 0x0008c80e01007387 */ /* 0x0007e20000100a00 */
[----:B------:R-:W-:-:S03]  /*12cc0*/  IMAD.WIDE R10, R175, 0x4, R176 ;  /* 0x00000004af0a7825 */ /* 0x000fc600078e02b0 */
[----:B------:R3:W-:Y:S01]  /*12cd0*/  STL.64 [R1+0x900], R12 ;  /* 0x0009000c01007387 */ /* 0x0007e20000100a00 */
[----:B------:R-:W-:-:S03]  /*12ce0*/  IMAD.WIDE R6, R175, 0x4, R186 ;  /* 0x00000004af067825 */ /* 0x000fc600078e02ba */
[----:B--2---:R-:W2:Y:S04]  /*12cf0*/  LDL.LU.64 R152, [R1+0x438] ;  /* 0x0004380001987983 */ /* 0x004ea80000300a00 */
[----:B------:R3:W-:Y:S04]  /*12d00*/  STL.64 [R1+0x930], R10 ;  /* 0x0009300a01007387 */ /* 0x0007e80000100a00 */
[----:B------:R-:W3:Y:S04]  /*12d10*/  LDL.LU.64 R170, [R1+0x3f8] ;  /* 0x0003f80001aa7983 */ /* 0x000ee80000300a00 */
[----:B------:R3:W-:Y:S04]  /*12d20*/  STL.64 [R1+0x958], R6 ;  /* 0x0009580601007387 */ /* 0x0007e80000100a00 */
[----:B------:R-:W3:Y:S04]  /*12d30*/  LDL.LU.64 R168, [R1+0x3b8] ;  /* 0x0003b80001a87983 */ /* 0x000ee80000300a00 */
[----:B------:R-:W3:Y:S04]  /*12d40*/  LDL.LU.64 R166, [R1+0x378] ;  /* 0x0003780001a67983 */ /* 0x000ee80000300a00 */
[----:B----4-:R-:W4:Y:S04]  /*12d50*/  LDL.LU.64 R164, [R1+0x338] ;  /* 0x0003380001a47983 */ /* 0x010f280000300a00 */
[----:B------:R-:W4:Y:S04]  /*12d60*/  LDL.LU.64 R162, [R1+0x2f8] ;  /* 0x0002f80001a27983 */ /* 0x000f280000300a00 */
[----:B------:R4:W-:Y:S04]  /*12d70*/  LDGSTS.E [R9+0x40e00], desc[UR60][R160.64], P1 ;  /* 0x40e00000a0097fae */ /* 0x0009e8000892187c */
[----:B------:R-:W-:Y:S04]  /*12d80*/  LDGSTS.E [R9+0x41200], desc[UR60][R172.64], P1 ;  /* 0x41200000ac097fae */ /* 0x000fe8000892187c */
[----:B------:R-:W-:Y:S04]  /*12d90*/  LDGSTS.E [R9+0x41600], desc[UR60][R158.64], P1 ;  /* 0x416000009e097fae */ /* 0x000fe8000892187c */
[----:B------:R-:W4:Y:S04]  /*12da0*/  LDL.LU.64 R160, [R1+0x2b8] ;  /* 0x0002b80001a07983 */ /* 0x000f280000300a00 */
[----:B------:R-:W4:Y:S04]  /*12db0*/  LDL.LU.64 R204, [R1+0x278] ;  /* 0x0002780001cc7983 */ /* 0x000f280000300a00 */
[----:B------:R-:W4:Y:S04]  /*12dc0*/  LDL.LU.64 R250, [R1+0x238] ;  /* 0x0002380001fa7983 */ /* 0x000f280000300a00 */
[----:B------:R-:W-:Y:S04]  /*12dd0*/  LDGSTS.E [R9+0x41a00], desc[UR60][R154.64], P1 ;  /* 0x41a000009a097fae */ /* 0x000fe8000892187c */
[----:B------:R-:W-:Y:S04]  /*12de0*/  LDGSTS.E [R9+0x41e00], desc[UR60][R156.64], P1 ;  /* 0x41e000009c097fae */ /* 0x000fe8000892187c */
[----:B------:R4:W-:Y:S04]  /*12df0*/  LDGSTS.E [R9+0x42200], desc[UR60][R22.64], P1 ;  /* 0x4220000016097fae */ /* 0x0009e8000892187c */
[----:B------:R-:W4:Y:S04]  /*12e00*/  LDL.LU.64 R154, [R1+0x1f8] ;  /* 0x0001f800019a7983 */ /* 0x000f280000300a00 */
[----:B-1----:R-:W4:Y:S04]  /*12e10*/  LDL.LU.64 R156, [R1+0x1b8] ;  /* 0x0001b800019c7983 */ /* 0x002f280000300a00 */
        /* <DEDUP_REMOVED lines=13> */
[C---:B---3--:R-:W-:Y:S01]  /*12ef0*/  IMAD.WIDE R170, R175.reuse, 0x4, R170 ;  /* 0x00000004afaa7825 */ /* 0x048fe200078e02aa */
[----:B------:R2:W-:Y:S03]  /*12f00*/  STL.64 [R1+0x280], R152 ;  /* 0x0002809801007387 */ /* 0x0005e60000100a00 */
[C---:B------:R-:W-:Y:S01]  /*12f10*/  IMAD.WIDE R168, R175.reuse, 0x4, R168 ;  /* 0x00000004afa87825 */ /* 0x040fe200078e02a8 */
[----:B------:R3:W-:Y:S03]  /*12f20*/  STL.64 [R1+0x2c0], R170 ;  /* 0x0002c0aa01007387 */ /* 0x0007e60000100a00 */
[C---:B------:R-:W-:Y:S01]  /*12f30*/  IMAD.WIDE R166, R175.reuse, 0x4, R166 ;  /* 0x00000004afa67825 */ /* 0x040fe200078e02a6 */
[----:B------:R3:W-:Y:S03]  /*12f40*/  STL.64 [R1+0x300], R168 ;  /* 0x000300a801007387 */ /* 0x0007e60000100a00 */
[C---:B----4-:R-:W-:Y:S01]  /*12f50*/  IMAD.WIDE R164, R175.reuse, 0x4, R164 ;  /* 0x00000004afa47825 */ /* 0x050fe200078e02a4 */
        /* <DEDUP_REMOVED lines=11> */
[----:B------:R1:W-:Y:S04]  /*13010*/  STL.64 [R1+0x440], R22 ;  /* 0x0004401601007387 */ /* 0x0003e80000100a00 */
[----:B------:R1:W-:Y:S04]  /*13020*/  STL.64 [R1+0x730], R20 ;  /* 0x0007301401007387 */ /* 0x0003e80000100a00 */
[----:B------:R1:W-:Y:S04]  /*13030*/  LDGSTS.E [R180+0x40e80], desc[UR60][R166.64], P1 ;  /* 0x40e80000a6b47fae */ /* 0x0003e8000892187c */
[----:B------:R-:W-:Y:S01]  /*13040*/  LDGSTS.E [R180+0x41280], desc[UR60][R164.64], P1 ;  /* 0x41280000a4b47fae */ /* 0x000fe2000892187c */
        /* <DEDUP_REMOVED lines=18> */
[----:B--2---:R-:W2:Y:S04]  /*13170*/  LDL.LU.64 R152, [R1+0x370] ;  /* 0x0003700001987983 */ /* 0x004ea80000300a00 */
[----:B---3--:R-:W3:Y:S04]  /*13180*/  LDL.LU.64 R170, [R1+0x330] ;  /* 0x0003300001aa7983 */ /* 0x008ee80000300a00 */
[----:B------:R-:W3:Y:S04]  /*13190*/  LDL.LU.64 R168, [R1+0x2f0] ;  /* 0x0002f00001a87983 */ /* 0x000ee80000300a00 */
[----:B----4-:R-:W1:Y:S04]  /*131a0*/  LDL.LU.64 R166, [R1+0x2b0] ;  /* 0x0002b00001a67983 */ /* 0x010e680000300a00 */
[----:B------:R-:W4:Y:S04]  /*131b0*/  LDL.LU.64 R204, [R1+0x270] ;  /* 0x0002700001cc7983 */ /* 0x000f280000300a00 */
        /* <DEDUP_REMOVED lines=23> */
[C---:B--2---:R-:W-:Y:S01]  /*13330*/  IMAD.WIDE R152, R175.reuse, 0x4, R152 ;  /* 0x00000004af987825 */ /* 0x044fe200078e0298 */
[----:B------:R2:W-:Y:S03]  /*13340*/  STL.64 [R1+0x308], R154 ;  /* 0x0003089a01007387 */ /* 0x0005e60000100a00 */
[C---:B---3--:R-:W-:Y:S01]  /*13350*/  IMAD.WIDE R170, R175.reuse, 0x4, R170 ;  /* 0x00000004afaa7825 */ /* 0x048fe200078e02aa */
[----:B------:R3:W-:Y:S03]  /*13360*/  STL.64 [R1+0x348], R152 ;  /* 0x0003489801007387 */ /* 0x0007e60000100a00 */
[C---:B------:R-:W-:Y:S01]  /*13370*/  IMAD.WIDE R168, R175.reuse, 0x4, R168 ;  /* 0x00000004afa87825 */ /* 0x040fe200078e02a8 */
[----:B------:R-:W-:Y:S03]  /*13380*/  STL.64 [R1+0x388], R170 ;  /* 0x000388aa01007387 */ /* 0x000fe60000100a00 */
[C---:B-1----:R-:W-:Y:S01]  /*13390*/  IMAD.WIDE R166, R175.reuse, 0x4, R166 ;  /* 0x00000004afa67825 */ /* 0x042fe200078e02a6 */
[----:B------:R-:W-:Y:S03]  /*133a0*/  STL.64 [R1+0x3c8], R168 ;  /* 0x0003c8a801007387 */ /* 0x000fe60000100a00 */
[C---:B----4-:R-:W-:Y:S01]  /*133b0*/  IMAD.WIDE R22, R175.reuse, 0x4, R204 ;  /* 0x00000004af167825 */ /* 0x050fe200078e02cc */
        /* <DEDUP_REMOVED lines=20> */
[----:B------:R-:W-:Y:S04]  /*13500*/  STL.64 [R1+0x8b8], R8 ;  /* 0x0008b80801007387 */ /* 0x000fe80000100a00 */
[----:B------:R-:W4:Y:S04]  /*13510*/  LDL.LU.64 R162, [R1+0x3e8] ;  /* 0x0003e80001a27983 */ /* 0x000f280000300a00 */
[----:B------:R4:W-:Y:S04]  /*13520*/  STL.64 [R1+0x8f0], R6 ;  /* 0x0008f00601007387 */ /* 0x0009e80000100a00 */
[----:B------:R-:W4:Y:S04]  /*13530*/  LDL.LU.64 R160, [R1+0x3a8] ;  /* 0x0003a80001a07983 */ /* 0x000f280000300a00 */
[----:B------:R-:W4:Y:S04]  /*13540*/  LDL.LU.64 R158, [R1+0x368] ;  /* 0x00036800019e7983 */ /* 0x000f280000300a00 */
[----:B------:R-:W4:Y:S04]  /*13550*/  LDL.LU.64 R156, [R1+0x328] ;  /* 0x00032800019c7983 */ /* 0x000f280000300a00 */
[----:B--2---:R-:W2:Y:S04]  /*13560*/  LDL.LU.64 R154, [R1+0x2e8] ;  /* 0x0002e800019a7983 */ /* 0x004ea80000300a00 */
[----:B------:R2:W-:Y:S04]  /*13570*/  LDGSTS.E [R244+0x40f00], desc[UR60][R152.64], P1 ;  /* 0x40f0000098f47fae */ /* 0x0005e8000892187c */
[----:B------:R-:W-:Y:S04]  /*13580*/  LDGSTS.E [R244+0x41300], desc[UR60][R170.64], P1 ;  /* 0x41300000aaf47fae */ /* 0x000fe8000892187c */
[----:B------:R-:W-:Y:S04]  /*13590*/  LDGSTS.E [R244+0x41700], desc[UR60][R168.64], P1 ;  /* 0x41700000a8f47fae */ /* 0x000fe8000892187c */
[----:B---3--:R-:W3:Y:S04]  /*135a0*/  LDL.LU.64 R152, [R1+0x2a8] ;  /* 0x0002a80001987983 */ /* 0x008ee80000300a00 */
[----:B------:R-:W3:Y:S04]  /*135b0*/  LDL.LU.64 R204, [R1+0x268] ;  /* 0x0002680001cc7983 */ /* 0x000ee80000300a00 */
[----:B------:R-:W3:Y:S04]  /*135c0*/  LDL.LU.64 R250, [R1+0x228] ;  /* 0x0002280001fa7983 */ /* 0x000ee80000300a00 */
[----:B------:R-:W-:Y:S04]  /*135d0*/  LDGSTS.E [R244+0x41b00], desc[UR60][R166.64], P1 ;  /* 0x41b00000a6f47fae */ /* 0x000fe8000892187c */
[----:B------:R-:W3:Y:S04]  /*135e0*/  LDL.LU.64 R248, [R1+0x1e8] ;  /* 0x0001e80001f87983 */ /* 0x000ee80000300a00 */
[----:B------:R3:W-:Y:S04]  /*135f0*/  LDGSTS.E [R244+0x41f00], desc[UR60][R22.64], P1 ;  /* 0x41f0000016f47fae */ /* 0x0007e8000892187c */
[----:B-1----:R-:W3:Y:S04]  /*13600*/  LDL.LU.64 R166, [R1+0x1a8] ;  /* 0x0001a80001a67983 */ /* 0x002ee80000300a00 */
[----:B------:R-:W3:Y:S04]  /*13610*/  LDL.LU.64 R168, [R1+0x168] ;  /* 0x0001680001a87983 */ /* 0x000ee80000300a00 */
        /* <DEDUP_REMOVED lines=10> */
[----:B------:R-:W-:Y:S04]  /*136c0*/  LDGSTS.E [R244+0x43b00], desc[UR60][R8.64], P1 ;  /* 0x43b0000008f47fae */ /* 0x000fe8000892187c */
[----:B------:R1:W-:Y:S01]  /*136d0*/  LDGSTS.E [R244+0x43f00], desc[UR60][R6.64], P1 ;  /* 0x43f0000006f47fae */ /* 0x0003e2000892187c */
[----:B----4-:R-:W-:-:S04]  /*136e0*/  IMAD.WIDE R164, R175, 0x4, R164 ;  /* 0x00000004afa47825 */ /* 0x010fc800078e02a4 */
        /* <DEDUP_REMOVED lines=8> */
[C---:B--2---:R-:W-:Y:S01]  /*13770*/  IMAD.WIDE R154, R175.reuse, 0x4, R154 ;  /* 0x00000004af9a7825 */ /* 0x044fe200078e029a */
[----:B------:R4:W-:Y:S04]  /*13780*/  STL.64 [R1+0x390], R156 ;  /* 0x0003909c01007387 */ /* 0x0009e80000100a00 */
[----:B------:R4:W-:Y:S04]  /*13790*/  STL.64 [R1+0x3d0], R154 ;  /* 0x0003d09a01007387 */ /* 0x0009e80000100a00 */
[----:B------:R4:W-:Y:S04]  /*137a0*/  LDGSTS.E [R245+0x40380], desc[UR60][R164.64], P1 ;  /* 0x40380000a4f57fae */ /* 0x0009e8000892187c */
[----:B------:R4:W-:Y:S01]  /*137b0*/  LDGSTS.E [R245+0x40780], desc[UR60][R162.64], P1 ;  /* 0x40780000a2f57fae */ /* 0x0009e2000892187c */
[----:B---3--:R-:W-:-:S03]  /*137c0*/  IMAD.WIDE R152, R175, 0x4, R152 ;  /* 0x00000004af987825 */ /* 0x008fc600078e0298 */
        /* <DEDUP_REMOVED lines=12> */
[----:B------:R4:W-:Y:S04]  /*13890*/  STL.64 [R1+0x790], R14 ;  /* 0x0007900e01007387 */ /* 0x0009e80000100a00 */
[----:B------:R4:W-:Y:S01]  /*138a0*/  STL.64 [R1+0x7f0], R12 ;  /* 0x0007f00c01007387 */ /* 0x0009e20000100a00 */
[----:B------:R-:W-:-:S03]  /*138b0*/  IMAD.WIDE R10, R175, 0x4, R172 ;  /* 0x00000004af0a7825 */ /* 0x000fc600078e02ac */
[----:B------:R4:W-:Y:S01]  /*138c0*/  LDGSTS.E [R245+0x40f80], desc[UR60][R158.64], P1 ;  /* 0x40f800009ef57fae */ /* 0x0009e2000892187c */
[----:B------:R-:W-:-:S03]  /*138d0*/  IMAD.WIDE R6, R175, 0x4, R186 ;  /* 0x00000004af067825 */ /* 0x000fc600078e02ba */
[----:B------:R4:W-:Y:S04]  /*138e0*/  LDGSTS.E [R245+0x41380], desc[UR60][R156.64], P1 ;  /* 0x413800009cf57fae */ /* 0x0009e8000892187c */
[----:B------:R-:W2:Y:S01]  /*138f0*/  LDL R186, [R1+0x9e8] ;  /* 0x0009e80001ba7983 */ /* 0x000ea20000100800 */
[----:B------:R-:W-:-:S03]  /*13900*/  IMAD.WIDE R8, R175, 0x4, R176 ;  /* 0x00000004af087825 */ /* 0x000fc600078e02b0 */
[----:B------:R4:W-:Y:S04]  /*13910*/  STL.64 [R1+0x830], R10 ;  /* 0x0008300a01007387 */ /* 0x0009e80000100a00 */
[----:B------:R4:W-:Y:S04]  /*13920*/  STL.64 [R1+0x870], R8 ;  /* 0x0008700801007387 */ /* 0x0009e80000100a00 */
[----:B------:R4:W-:Y:S04]  /*13930*/  STL.64 [R1+0x8b0], R6 ;  /* 0x0008b00601007387 */ /* 0x0009e80000100a00 */
[----:B------:R4:W-:Y:S04]  /*13940*/  LDGSTS.E [R245+0x41780], desc[UR60][R154.64], P1 ;  /* 0x417800009af57fae */ /* 0x0009e8000892187c */
        /* <DEDUP_REMOVED lines=9> */
[----:B------:R4:W-:Y:S01]  /*139e0*/  LDGSTS.E [R245+0x43f80], desc[UR60][R6.64], P1 ;  /* 0x43f8000006f57fae */ /* 0x0009e2000892187c */
[----:B------:R-:W-:-:S03]  /*139f0*/  CS2R R88, SRZ ;  /* 0x0000000000587805 */ /* 0x000fc6000001ff00 */
[----:B------:R-:W0:Y:S01]  /*13a00*/  LDGDEPBAR ;  /* 0x00000000000079af */ /* 0x000e220000000000 */
[----:B------:R-:W-:Y:S02]  /*13a10*/  CS2R R90, SRZ ;  /* 0x00000000005a7805 */ /* 0x000fe4000001ff00 */
[----:B------:R-:W-:Y:S02]  /*13a20*/  CS2R R92, SRZ ;  /* 0x00000000005c7805 */ /* 0x000fe4000001ff00 */
[----:B------:R-:W-:Y:S02]  /*13a30*/  CS2R R94, SRZ ;  /* 0x00000000005e7805 */ /* 0x000fe4000001ff00 */
[----:B------:R-:W-:Y:S02]  /*13a40*/  CS2R R96, SRZ ;  /* 0x0000000000607805 */ /* 0x000fe4000001ff00 */
[----:B------:R-:W-:Y:S02]  /*13a50*/  CS2R R98, SRZ ;  /* 0x0000000000627805 */ /* 0x000fe4000001ff00 */
[----:B------:R-:W-:-:S02]  /*13a60*/  CS2R R100, SRZ ;  /* 0x0000000000647805 */ /* 0x000fc4000001ff00 */
        /* <DEDUP_REMOVED lines=57> */
[----:B--2---:R-:W-:-:S13]  /*13e00*/  ISETP.GE.AND P0, PT, R186, 0x80, PT ;  /* 0x00000080ba00780c */ /* 0x004fda0003f06270 */
[----:B----4-:R-:W-:Y:S05]  /*13e10*/  @!P0 BRA `(.L_x_0) ;  /* 0x000000ec00888947 */ /* 0x010fea0003800000 */
[----:B------:R-:W2:Y:S04]  /*13e20*/  LDL.LU.64 R170, [R1+0x60] ;  /* 0x0000600001aa7983 */ /* 0x000ea80000300a00 */
[----:B------:R-:W3:Y:S04]  /*13e30*/  LDL.LU.64 R172, [R1+0x58] ;  /* 0x0000580001ac7983 */ /* 0x000ee80000300a00 */
[----:B------:R-:W4:Y:S01]  /*13e40*/  LDL.LU.64 R176, [R1+0x468] ;  /* 0x0004680001b07983 */ /* 0x000f220000300a00 */
[----:B------:R-:W-:Y:S02]  /*13e50*/  IMAD.MOV.U32 R5, RZ, RZ, R242 ;  /* 0x000000ffff057224 */ /* 0x000fe400078e00f2 */
[----:B------:R-:W-:Y:S01]  /*13e60*/  IMAD.MOV.U32 R6, RZ, RZ, R243 ;  /* 0x000000ffff067224 */ /* 0x000fe200078e00f3 */
[----:B------:R-:W-:Y:S04]  /*13e70*/  STL [R1+0xbf8], R181 ;  /* 0x000bf8b501007387 */ /* 0x000fe80000100800 */
[----:B-----5:R-:W-:Y:S04]  /*13e80*/  STL.64 [R1+0xbf0], R2 ;  /* 0x000bf00201007387 */ /* 0x020fe80000100a00 */
[----:B------:R1:W-:Y:S01]  /*13e90*/  STL.64 [R1+0xc00], R4 ;  /* 0x000c000401007387 */ /* 0x0003e20000100a00 */
[----:B------:R-:W-:-:S02]  /*13ea0*/  IMAD.MOV.U32 R13, RZ, RZ, R196 ;  /* 0x000000ffff0d7224 */ /* 0x000fc400078e00c4 */
[----:B--2---:R-:W-:Y:S02]  /*13eb0*/  IMAD.MOV.U32 R7, RZ, RZ, R170 ;  /* 0x000000ffff077224 */ /* 0x004fe400078e00aa */
[----:B------:R-:W-:Y:S02]  /*13ec0*/  IMAD.MOV.U32 R8, RZ, RZ, R171 ;  /* 0x000000ffff087224 */ /* 0x000fe400078e00ab */
[----:B---3--:R-:W-:Y:S01]  /*13ed0*/  IMAD.MOV.U32 R9, RZ, RZ, R172 ;  /* 0x000000ffff097224 */ /* 0x008fe200078e00ac */
[----:B------:R-:W-:Y:S01]  /*13ee0*/  MOV R10, R173 ;  /* 0x000000ad000a7202 */ /* 0x000fe20000000f00 */
[----:B------:R-:W-:Y:S01]  /*13ef0*/  STL.64 [R1+0xc08], R6 ;  /* 0x000c080601007387 */ /* 0x000fe20000100a00 */
[----:B----4-:R-:W-:-:S03]  /*13f00*/  IMAD.MOV.U32 R11, RZ, RZ, R176 ;  /* 0x000000ffff0b7224 */ /* 0x010fc600078e00b0 */
[----:B------:R-:W-:Y:S01]  /*13f10*/  STL.64 [R1+0xc10], R8 ;  /* 0x000c100801007387 */ /* 0x000fe20000100a00 */
[----:B------:R-:W-:-:S03]  /*13f20*/  IMAD.MOV.U32 R12, RZ, RZ, R177 ;  /* 0x000000ffff0c7224 */ /* 0x000fc600078e00b1 */
[----:B------:R2:W-:Y:S04]  /*13f30*/  STL.64 [R1+0xc18], R10 ;  /* 0x000c180a01007387 */ /* 0x0005e80000100a00 */
[----:B-1----:R-:W3:Y:S04]  /*13f40*/  LDL.LU.64 R4, [R1+0x510] ;  /* 0x0005100001047983 */ /* 0x002ee80000300a00 */
[----:B------:R-:W4:Y:S04]  /*13f50*/  LDL.LU.64 R2, [R1+0x518] ;  /* 0x0005180001027983 */ /* 0x000f280000300a00 */
[----:B------:R-:W4:Y:S04]  /*13f60*/  LDL.LU.64 R240, [R1+0x520] ;  /* 0x0005200001f07983 */ /* 0x000f280000300a00 */
[----:B------:R-:W4:Y:S04]  /*13f70*/  LDL.LU.64 R244, [R1+0x528] ;  /* 0x0005280001f47983 */ /* 0x000f280000300a00 */
[----:B--2---:R-:W2:Y:S04]  /*13f80*/  LDL.LU.64 R10, [R1+0x4d8] ;  /* 0x0004d800010a7983 */ /* 0x004ea80000300a00 */
[----:B------:R-:W2:Y:S04]  /*13f90*/  LDL.LU.64 R180, [R1+0x4e0] ;  /* 0x0004e00001b47983 */ /* 0x000ea80000300a00 */
[----:B------:R-:W2:Y:S04]  /*13fa0*/  LDL.LU.64 R248, [R1+0x4e8] ;  /* 0x0004e80001f87983 */ /* 0x000ea80000300a00 */
[----:B------:R-:W2:Y:S04]  /*13fb0*/  LDL.LU.64 R250, [R1+0x4b0] ;  /* 0x0004b00001fa7983 */ /* 0x000ea80000300a00 */
[----:B------:R-:W2:Y:S04]  /*13fc0*/  LDL.LU.64 R8, [R1+0x4b8] ;  /* 0x0004b80001087983 */ /* 0x000ea80000300a00 */
[----:B------:R-:W2:Y:S04]  /*13fd0*/  LDL.LU.64 R6, [R1+0x4c0] ;  /* 0x0004c00001067983 */ /* 0x000ea80000300a00 */
[----:B------:R-:W2:Y:S04]  /*13fe0*/  LDL.LU.64 R242, [R1+0x4c8] ;  /* 0x0004c80001f27983 */ /* 0x000ea80000300a00 */
[----:B------:R1:W-:Y:S04]  /*13ff0*/  STL.64 [R1+0xc20], R12 ;  /* 0x000c200c01007387 */ /* 0x0003e80000100a00 */
[----:B-1----:R-:W2:Y:S01]  /*14000*/  LDL.LU.64 R12, [R1+0x4d0] ;  /* 0x0004d000010c7983 */ /* 0x002ea20000300a00 */
[----:B------:R-:W-:Y:S01]  /*14010*/  IMAD.MOV.U32 R14, RZ, RZ, R197 ;  /* 0x000000ffff0e7224 */ /* 0x000fe200078e00c5 */
[----:B------:R-:W-:Y:S01]  /*14020*/  MOV R23, R188 ;  /* 0x000000bc00177202 */ /* 0x000fe20000000f00 */
[----:B------:R-:W-:Y:S01]  /*14030*/  IMAD.MOV.U32 R15, RZ, RZ, R198 ;  /* 0x000000ffff0f7224 */ /* 0x000fe200078e00c6 */
[----:B------:R-:W-:Y:S01]  /*14040*/  MOV R172, R222 ;  /* 0x000000de00ac7202 */ /* 0x000fe20000000f00 */
[----:B------:R-:W-:Y:S01]  /*14050*/  IMAD.MOV.U32 R16, RZ, RZ, R199 ;  /* 0x000000ffff107224 */ /* 0x000fe200078e00c7 */
[----:B------:R-:W-:Y:S01]  /*14060*/  MOV R161, R237 ;  /* 0x000000ed00a17202 */ /* 0x000fe20000000f00 */
[----:B------:R-:W-:Y:S01]  /*14070*/  IMAD.MOV.U32 R17, RZ, RZ, R200 ;  /* 0x000000ffff117224 */ /* 0x000fe200078e00c8 */
[----:B------:R-:W-:Y:S01]  /*14080*/  STL.64 [R1+0xc28], R14 ;  /* 0x000c280e01007387 */ /* 0x000fe20000100a00 */
[----:B------:R-:W-:Y:S01]  /*14090*/  IMAD.MOV.U32 R18, RZ, RZ, R201 ;  /* 0x000000ffff127224 */ /* 0x000fe200078e00c9 */
[----:B------:R-:W-:Y:S01]  /*140a0*/  MOV R201, R211 ;  /* 0x000000d300c97202 */ /* 0x000fe20000000f00 */
[----:B------:R-:W-:Y:S01]  /*140b0*/  IMAD.MOV.U32 R19, RZ, RZ, R202 ;  /* 0x000000ffff137224 */ /* 0x000fe200078e00ca */
[----:B------:R-:W-:Y:S01]  /*140c0*/  STL.64 [R1+0xc30], R16 ;  /* 0x000c301001007387 */ /* 0x000fe20000100a00 */
[----:B------:R-:W-:-:S02]  /*140d0*/  IMAD.MOV.U32 R20, RZ, RZ, R203 ;  /* 0x000000ffff147224 */ /* 0x000fc400078e00cb */
[----:B------:R-:W-:Y:S01]  /*140e0*/  IMAD.MOV.U32 R21, RZ, RZ, R190 ;  /* 0x000000ffff157224 */ /* 0x000fe200078e00be */
[----:B------:R-:W-:Y:S01]  /*140f0*/  STL.64 [R1+0xc38], R18 ;  /* 0x000c381201007387 */ /* 0x000fe20000100a00 */
[----:B------:R-:W-:Y:S02]  /*14100*/  IMAD.MOV.U32 R22, RZ, RZ, R191 ;  /* 0x000000ffff167224 */ /* 0x000fe400078e00bf */
[----:B------:R-:W-:Y:S01]  /*14110*/  IMAD.MOV.U32 R188, RZ, RZ, R192 ;  /* 0x000000ffffbc7224 */ /* 0x000fe200078e00c0 */
[----:B------:R1:W-:Y:S01]  /*14120*/  STL.64 [R1+0xc40], R20 ;  /* 0x000c401401007387 */ /* 0x0003e20000100a00 */
[----:B------:R-:W-:Y:S02]  /*14130*/  IMAD.MOV.U32 R202, RZ, RZ, R210 ;  /* 0x000000ffffca7224 */ /* 0x000fe400078e00d2 */
[----:B------:R-:W-:Y:S01]  /*14140*/  IMAD.MOV.U32 R203, RZ, RZ, R209 ;  /* 0x000000ffffcb7224 */ /* 0x000fe200078e00d1 */
[----:B------:R1:W-:Y:S01]  /*14150*/  STL.64 [R1+0xc48], R22 ;  /* 0x000c481601007387 */ /* 0x0003e20000100a00 */
[----:B------:R-:W-:-:S02]  /*14160*/  IMAD.MOV.U32 R200, RZ, RZ, R212 ;  /* 0x000000ffffc87224 */ /* 0x000fc400078e00d4 */
[----:B------:R-:W-:Y:S01]  /*14170*/  IMAD.MOV.U32 R198, RZ, RZ, R214 ;  /* 0x000000ffffc67224 */ /* 0x000fe200078e00d6 */
[----:B------:R-:W-:Y:S01]  /*14180*/  STL [R1+0xc50], R188 ;  /* 0x000c50bc01007387 */ /* 0x000fe20000100800 */
[----:B------:R-:W-:Y:S02]  /*14190*/  IMAD.MOV.U32 R199, RZ, RZ, R213 ;  /* 0x000000ffffc77224 */ /* 0x000fe400078e00d5 */
[----:B------:R-:W-:Y:S02]  /*141a0*/  IMAD.MOV.U32 R196, RZ, RZ, R216 ;  /* 0x000000ffffc47224 */ /* 0x000fe400078e00d8 */
[----:B------:R-:W-:Y:S02]  /*141b0*/  IMAD.MOV.U32 R197, RZ, RZ, R215 ;  /* 0x000000ffffc57224 */ /* 0x000fe400078e00d7 */
[----:B------:R-:W-:Y:S02]  /*141c0*/  IMAD.MOV.U32 R173, RZ, RZ, R221 ;  /* 0x000000ffffad7224 */ /* 0x000fe400078e00dd */
[----:B------:R-:W-:-:S02]  /*141d0*/  IMAD.MOV.U32 R156, RZ, RZ, R178 ;  /* 0x000000ffff9c7224 */ /* 0x000fc400078e00b2 */
[----:B------:R-:W-:Y:S02]  /*141e0*/  IMAD.MOV.U32 R170, RZ, RZ, R224 ;  /* 0x000000ffffaa7224 */ /* 0x000fe400078e00e0 */
        /* <DEDUP_REMOVED lines=30> */
[----:B---3--:R-:W-:Y:S02]  /*143d0*/  IMAD.MOV.U32 R210, RZ, RZ, R4 ;  /* 0x000000ffffd27224 */ /* 0x008fe400078e0004 */
[----:B------:R-:W-:Y:S02]  /*143e0*/  IMAD.MOV.U32 R209, RZ, RZ, R5 ;  /* 0x000000ffffd17224 */ /* 0x000fe400078e0005 */
[----:B------:R-:W3:Y:S01]  /*143f0*/  LDL.LU.64 R4, [R1+0x490] ;  /* 0x0004900001047983 */ /* 0x000ee20000300a00 */
[----:B----4-:R-:W-:Y:S02]  /*14400*/  IMAD.MOV.U32 R212, RZ, RZ, R2 ;  /* 0x000000ffffd47224 */ /* 0x010fe400078e0002 */
[----:B------:R-:W-:Y:S02]  /*14410*/  IMAD.MOV.U32 R211, RZ, RZ, R3 ;  /* 0x000000ffffd37224 */ /* 0x000fe400078e0003 */
[----:B------:R-:W4:Y:S01]  /*14420*/  LDL.LU.64 R2, [R1+0x498] ;  /* 0x0004980001027983 */ /* 0x000f220000300a00 */
[----:B------:R-:W-:-:S02]  /*14430*/  IMAD.MOV.U32 R214, RZ, RZ, R240 ;  /* 0x000000ffffd67224 */ /* 0x000fc400078e00f0 */
[----:B------:R-:W-:Y:S01]  /*14440*/  IMAD.MOV.U32 R213, RZ, RZ, R241 ;  /* 0x000000ffffd57224 */ /* 0x000fe200078e00f1 */
[----:B------:R-:W-:Y:S01]  /*14450*/  MOV R215, R245 ;  /* 0x000000f500d77202 */ /* 0x000fe20000000f00 */
[----:B------:R-:W4:Y:S01]  /*14460*/  LDL.LU.64 R240, [R1+0x4a0] ;  /* 0x0004a00001f07983 */ /* 0x000f220000300a00 */
[----:B------:R-:W-:-:S03]  /*14470*/  IMAD.MOV.U32 R216, RZ, RZ, R244 ;  /* 0x000000ffffd87224 */ /* 0x000fc600078e00f4 */
[----:B------:R-:W4:Y:S01]  /*14480*/  LDL.LU.64 R244, [R1+0x4a8] ;  /* 0x0004a80001f47983 */ /* 0x000f220000300a00 */
[----:B--2---:R-:W-:Y:S02]  /*14490*/  IMAD.MOV.U32 R220, RZ, RZ, R10 ;  /* 0x000000ffffdc7224 */ /* 0x004fe400078e000a */
[----:B------:R-:W-:Y:S02]  /*144a0*/  IMAD.MOV.U32 R222, RZ, RZ, R180 ;  /* 0x000000ffffde7224 */ /* 0x000fe400078e00b4 */
[----:B------:R-:W-:Y:S02]  /*144b0*/  IMAD.MOV.U32 R221, RZ, RZ, R181 ;  /* 0x000000ffffdd7224 */ /* 0x000fe400078e00b5 */
[----:B------:R-:W2:Y:S01]  /*144c0*/  LDL.LU.64 R180, [R1+0x478] ;  /* 0x0004780001b47983 */ /* 0x000ea20000300a00 */
[----:B------:R-:W-:Y:S02]  /*144d0*/  IMAD.MOV.U32 R225, RZ, RZ, R248 ;  /* 0x000000ffffe17224 */ /* 0x000fe400078e00f8 */
[----:B------:R-:W-:-:S02]  /*144e0*/  IMAD.MOV.U32 R224, RZ, RZ, R249 ;  /* 0x000000ffffe07224 */ /* 0x000fc400078e00f9 */
[----:B------:R-:W2:Y:S01]  /*144f0*/  LDL.LU.64 R248, [R1+0x480] ;  /* 0x0004800001f87983 */ /* 0x000ea20000300a00 */
[----:B------:R-:W-:Y:S02]  /*14500*/  IMAD.MOV.U32 R227, RZ, RZ, R250 ;  /* 0x000000ffffe37224 */ /* 0x000fe400078e00fa */
[----:B------:R-:W-:Y:S02]  /*14510*/  IMAD.MOV.U32 R226, RZ, RZ, R251 ;  /* 0x000000ffffe27224 */ /* 0x000fe400078e00fb */
[----:B------:R-:W2:Y:S01]  /*14520*/  LDL.LU.64 R250, [R1+0x488] ;  /* 0x0004880001fa7983 */ /* 0x000ea20000300a00 */
[----:B------:R-:W-:Y:S02]  /*14530*/  IMAD.MOV.U32 R219, RZ, RZ, R11 ;  /* 0x000000ffffdb7224 */ /* 0x000fe400078e000b */
[----:B------:R-:W-:Y:S02]  /*14540*/  IMAD.MOV.U32 R218, RZ, RZ, R12 ;  /* 0x000000ffffda7224 */ /* 0x000fe400078e000c */
[----:B------:R-:W-:-:S02]  /*14550*/  IMAD.MOV.U32 R217, RZ, RZ, R13 ;  /* 0x000000ffffd97224 */ /* 0x000fc400078e000d */
[----:B------:R-:W2:Y:S04]  /*14560*/  LDL.LU.64 R12, [R1] ;  /* 0x00000000010c7983 */ /* 0x000ea80000300a00 */
[----:B------:R-:W2:Y:S04]  /*14570*/  LDL.LU.64 R10, [R1+0x8] ;  /* 0x00000800010a7983 */ /* 0x000ea80000300a00 */
[----:B-1----:R-:W2:Y:S01]  /*14580*/  LDL.LU.64 R20, [R1+0x10] ;  /* 0x0000100001147983 */ /* 0x002ea20000300a00 */
[----:B------:R-:W-:Y:S02]  /*14590*/  IMAD.MOV.U32 R229, RZ, RZ, R8 ;  /* 0x000000ffffe57224 */ /* 0x000fe400078e0008 */
[----:B------:R-:W-:-:S02]  /*145a0*/  IMAD.MOV.U32 R228, RZ, RZ, R9 ;  /* 0x000000ffffe47224 */ /* 0x000fc400078e0009 */
[----:B------:R-:W2:Y:S01]  /*145b0*/  LDL.LU.64 R8, [R1+0x470] ;  /* 0x0004700001087983 */ /* 0x000ea20000300a00 */
[----:B------:R-:W-:Y:S01]  /*145c0*/  MOV R231, R6 ;  /* 0x0000000600e77202 */ /* 0x000fe20000000f00 */
[----:B------:R-:W-:Y:S02]  /*145d0*/  IMAD.MOV.U32 R230, RZ, RZ, R7 ;  /* 0x000000ffffe67224 */ /* 0x000fe400078e0007 */
[----:B------:R-:W2:Y:S04]  /*145e0*/  LDL.LU.64 R6, [R1+0x18] ;  /* 0x0000180001067983 */ /* 0x000ea80000300a00 */
[----:B------:R-:W2:Y:S04]  /*145f0*/  LDL.LU.64 R18, [R1+0x20] ;  /* 0x0000200001127983 */ /* 0x000ea80000300a00 */
[----:B------:R-:W2:Y:S01]  /*14600*/  LDL.LU.64 R16, [R1+0x28] ;  /* 0x0000280001107983 */ /* 0x000ea20000300a00 */
[----:B---3--:R-:W-:-:S02]  /*14610*/  IMAD.MOV.U32 R235, RZ, RZ, R4 ;  /* 0x000000ffffeb7224 */ /* 0x008fc400078e0004 */
[----:B------:R-:W-:Y:S02]  /*14620*/  IMAD.MOV.U32 R234, RZ, RZ, R5 ;  /* 0x000000ffffea7224 */ /* 0x000fe400078e0005 */
[----:B------:R-:W3:Y:S01]  /*14630*/  LDL.LU.64 R4, [R1+0x30] ;  /* 0x0000300001047983 */ /* 0x000ee20000300a00 */
[----:B----4-:R-:W-:Y:S02]  /*14640*/  IMAD.MOV.U32 R237, RZ, RZ, R2 ;  /* 0x000000ffffed7224 */ /* 0x010fe400078e0002 */
[----:B------:R-:W-:Y:S02]  /*14650*/  IMAD.MOV.U32 R236, RZ, RZ, R3 ;  /* 0x000000ffffec7224 */ /* 0x000fe400078e0003 */
[----:B------:R-:W4:Y:S01]  /*14660*/  LDL.LU.64 R2, [R1+0x38] ;  /* 0x0000380001027983 */ /* 0x000f220000300a00 */
[----:B------:R-:W-:Y:S02]  /*14670*/  IMAD.MOV.U32 R239, RZ, RZ, R240 ;  /* 0x000000ffffef7224 */ /* 0x000fe400078e00f0 */
[----:B------:R-:W-:-:S02]  /*14680*/  IMAD.MOV.U32 R238, RZ, RZ, R241 ;  /* 0x000000ffffee7224 */ /* 0x000fc400078e00f1 */
[----:B------:R-:W-:Y:S02]  /*14690*/  IMAD.MOV.U32 R241, RZ, RZ, R244 ;  /* 0x000000fffff17224 */ /* 0x000fe400078e00f4 */
[----:B------:R-:W-:Y:S02]  /*146a0*/  IMAD.MOV.U32 R240, RZ, RZ, R245 ;  /* 0x000000fffff07224 */ /* 0x000fe400078e00f5 */
[----:B--2---:R-:W-:Y:S02]  /*146b0*/  IMAD.MOV.U32 R245, RZ, RZ, R180 ;  /* 0x000000fffff57224 */ /* 0x004fe400078e00b4 */
[----:B------:R-:W-:Y:S02]  /*146c0*/  IMAD.MOV.U32 R244, RZ, RZ, R181 ;  /* 0x000000fffff47224 */ /* 0x000fe400078e00b5 */
[----:B------:R-:W2:Y:S04]  /*146d0*/  LDL.LU.64 R180, [R1+0x40] ;  /* 0x0000400001b47983 */ /* 0x000ea80000300a00 */
[----:B------:R-:W2:Y:S01]  /*146e0*/  LDL.LU.64 R14, [R1+0x48] ;  /* 0x00004800010e7983 */ /* 0x000ea20000300a00 */
[----:B------:R-:W-:Y:S01]  /*146f0*/  IMAD.MOV.U32 R233, RZ, RZ, R242 ;  /* 0x000000ffffe97224 */ /* 0x000fe200078e00f2 */
[----:B------:R-:W-:Y:S01]  /*14700*/  MOV R242, R247 ;  /* 0x000000f700f27202 */ /* 0x000fe20000000f00 */
        /* <DEDUP_REMOVED lines=8> */
[----:B------:R-:W2:Y:S01]  /*14790*/  LDL.LU.64 R12, [R1+0x50] ;  /* 0x00005000010c7983 */ /* 0x000ea20000300a00 */
[----:B------:R-:W-:-:S03]  /*147a0*/  IMAD.MOV.U32 R252, RZ, RZ, R11 ;  /* 0x000000fffffc7224 */ /* 0x000fc600078e000b */
[----:B------:R1:W-:Y:S01]  /*147b0*/  STL [R1], R10 ;  /* 0x0000000a01007387 */ /* 0x0003e20000100800 */
[----:B------:R-:W-:-:S03]  /*147c0*/  IMAD.MOV.U32 R22, RZ, RZ, R21 ;  /* 0x000000ffff167224 */ /* 0x000fc600078e0015 */
[----:B-1----:R-:W2:Y:S04]  /*147d0*/  LDL.LU.64 R10, [R1+0x610] ;  /* 0x00061000010a7983 */ /* 0x002ea80000300a00 */
[----:B------:R1:W-:Y:S04]  /*147e0*/  STL [R1+0x8], R20 ;  /* 0x0000081401007387 */ /* 0x0003e80000100800 */
[----:B-1----:R-:W2:Y:S04]  /*147f0*/  LDL.LU.64 R20, [R1+0x618] ;  /* 0x0006180001147983 */ /* 0x002ea80000300a00 */
[----:B------:R1:W-:Y:S04]  /*14800*/  STL [R1+0x4], R22 ;  /* 0x0000041601007387 */ /* 0x0003e80000100800 */
[----:B------:R1:W-:Y:S02]  /*14810*/  STL [R1+0x10], R8 ;  /* 0x0000100801007387 */ /* 0x0003e40000100800 */
[----:B-1----:R-:W-:-:S02]  /*14820*/  IMAD.MOV.U32 R22, RZ, RZ, R9 ;  /* 0x000000ffff167224 */ /* 0x002fc400078e0009 */
[----:B------:R-:W2:Y:S04]  /*14830*/  LDL.LU.64 R8, [R1+0x620] ;  /* 0x0006200001087983 */ /* 0x000ea80000300a00 */
[----:B------:R1:W-:Y:S04]  /*14840*/  STL [R1+0xc], R22 ;  /* 0x00000c1601007387 */ /* 0x0003e80000100800 */
[----:B------:R1:W-:Y:S02]  /*14850*/  STL [R1+0x18], R6 ;  /* 0x0000180601007387 */ /* 0x0003e40000100800 */
[----:B-1----:R-:W-:-:S02]  /*14860*/  IMAD.MOV.U32 R22, RZ, RZ, R7 ;  /* 0x000000ffff167224 */ /* 0x002fc400078e0007 */
[----:B------:R-:W2:Y:S04]  /*14870*/  LDL.LU.64 R6, [R1+0x628] ;  /* 0x0006280001067983 */ /* 0x000ea80000300a00 */
[----:B------:R1:W-:Y:S04]  /*14880*/  STL [R1+0x14], R22 ;  /* 0x0000141601007387 */ /* 0x0003e80000100800 */
[----:B------:R1:W-:Y:S02]  /*14890*/  STL [R1+0x20], R18 ;  /* 0x0000201201007387 */ /* 0x0003e40000100800 */
[----:B-1----:R-:W-:-:S02]  /*148a0*/  MOV R22, R19 ;  /* 0x0000001300167202 */ /* 0x002fc40000000f00 */
[----:B------:R-:W2:Y:S04]  /*148b0*/  LDL.LU.64 R18, [R1+0x5d0] ;  /* 0x0005d00001127983 */ /* 0x000ea80000300a00 */
[----:B------:R1:W-:Y:S04]  /*148c0*/  STL [R1+0x1c], R22 ;  /* 0x00001c1601007387 */ /* 0x0003e80000100800 */
[----:B------:R1:W-:Y:S02]  /*148d0*/  STL [R1+0x28], R16 ;  /* 0x0000281001007387 */ /* 0x0003e40000100800 */
[----:B-1----:R-:W-:-:S02]  /*148e0*/  IMAD.MOV.U32 R22, RZ, RZ, R17 ;  /* 0x000000ffff167224 */ /* 0x002fc400078e0011 */
[----:B------:R-:W2:Y:S04]  /*148f0*/  LDL.LU.64 R16, [R1+0x5d8] ;  /* 0x0005d80001107983 */ /* 0x000ea80000300a00 */
[----:B------:R1:W-:Y:S04]  /*14900*/  STL [R1+0x24], R22 ;  /* 0x0000241601007387 */ /* 0x0003e80000100800 */
[----:B---3--:R3:W-:Y:S01]  /*14910*/  STL [R1+0x30], R4 ;  /* 0x0000300401007387 */ /* 0x0087e20000100800 */
[----:B-1----:R-:W-:-:S03]  /*14920*/  IMAD.MOV.U32 R22, RZ, RZ, R5 ;  /* 0x000000ffff167224 */ /* 0x002fc600078e0005 */
[----:B---3--:R-:W3:Y:S04]  /*14930*/  LDL.LU.64 R4, [R1+0x5e0] ;  /* 0x0005e00001047983 */ /* 0x008ee80000300a00 */
[----:B------:R1:W-:Y:S04]  /*14940*/  STL [R1+0x2c], R22 ;  /* 0x00002c1601007387 */ /* 0x0003e80000100800 */
[----:B----4-:R4:W-:Y:S01]  /*14950*/  STL [R1+0x38], R2 ;  /* 0x0000380201007387 */ /* 0x0109e20000100800 */
[----:B-1----:R-:W-:-:S03]  /*14960*/  IMAD.MOV.U32 R22, RZ, RZ, R3 ;  /* 0x000000ffff167224 */ /* 0x002fc600078e0003 */
[----:B----4-:R-:W4:Y:S04]  /*14970*/  LDL.LU.64 R2, [R1+0x5e8] ;  /* 0x0005e80001027983 */ /* 0x010f280000300a00 */
[----:B------:R1:W-:Y:S04]  /*14980*/  STL [R1+0x34], R22 ;  /* 0x0000341601007387 */ /* 0x0003e80000100800 */
[----:B--2---:R2:W-:Y:S01]  /*14990*/  STL [R1+0x40], R180 ;  /* 0x000040b401007387 */ /* 0x0045e20000100800 */
[----:B-1----:R-:W-:-:S03]  /*149a0*/  IMAD.MOV.U32 R22, RZ, RZ, R181 ;  /* 0x000000ffff167224 */ /* 0x002fc600078e00b5 */
[----:B--2---:R-:W2:Y:S04]  /*149b0*/  LDL.LU.64 R180, [R1+0x5b0] ;  /* 0x0005b00001b47983 */ /* 0x004ea80000300a00 */
        /* <DEDUP_REMOVED lines=33> */
[----:B---3--:R3:W-:Y:S01]  /*14bd0*/  STL [R1+0x88], R4 ;  /* 0x0000880401007387 */ /* 0x0087e20000100800 */
[----:B-1----:R-:W-:-:S03]  /*14be0*/  MOV R22, R5 ;  /* 0x0000000500167202 */ /* 0x002fc60000000f00 */
        /* <DEDUP_REMOVED lines=51> */
[----:B-1----:R-:W-:-:S03]  /*14f20*/  MOV R22, R181 ;  /* 0x000000b500167202 */ /* 0x002fc60000000f00 */
        /* <DEDUP_REMOVED lines=259> */
[----:B-1----:R-:W-:-:S03]  /*15f60*/  MOV R22, R3 ;  /* 0x0000000300167202 */ /* 0x002fc60000000f00 */
        /* <DEDUP_REMOVED lines=165> */
[----:B------:R-:W-:Y:S04]  /*169c0*/  STL [R1+0x43c], R22 ;  /* 0x00043c1601007387 */ /* 0x000fe80000100800 */
[----:B------:R1:W-:Y:S04]  /*169d0*/  STL [R1+0x448], R16 ;  /* 0x0004481001007387 */ /* 0x0003e80000100800 */
[----:B------:R-:W2:Y:S01]  /*169e0*/  LDL.LU.64 R190, [R1+0x8e0] ;  /* 0x0008e00001be7983 */ /* 0x000ea20000300a00 */
[----:B-1----:R-:W-:-:S05]  /*169f0*/  IMAD.MOV.U32 R16, RZ, RZ, R17 ;  /* 0x000000ffff107224 */ /* 0x002fca00078e0011 */
        /* <DEDUP_REMOVED lines=13> */
[----:B------:R1:W-:Y:S04]  /*16ad0*/  STL [R1+0x468], R14 ;  /* 0x0004680e01007387 */ /* 0x0003e80000100800 */
[----:B-1----:R-:W2:Y:S01]  /*16ae0*/  LDL.LU.64 R16, [R1+0x7a0] ;  /* 0x0007a00001107983 */ /* 0x002ea20000300a00 */
[----:B------:R-:W-:-:S05]  /*16af0*/  IMAD.MOV.U32 R14, RZ, RZ, R15 ;  /* 0x000000ffff0e7224 */ /* 0x000fca00078e000f */
        /* <DEDUP_REMOVED lines=11> */
[----:B------:R-:W-:-:S03]  /*16bb0*/  IMAD.MOV.U32 R20, RZ, RZ, R21 ;  /* 0x000000ffff147224 */ /* 0x000fc600078e0015 */
[----:B------:R1:W-:Y:S04]  /*16bc0*/  STL [R1+0x488], R8 ;  /* 0x0004880801007387 */ /* 0x0003e80000100800 */
[----:B------:R1:W-:Y:S02]  /*16bd0*/  STL [R1+0x47c], R20 ;  /* 0x00047c1401007387 */ /* 0x0003e40000100800 */
[----:B-1----:R-:W-:Y:S02]  /*16be0*/  IMAD.MOV.U32 R8, RZ, RZ, R9 ;  /* 0x000000ffff087224 */ /* 0x002fe400078e0009 */
[----:B------:R-:W2:Y:S04]  /*16bf0*/  LDL.LU.64 R20, [R1+0x918] ;  /* 0x0009180001147983 */ /* 0x000ea80000300a00 */
[----:B------:R-:W-:Y:S04]  /*16c00*/  STL [R1+0x490], R6 ;  /* 0x0004900601007387 */ /* 0x000fe80000100800 */
[----:B------:R1:W-:Y:S04]  /*16c10*/  STL [R1+0x484], R8 ;  /* 0x0004840801007387 */ /* 0x0003e80000100800 */
[----:B-1----:R-:W2:Y:S01]  /*16c20*/  LDL.LU.64 R8, [R1+0x8d8] ;  /* 0x0008d80001087983 */ /* 0x002ea20000300a00 */
[----:B------:R-:W-:-:S03]  /*16c30*/  IMAD.MOV.U32 R6, RZ, RZ, R7 ;  /* 0x000000ffff067224 */ /* 0x000fc600078e0007 */
[----:B------:R1:W-:Y:S04]  /*16c40*/  STL [R1+0x498], R18 ;  /* 0x0004981201007387 */ /* 0x0003e80000100800 */
[----:B------:R1:W-:Y:S02]  /*16c50*/  STL [R1+0x48c], R6 ;  /* 0x00048c0601007387 */ /* 0x0003e40000100800 */
[----:B-1----:R-:W-:Y:S02]  /*16c60*/  MOV R18, R19 ;  /* 0x0000001300127202 */ /* 0x002fe40000000f00 */
[----:B------:R-:W2:Y:S04]  /*16c70*/  LDL.LU.64 R6, [R1+0x890] ;  /* 0x0008900001067983 */ /* 0x000ea80000300a00 */
[----:B------:R-:W-:Y:S04]  /*16c80*/  STL [R1+0x4a0], R190 ;  /* 0x0004a0be01007387 */ /* 0x000fe80000100800 */
[----:B------:R1:W-:Y:S04]  /*16c90*/  STL [R1+0x494], R18 ;  /* 0x0004941201007387 */ /* 0x0003e80000100800 */
[----:B-1----:R-:W2:Y:S01]  /*16ca0*/  LDL.LU.64 R18, [R1+0x848] ;  /* 0x0008480001127983 */ /* 0x002ea20000300a00 */
[----:B------:R-:W-:-:S03]  /*16cb0*/  IMAD.MOV.U32 R22, RZ, RZ, R191 ;  /* 0x000000ffff167224 */ /* 0x000fc600078e00bf */
[----:B---3--:R-:W-:Y:S04]  /*16cc0*/  STL [R1+0x4a8], R4 ;  /* 0x0004a80401007387 */ /* 0x008fe80000100800 */
[----:B------:R1:W-:Y:S02]  /*16cd0*/  STL [R1+0x49c], R22 ;  /* 0x00049c1601007387 */ /* 0x0003e40000100800 */
[----:B-1----:R-:W-:Y:S02]  /*16ce0*/  IMAD.MOV.U32 R22, RZ, RZ, R5 ;  /* 0x000000ffff167224 */ /* 0x002fe400078e0005 */
[----:B------:R-:W3:Y:S04]  /*16cf0*/  LDL.LU.64 R4, [R1+0x800] ;  /* 0x0008000001047983 */ /* 0x000ee80000300a00 */
        /* <DEDUP_REMOVED lines=17> */
[----:B------:R1:W-:Y:S02]  /*16e10*/  STL [R1+0x4d0], R12 ;  /* 0x0004d00c01007387 */ /* 0x0003e40000100800 */
[----:B-1----:R-:W-:-:S02]  /*16e20*/  IMAD.MOV.U32 R12, RZ, RZ, R13 ;  /* 0x000000ffff0c7224 */ /* 0x002fc400078e000d */
[----:B------:R1:W-:Y:S04]  /*16e30*/  STL [R1+0x4d8], R10 ;  /* 0x0004d80a01007387 */ /* 0x0003e80000100800 */
[----:B------:R1:W-:Y:S02]  /*16e40*/  STL [R1+0x4cc], R12 ;  /* 0x0004cc0c01007387 */ /* 0x0003e40000100800 */
[----:B-1----:R-:W-:Y:S02]  /*16e50*/  IMAD.MOV.U32 R10, RZ, RZ, R11 ;  /* 0x000000ffff0a7224 */ /* 0x002fe400078e000b */
[----:B------:R-:W2:Y:S04]  /*16e60*/  LDL.LU.64 R12, [R1+0x910] ;  /* 0x00091000010c7983 */ /* 0x000ea80000300a00 */
[----:B------:R1:W-:Y:S04]  /*16e70*/  STL [R1+0x4e0], R20 ;  /* 0x0004e01401007387 */ /* 0x0003e80000100800 */
[----:B------:R1:W-:Y:S02]  /*16e80*/  STL [R1+0x4d4], R10 ;  /* 0x0004d40a01007387 */ /* 0x0003e40000100800 */
[----:B-1----:R-:W-:-:S02]  /*16e90*/  IMAD.MOV.U32 R20, RZ, RZ, R21 ;  /* 0x000000ffff147224 */ /* 0x002fc400078e0015 */
[----:B------:R-:W2:Y:S04]  /*16ea0*/  LDL.LU.64 R10, [R1+0x8d0] ;  /* 0x0008d000010a7983 */ /* 0x000ea80000300a00 */
[----:B------:R1:W-:Y:S04]  /*16eb0*/  STL [R1+0x4e8], R8 ;  /* 0x0004e80801007387 */ /* 0x0003e80000100800 */
[----:B------:R-:W-:Y:S04]  /*16ec0*/  STL [R1+0x4dc], R20 ;  /* 0x0004dc1401007387 */ /* 0x000fe80000100800 */
[----:B------:R-:W2:Y:S01]  /*16ed0*/  LDL.LU.64 R22, [R1+0x888] ;  /* 0x0008880001167983 */ /* 0x000ea20000300a00 */
[----:B-1----:R-:W-:-:S03]  /*16ee0*/  IMAD.MOV.U32 R8, RZ, RZ, R9 ;  /* 0x000000ffff087224 */ /* 0x002fc600078e0009 */
[----:B------:R1:W-:Y:S04]  /*16ef0*/  STL [R1+0x4f0], R6 ;  /* 0x0004f00601007387 */ /* 0x0003e80000100800 */
[----:B------:R1:W-:Y:S02]  /*16f00*/  STL [R1+0x4e4], R8 ;  /* 0x0004e40801007387 */ /* 0x0003e40000100800 */
[----:B-1----:R-:W-:Y:S02]  /*16f10*/  IMAD.MOV.U32 R6, RZ, RZ, R7 ;  /* 0x000000ffff067224 */ /* 0x002fe400078e0007 */
[----:B------:R-:W2:Y:S04]  /*16f20*/  LDL.LU.64 R8, [R1+0x840] ;  /* 0x0008400001087983 */ /* 0x000ea80000300a00 */
[----:B------:R-:W-:Y:S04]  /*16f30*/  STL [R1+0x4f8], R18 ;  /* 0x0004f81201007387 */ /* 0x000fe80000100800 */
[----:B------:R1:W-:Y:S04]  /*16f40*/  STL [R1+0x4ec], R6 ;  /* 0x0004ec0601007387 */ /* 0x0003e80000100800 */
[----:B-1----:R-:W2:Y:S04]  /*16f50*/  LDL.LU.64 R6, [R1+0x7f8] ;  /* 0x0007f80001067983 */ /* 0x002ea80000300a00 */
[----:B------:R-:W2:Y:S01]  /*16f60*/  LDL.LU.64 R190, [R1+0x790] ;  /* 0x0007900001be7983 */ /* 0x000ea20000300a00 */
[----:B------:R-:W-:-:S05]  /*16f70*/  IMAD.MOV.U32 R18, RZ, RZ, R19 ;  /* 0x000000ffff127224 */ /* 0x000fca00078e0013 */
        /* <DEDUP_REMOVED lines=9> */
[----:B--2---:R2:W-:Y:S04]  /*17010*/  STL [R1+0x510], R180 ;  /* 0x000510b401007387 */ /* 0x0045e80000100800 */
[----:B------:R-:W4:Y:S01]  /*17020*/  LDL.LU.64 R20, [R1+0x940] ;  /* 0x0009400001147983 */ /* 0x000f220000300a00 */
[----:B-1----:R-:W-:-:S03]  /*17030*/  IMAD.MOV.U32 R18, RZ, RZ, R181 ;  /* 0x000000ffff127224 */ /* 0x002fc600078e00b5 */
[----:B------:R1:W-:Y:S04]  /*17040*/  STL [R1+0x518], R16 ;  /* 0x0005181001007387 */ /* 0x0003e80000100800 */
[----:B------:R1:W-:Y:S04]  /*17050*/  STL [R1+0x50c], R18 ;  /* 0x00050c1201007387 */ /* 0x0003e80000100800 */
[----:B--2---:R-:W2:Y:S01]  /*17060*/  LDL.LU.64 R180, [R1+0x908] ;  /* 0x0009080001b47983 */ /* 0x004ea20000300a00 */
[----:B-1----:R-:W-:-:S03]  /*17070*/  IMAD.MOV.U32 R16, RZ, RZ, R17 ;  /* 0x000000ffff107224 */ /* 0x002fc600078e0011 */
[----:B------:R1:W-:Y:S04]  /*17080*/  STL [R1+0x520], R14 ;  /* 0x0005200e01007387 */ /* 0x0003e80000100800 */
[----:B------:R1:W-:Y:S04]  /*17090*/  STL [R1+0x514], R16 ;  /* 0x0005141001007387 */ /* 0x0003e80000100800 */
[----:B------:R-:W2:Y:S01]  /*170a0*/  LDL.LU.64 R18, [R1+0x8c8] ;  /* 0x0008c80001127983 */ /* 0x000ea20000300a00 */
[----:B-1----:R-:W-:-:S03]  /*170b0*/  IMAD.MOV.U32 R14, RZ, RZ, R15 ;  /* 0x000000ffff0e7224 */ /* 0x002fc600078e000f */
[----:B------:R-:W2:Y:S04]  /*170c0*/  LDL.LU.64 R16, [R1+0x880] ;  /* 0x0008800001107983 */ /* 0x000ea80000300a00 */
        /* <DEDUP_REMOVED lines=12> */
[----:B------:R-:W-:Y:S04]  /*17190*/  STL [R1+0x540], R8 ;  /* 0x0005400801007387 */ /* 0x000fe80000100800 */
[----:B------:R1:W-:Y:S02]  /*171a0*/  STL [R1+0x534], R22 ;  /* 0x0005341601007387 */ /* 0x0003e40000100800 */
[----:B-1----:R-:W-:Y:S02]  /*171b0*/  IMAD.MOV.U32 R22, RZ, RZ, R9 ;  /* 0x000000ffff167224 */ /* 0x002fe400078e0009 */
[----:B------:R-:W2:Y:S04]  /*171c0*/  LDL.LU.64 R8, [R1+0x9a8] ;  /* 0x0009a80001087983 */ /* 0x000ea80000300a00 */
[----:B------:R-:W-:Y:S04]  /*171d0*/  STL [R1+0x53c], R22 ;  /* 0x00053c1601007387 */ /* 0x000fe80000100800 */
[----:B------:R1:W-:Y:S04]  /*171e0*/  STL [R1+0x548], R6 ;  /* 0x0005480601007387 */ /* 0x0003e80000100800 */
[----:B------:R-:W-:Y:S01]  /*171f0*/  STL [R1+0x550], R190 ;  /* 0x000550be01007387 */ /* 0x000fe20000100800 */
[----:B-1----:R-:W-:-:S05]  /*17200*/  IMAD.MOV.U32 R6, RZ, RZ, R7 ;  /* 0x000000ffff067224 */ /* 0x002fca00078e0007 */
[----:B------:R1:W-:Y:S01]  /*17210*/  STL [R1+0x544], R6 ;  /* 0x0005440601007387 */ /* 0x0003e20000100800 */
[----:B------:R-:W-:-:S03]  /*17220*/  IMAD.MOV.U32 R22, RZ, RZ, R191 ;  /* 0x000000ffff167224 */ /* 0x000fc600078e00bf */
[----:B-1----:R-:W2:Y:S04]  /*17230*/  LDL.LU.64 R6, [R1+0x968] ;  /* 0x0009680001067983 */ /* 0x002ea80000300a00 */
[----:B---3--:R-:W-:Y:S04]  /*17240*/  STL [R1+0x558], R4 ;  /* 0x0005580401007387 */ /* 0x008fe80000100800 */
[----:B------:R1:W-:Y:S02]  /*17250*/  STL [R1+0x54c], R22 ;  /* 0x00054c1601007387 */ /* 0x0003e40000100800 */
[----:B-1----:R-:W-:-:S02]  /*17260*/  IMAD.MOV.U32 R22, RZ, RZ, R5 ;  /* 0x000000ffff167224 */ /* 0x002fc400078e0005 */
[----:B------:R-:W3:Y:S04]  /*17270*/  LDL.LU.64 R4, [R1+0x938] ;  /* 0x0009380001047983 */ /* 0x000ee80000300a00 */
[----:B------:R-:W-:Y:S04]  /*17280*/  STL [R1+0x554], R22 ;  /* 0x0005541601007387 */ /* 0x000fe80000100800 */
[----:B----4-:R1:W-:Y:S04]  /*17290*/  STL [R1+0x560], R2 ;  /* 0x0005600201007387 */ /* 0x0103e80000100800 */
[----:B------:R4:W-:Y:S01]  /*172a0*/  STL [R1+0x568], R20 ;  /* 0x0005681401007387 */ /* 0x0009e20000100800 */
[----:B-1----:R-:W-:-:S05]  /*172b0*/  IMAD.MOV.U32 R2, RZ, RZ, R3 ;  /* 0x000000ffff027224 */ /* 0x002fca00078e0003 */
[----:B------:R1:W-:Y:S01]  /*172c0*/  STL [R1+0x55c], R2 ;  /* 0x00055c0201007387 */ /* 0x0003e20000100800 */
[----:B----4-:R-:W-:-:S03]  /*172d0*/  MOV R20, R21 ;  /* 0x0000001500147202 */ /* 0x010fc60000000f00 */
[----:B-1----:R-:W4:Y:S04]  /*172e0*/  LDL.LU.64 R2, [R1+0x900] ;  /* 0x0009000001027983 */ /* 0x002f280000300a00 */
[----:B--2---:R-:W-:Y:S04]  /*172f0*/  STL [R1+0x570], R180 ;  /* 0x000570b401007387 */ /* 0x004fe80000100800 */
[----:B------:R1:W-:Y:S02]  /*17300*/  STL [R1+0x564], R20 ;  /* 0x0005641401007387 */ /* 0x0003e40000100800 */
[----:B-1----:R-:W-:-:S02]  /*17310*/  IMAD.MOV.U32 R20, RZ, RZ, R181 ;  /* 0x000000ffff147224 */ /* 0x002fc400078e00b5 */
[----:B------:R-:W2:Y:S04]  /*17320*/  LDL.LU.64 R180, [R1+0x8c0] ;  /* 0x0008c00001b47983 */ /* 0x000ea80000300a00 */
[----:B------:R-:W-:Y:S04]  /*17330*/  STL [R1+0x56c], R20 ;  /* 0x00056c1401007387 */ /* 0x000fe80000100800 */
[----:B------:R1:W-:Y:S04]  /*17340*/  STL [R1+0x578], R18 ;  /* 0x0005781201007387 */ /* 0x0003e80000100800 */
[----:B------:R1:W-:Y:S02]  /*17350*/  STL [R1+0x580], R16 ;  /* 0x0005801001007387 */ /* 0x0003e40000100800 */
[----:B-1----:R-:W-:-:S02]  /*17360*/  IMAD.MOV.U32 R18, RZ, RZ, R19 ;  /* 0x000000ffff127224 */ /* 0x002fc400078e0013 */
[----:B------:R-:W-:-:S03]  /*17370*/  IMAD.MOV.U32 R16, RZ, RZ, R17 ;  /* 0x000000ffff107224 */ /* 0x000fc600078e0011 */
[----:B------:R-:W-:Y:S04]  /*17380*/  STL [R1+0x574], R18 ;  /* 0x0005741201007387 */ /* 0x000fe80000100800 */
[----:B------:R-:W2:Y:S04]  /*17390*/  LDL.LU.64 R184, [R1+0x878] ;  /* 0x0008780001b87983 */ /* 0x000ea80000300a00 */
[----:B------:R1:W-:Y:S04]  /*173a0*/  STL [R1+0x588], R14 ;  /* 0x0005880e01007387 */ /* 0x0003e80000100800 */
[----:B------:R-:W-:Y:S04]  /*173b0*/  STL [R1+0x57c], R16 ;  /* 0x00057c1001007387 */ /* 0x000fe80000100800 */
[----:B------:R-:W2:Y:S01]  /*173c0*/  LDL.LU.64 R190, [R1+0x830] ;  /* 0x0008300001be7983 */ /* 0x000ea20000300a00 */
[----:B-1----:R-:W-:-:S05]  /*173d0*/  IMAD.MOV.U32 R14, RZ, RZ, R15 ;  /* 0x000000ffff0e7224 */ /* 0x002fca00078e000f */
[----:B------:R-:W-:Y:S04]  /*173e0*/  STL [R1+0x584], R14 ;  /* 0x0005840e01007387 */ /* 0x000fe80000100800 */
[----:B------:R1:W-:Y:S02]  /*173f0*/  STL [R1+0x590], R12 ;  /* 0x0005900c01007387 */ /* 0x0003e40000100800 */
[----:B-1----:R-:W-:Y:S02]  /*17400*/  IMAD.MOV.U32 R12, RZ, RZ, R13 ;  /* 0x000000ffff0c7224 */ /* 0x002fe400078e000d */
[----:B------:R1:W-:Y:S04]  /*17410*/  STL [R1+0x598], R10 ;  /* 0x0005980a01007387 */ /* 0x0003e80000100800 */
[----:B------:R-:W-:Y:S04]  /*17420*/  STL [R1+0x58c], R12 ;  /* 0x00058c0c01007387 */ /* 0x000fe80000100800 */
[----:B------:R-:W2:Y:S01]  /*17430*/  LDL.LU.64 R188, [R1+0x9d8] ;  /* 0x0009d80001bc7983 */ /* 0x000ea20000300a00 */
[----:B-1----:R-:W-:-:S03]  /*17440*/  IMAD.MOV.U32 R10, RZ, RZ, R11 ;  /* 0x000000ffff0a7224 */ /* 0x002fc600078e000b */
[----:B------:R-:W2:Y:S04]  /*17450*/  LDL.LU.64 R22, [R1+0x9c0] ;  /* 0x0009c00001167983 */ /* 0x000ea80000300a00 */
[----:B------:R-:W-:Y:S04]  /*17460*/  STL [R1+0x594], R10 ;  /* 0x0005940a01007387 */ /* 0x000fe80000100800 */
[----:B------:R1:W-:Y:S04]  /*17470*/  STL [R1+0x5a0], R8 ;  /* 0x0005a00801007387 */ /* 0x0003e80000100800 */
[----:B------:R-:W2:Y:S04]  /*17480*/  LDL.LU.64 R20, [R1+0x9a0] ;  /* 0x0009a00001147983 */ /* 0x000ea80000300a00 */
[----:B------:R-:W2:Y:S01]  /*17490*/  LDL.LU.64 R18, [R1+0x960] ;  /* 0x0009600001127983 */ /* 0x000ea20000300a00 */
[----:B-1----:R-:W-:-:S05]  /*174a0*/  IMAD.MOV.U32 R8, RZ, RZ, R9 ;  /* 0x000000ffff087224 */ /* 0x002fca00078e0009 */
[----:B------:R-:W-:Y:S04]  /*174b0*/  STL [R1+0x59c], R8 ;  /* 0x00059c0801007387 */ /* 0x000fe80000100800 */
[----:B------:R1:W-:Y:S04]  /*174c0*/  STL [R1+0x5a8], R6 ;  /* 0x0005a80601007387 */ /* 0x0003e80000100800 */
[----:B------:R-:W2:Y:S04]  /*174d0*/  LDL.LU.64 R16, [R1+0x930] ;  /* 0x0009300001107983 */ /* 0x000ea80000300a00 */
[----:B------:R-:W2:Y:S01]  /*174e0*/  LDL.LU.64 R14, [R1+0x8f8] ;  /* 0x0008f800010e7983 */ /* 0x000ea20000300a00 */
[----:B-1----:R-:W-:-:S05]  /*174f0*/  IMAD.MOV.U32 R6, RZ, RZ, R7 ;  /* 0x000000ffff067224 */ /* 0x002fca00078e0007 */
[----:B------:R-:W-:Y:S04]  /*17500*/  STL [R1+0x5a4], R6 ;  /* 0x0005a40601007387 */ /* 0x000fe80000100800 */
[----:B---3--:R1:W-:Y:S04]  /*17510*/  STL [R1+0x5b0], R4 ;  /* 0x0005b00401007387 */ /* 0x0083e80000100800 */
[----:B------:R-:W3:Y:S04]  /*17520*/  LDL.LU.64 R12, [R1+0x8b8] ;  /* 0x0008b800010c7983 */ /* 0x000ee80000300a00 */
[----:B------:R-:W3:Y:S01]  /*17530*/  LDL.LU.64 R10, [R1+0x870] ;  /* 0x00087000010a7983 */ /* 0x000ee20000300a00 */
[----:B-1----:R-:W-:-:S05]  /*17540*/  IMAD.MOV.U32 R4, RZ, RZ, R5 ;  /* 0x000000ffff047224 */ /* 0x002fca00078e0005 */
[----:B------:R-:W-:Y:S04]  /*17550*/  STL [R1+0x5ac], R4 ;  /* 0x0005ac0401007387 */ /* 0x000fe80000100800 */
[----:B----4-:R1:W-:Y:S04]  /*17560*/  STL [R1+0x5b8], R2 ;  /* 0x0005b80201007387 */ /* 0x0103e80000100800 */
[----:B------:R-:W4:Y:S04]  /*17570*/  LDL.LU.64 R8, [R1+0x9e0] ;  /* 0x0009e00001087983 */ /* 0x000f280000300a00 */
[----:B------:R-:W4:Y:S01]  /*17580*/  LDL.LU.64 R6, [R1+0x9d0] ;  /* 0x0009d00001067983 */ /* 0x000f220000300a00 */
[----:B-1----:R-:W-:-:S05]  /*17590*/  IMAD.MOV.U32 R2, RZ, RZ, R3 ;  /* 0x000000ffff027224 */ /* 0x002fca00078e0003 */
[----:B------:R1:W-:Y:S04]  /*175a0*/  STL [R1+0x5b4], R2 ;  /* 0x0005b40201007387 */ /* 0x0003e80000100800 */
[----:B--2---:R2:W-:Y:S04]  /*175b0*/  STL [R1+0x5c0], R180 ;  /* 0x0005c0b401007387 */ /* 0x0045e80000100800 */
[----:B------:R-:W4:Y:S01]  /*175c0*/  LDL.LU.64 R4, [R1+0x9b8] ;  /* 0x0009b80001047983 */ /* 0x000f220000300a00 */
[----:B-1----:R-:W-:-:S03]  /*175d0*/  IMAD.MOV.U32 R2, RZ, RZ, R181 ;  /* 0x000000ffff027224 */ /* 0x002fc600078e00b5 */
[----:B--2---:R-:W2:Y:S04]  /*175e0*/  LDL.LU.64 R180, [R1+0x998] ;  /* 0x0009980001b47983 */ /* 0x004ea80000300a00 */
[----:B------:R1:W-:Y:S01]  /*175f0*/  STL [R1+0x5bc], R2 ;  /* 0x0005bc0201007387 */ /* 0x0003e20000100800 */
[----:B------:R-:W-:-:S03]  /*17600*/  IMAD.MOV.U32 R179, RZ, RZ, R185 ;  /* 0x000000ffffb37224 */ /* 0x000fc600078e00b9 */
[----:B------:R1:W-:Y:S04]  /*17610*/  STL [R1+0x5c8], R184 ;  /* 0x0005c8b801007387 */ /* 0x0003e80000100800 */
[----:B-1----:R-:W2:Y:S04]  /*17620*/  LDL.LU.64 R2, [R1+0x958] ;  /* 0x0009580001027983 */ /* 0x002ea80000300a00 */
[----:B------:R-:W2:Y:S04]  /*17630*/  LDL.LU.64 R182, [R1+0x928] ;  /* 0x0009280001b67983 */ /* 0x000ea80000300a00 */
[----:B------:R1:W-:Y:S04]  /*17640*/  STL [R1+0x5c4], R179 ;  /* 0x0005c4b301007387 */ /* 0x0003e80000100800 */
[----:B------:R1:W-:Y:S04]  /*17650*/  STL [R1+0x5d0], R190 ;  /* 0x0005d0be01007387 */ /* 0x0003e80000100800 */
[----:B------:R-:W2:Y:S01]  /*17660*/  LDL.LU.64 R184, [R1+0x8f0] ;  /* 0x0008f00001b87983 */ /* 0x000ea20000300a00 */
[----:B-1----:R-:W-:-:S03]  /*17670*/  MOV R179, R191 ;  /* 0x000000bf00b37202 */ /* 0x002fc60000000f00 */
[----:B------:R-:W2:Y:S04]  /*17680*/  LDL.LU.64 R190, [R1+0x8b0] ;  /* 0x0008b00001be7983 */ /* 0x000ea80000300a00 */
[----:B------:R1:W-:Y:S02]  /*17690*/  STL [R1+0x5cc], R179 ;  /* 0x0005ccb301007387 */ /* 0x0003e40000100800 */
[----:B-1----:R-:W-:Y:S02]  /*176a0*/  IMAD.MOV.U32 R179, RZ, RZ, R189 ;  /* 0x000000ffffb37224 */ /* 0x002fe400078e00bd */
[----:B------:R1:W-:Y:S04]  /*176b0*/  STL [R1+0x5d8], R188 ;  /* 0x0005d8bc01007387 */ /* 0x0003e80000100800 */
[----:B-1----:R1:W5:Y:S04]  /*176c0*/  LDL.LU R188, [R1+0xc50] ;  /* 0x000c500001bc7983 */ /* 0x0023680000300800 */
[----:B------:R-:W-:Y:S04]  /*176d0*/  STL [R1+0x5e0], R22 ;  /* 0x0005e01601007387 */ /* 0x000fe80000100800 */
[----:B------:R1:W-:Y:S02]  /*176e0*/  STL [R1+0x5d4], R179 ;  /* 0x0005d4b301007387 */ /* 0x0003e40000100800 */
[----:B-1----:R-:W-:-:S02]  /*176f0*/  IMAD.MOV.U32 R179, RZ, RZ, R23 ;  /* 0x000000ffffb37224 */ /* 0x002fc400078e0017 */
[----:B------:R1:W5:Y:S04]  /*17700*/  LDL.LU.64 R22, [R1+0xc48] ;  /* 0x000c480001167983 */ /* 0x0003680000300a00 */
        /* <DEDUP_REMOVED lines=16> */
[----:B---3--:R-:W-:Y:S04]  /*17810*/  STL [R1+0x608], R12 ;  /* 0x0006080c01007387 */ /* 0x008fe80000100800 */
[----:B------:R3:W-:Y:S02]  /*17820*/  STL [R1+0x5fc], R179 ;  /* 0x0005fcb301007387 */ /* 0x0007e40000100800 */
[----:B---3--:R-:W-:-:S02]  /*17830*/  IMAD.MOV.U32 R179, RZ, RZ, R13 ;  /* 0x000000ffffb37224 */ /* 0x008fc400078e000d */
[----:B------:R1:W5:Y:S04]  /*17840*/  LDL.LU.64 R12, [R1+0xc20] ;  /* 0x000c2000010c7983 */ /* 0x0003680000300a00 */
[----:B------:R-:W-:Y:S04]  /*17850*/  STL [R1+0x610], R10 ;  /* 0x0006100a01007387 */ /* 0x000fe80000100800 */
[----:B------:R3:W-:Y:S02]  /*17860*/  STL [R1+0x604], R179 ;  /* 0x000604b301007387 */ /* 0x0007e40000100800 */
[----:B---3--:R-:W-:-:S02]  /*17870*/  IMAD.MOV.U32 R179, RZ, RZ, R11 ;  /* 0x000000ffffb37224 */ /* 0x008fc400078e000b */
[----:B------:R1:W5:Y:S04]  /*17880*/  LDL.LU.64 R10, [R1+0xc18] ;  /* 0x000c1800010a7983 */ /* 0x0003680000300a00 */
[----:B----4-:R-:W-:Y:S04]  /*17890*/  STL [R1+0x618], R8 ;  /* 0x0006180801007387 */ /* 0x010fe80000100800 */
[----:B------:R3:W-:Y:S02]  /*178a0*/  STL [R1+0x60c], R179 ;  /* 0x00060cb301007387 */ /* 0x0007e40000100800 */
[----:B---3--:R-:W-:-:S02]  /*178b0*/  IMAD.MOV.U32 R179, RZ, RZ, R9 ;  /* 0x000000ffffb37224 */ /* 0x008fc400078e0009 */
[----:B------:R1:W5:Y:S04]  /*178c0*/  LDL.LU.64 R8, [R1+0xc10] ;  /* 0x000c100001087983 */ /* 0x0003680000300a00 */
[----:B------:R-:W-:Y:S04]  /*178d0*/  STL [R1+0x620], R6 ;  /* 0x0006200601007387 */ /* 0x000fe80000100800 */
[----:B------:R3:W-:Y:S02]  /*178e0*/  STL [R1+0x614], R179 ;  /* 0x000614b301007387 */ /* 0x0007e40000100800 */
[----:B---3--:R-:W-:-:S02]  /*178f0*/  IMAD.MOV.U32 R179, RZ, RZ, R7 ;  /* 0x000000ffffb37224 */ /* 0x008fc400078e0007 */
[----:B------:R1:W5:Y:S04]  /*17900*/  LDL.LU.64 R6, [R1+0xc08] ;  /* 0x000c080001067983 */ /* 0x0003680000300a00 */
[----:B------:R-:W-:Y:S04]  /*17910*/  STL [R1+0x628], R4 ;  /* 0x0006280401007387 */ /* 0x000fe80000100800 */
[----:B------:R3:W-:Y:S02]  /*17920*/  STL [R1+0x61c], R179 ;  /* 0x00061cb301007387 */ /* 0x0007e40000100800 */
[----:B---3--:R-:W-:-:S02]  /*17930*/  IMAD.MOV.U32 R179, RZ, RZ, R5 ;  /* 0x000000ffffb37224 */ /* 0x008fc400078e0005 */
[----:B------:R1:W5:Y:S04]  /*17940*/  LDL.LU.64 R4, [R1+0xc00] ;  /* 0x000c000001047983 */ /* 0x0003680000300a00 */
[----:B--2---:R-:W-:Y:S04]  /*17950*/  STL [R1+0x630], R180 ;  /* 0x000630b401007387 */ /* 0x004fe80000100800 */
[----:B------:R2:W-:Y:S02]  /*17960*/  STL [R1+0x624], R179 ;  /* 0x000624b301007387 */ /* 0x0005e40000100800 */
[----:B--2---:R-:W-:-:S02]  /*17970*/  IMAD.MOV.U32 R179, RZ, RZ, R181 ;  /* 0x000000ffffb37224 */ /* 0x004fc400078e00b5 */
[----:B------:R-:W2:Y:S04]  /*17980*/  LDL.LU R181, [R1+0xbf8] ;  /* 0x000bf80001b57983 */ /* 0x000ea80000300800 */
[----:B------:R-:W-:Y:S04]  /*17990*/  STL [R1+0x638], R2 ;  /* 0x0006380201007387 */ /* 0x000fe80000100800 */
[----:B------:R3:W-:Y:S02]  /*179a0*/  STL [R1+0x62c], R179 ;  /* 0x00062cb301007387 */ /* 0x0007e40000100800 */
[----:B---3--:R-:W-:-:S02]  /*179b0*/  MOV R179, R3 ;  /* 0x0000000300b37202 */ /* 0x008fc40000000f00 */
[----:B------:R1:W5:Y:S04]  /*179c0*/  LDL.LU.64 R2, [R1+0xbf0] ;  /* 0x000bf00001027983 */ /* 0x0003680000300a00 */
[----:B------:R-:W-:Y:S04]  /*179d0*/  STL [R1+0x640], R182 ;  /* 0x000640b601007387 */ /* 0x000fe80000100800 */
[----:B------:R3:W-:Y:S04]  /*179e0*/  STL [R1+0x634], R179 ;  /* 0x000634b301007387 */ /* 0x0007e80000100800 */
[----:B------:R-:W-:Y:S01]  /*179f0*/  STL [R1+0x648], R184 ;  /* 0x000648b801007387 */ /* 0x000fe20000100800 */
[----:B---3--:R-:W-:-:S05]  /*17a00*/  IMAD.MOV.U32 R179, RZ, RZ, R183 ;  /* 0x000000ffffb37224 */ /* 0x008fca00078e00b7 */
[----:B------:R3:W-:Y:S01]  /*17a10*/  STL [R1+0x63c], R179 ;  /* 0x00063cb301007387 */ /* 0x0007e20000100800 */
[----:B------:R-:W-:-:S03]  /*17a20*/  SHF.R.S32.HI R44, RZ, 0x1f, R186 ;  /* 0x0000001fff2c7819 */ /* 0x000fc600000114ba */
[----:B------:R-:W-:Y:S01]  /*17a30*/  STL [R1+0x650], R190 ;  /* 0x000650be01007387 */ /* 0x000fe20000100800 */
[----:B---3--:R-:W-:Y:S01]  /*17a40*/  IMAD.MOV.U32 R179, RZ, RZ, R185 ;  /* 0x000000ffffb37224 */ /* 0x008fe200078e00b9 */
[----:B------:R-:W-:-:S04]  /*17a50*/  LEA.HI R44, R44, R186, RZ, 0x7 ;  /* 0x000000ba2c2c7211 */ /* 0x000fc800078f38ff */
[----:B------:R3:W-:Y:S01]  /*17a60*/  STL [R1+0x644], R179 ;  /* 0x000644b301007387 */ /* 0x0007e20000100800 */
[----:B------:R-:W-:Y:S01]  /*17a70*/  SHF.R.S32.HI R182, RZ, 0x1f, R175 ;  /* 0x0000001fffb67819 */ /* 0x000fe200000114af */
[----:B---3--:R-:W-:-:S05]  /*17a80*/  IMAD.MOV.U32 R179, RZ, RZ, R191 ;  /* 0x000000ffffb37224 */ /* 0x008fca00078e00bf */
[----:B------:R3:W-:Y:S01]  /*17a90*/  STL [R1+0x64c], R179 ;  /* 0x00064cb301007387 */ /* 0x0007e20000100800 */
[C---:B------:R-:W-:Y:S01]  /*17aa0*/  SHF.L.U64.HI R182, R175.reuse, 0x2, R182 ;  /* 0x00000002afb67819 */ /* 0x040fe200000102b6 */
[----:B------:R-:W-:Y:S01]  /*17ab0*/  IMAD.SHL.U32 R183, R175, 0x4, RZ ;  /* 0x00000004afb77824 */ /* 0x000fe200078e00ff */
[----:B---3--:R-:W-:-:S05]  /*17ac0*/  SHF.R.S32.HI R179, RZ, 0x7, R44 ;  /* 0x00000007ffb37819 */ /* 0x008fca000001142c */
[----:B------:R-:W-:Y:S01]  /*17ad0*/  VIADD R175, R179, 0xfffffffe ;  /* 0xfffffffeb3af7836 */ /* 0x000fe20000000000 */
[----:B------:R1:W-:Y:S04]  /*17ae0*/  STL [R1+0x654], R179 ;  /* 0x000654b301007387 */ /* 0x0003e80000100800 */
[----:B------:R1:W-:Y:S01]  /*17af0*/  STL [R1+0x660], R175 ;  /* 0x000660af01007387 */ /* 0x0003e20000100800 */
[----:B------:R-:W-:Y:S01]  /*17b00*/  IMAD.MOV.U32 R184, RZ, RZ, 0x1 ;  /* 0x00000001ffb87424 */ /* 0x000fe200078e00ff */
[----:B------:R-:W-:Y:S01]  /*17b10*/  CS2R R88, SRZ ;  /* 0x0000000000587805 */ /* 0x000fe2000001ff00 */
[----:B------:R-:W-:Y:S01]  /*17b20*/  IMAD.MOV.U32 R185, RZ, RZ, -0x1 ;  /* 0xffffffffffb97424 */ /* 0x000fe200078e00ff */
[----:B------:R-:W-:Y:S01]  /*17b30*/  CS2R R90, SRZ ;  /* 0x00000000005a7805 */ /* 0x000fe2000001ff00 */
[----:B------:R-:W-:Y:S01]  /*17b40*/  IMAD.MOV.U32 R186, RZ, RZ, RZ ;  /* 0x000000ffffba7224 */ /* 0x000fe200078e00ff */
        /* <DEDUP_REMOVED lines=62> */
[----:B--2---:R-:W-:-:S04]  /*17f30*/  SHF.R.S32.HI R180, RZ, 0x1f, R181 ;  /* 0x0000001fffb47819 */ /* 0x004fc800000114b5 */
[C---:B------:R-:W-:Y:S01]  /*17f40*/  SHF.L.U64.HI R180, R181.reuse, 0x2, R180 ;  /* 0x00000002b5b47819 */ /* 0x040fe200000102b4 */
[----:B-1----:R-:W-:-:S07]  /*17f50*/  IMAD.SHL.U32 R181, R181, 0x4, RZ ;  /* 0x00000004b5b57824 */ /* 0x002fce00078e00ff */
.L_x_1:
[----:B-----5:R-:W-:Y:S01]  /*17f60*/  VIADD R185, R185, 0x1 ;  /* 0x00000001b9b97836 */ /* 0x020fe20000000000 */
[----:B------:R-:W-:-:S04]  /*17f70*/  DEPBAR.LE SB0, 0x2 ;  /* 0x000080800000791a */ /* 0x000fc80000000000 */
[C---:B------:R-:W-:Y:S01]  /*17f80*/  ISETP.GT.AND P0, PT, R185.reuse, 0x2, PT ;  /* 0x00000002b900780c */ /* 0x040fe20003f04270 */
[----:B------:R-:W-:Y:S03]  /*17f90*/  BAR.SYNC.DEFER_BLOCKING 0x0 ;  /* 0x0000000000007b1d */ /* 0x000fe60000010000 */
[----:B------:R-:W-:-:S03]  /*17fa0*/  SEL R185, R185, RZ, !P0 ;  /* 0x000000ffb9b97207 */ /* 0x000fc60004000000 */
[----:B------:R-:W-:Y:S01]  /*17fb0*/  UMOV UR5, 0x40000040 ;  /* 0x4000004000057882 */ /* 0x000fe20000000000 */
[----:B------:R-:W-:Y:S01]  /*17fc0*/  UMOV UR7, 0x40000040 ;  /* 0x4000004000077882 */ /* 0x000fe20000000000 */
[----:B-----5:R-:W-:Y:S01]  /*17fd0*/  IMAD R179, R185, 0x10000, R2 ;  /* 0x00010000b9b37824 */ /* 0x020fe200078e0202 */
[----:B------:R-:W-:Y:S01]  /*17fe0*/  MOV R189, RZ ;  /* 0x000000ff00bd7202 */ /* 0x000fe20000000f00 */
[----:B------:R-:W2:Y:S01]  /*17ff0*/  LDL R190, [R1+0x660] ;  /* 0x0006600001be7983 */ /* 0x000ea20000100800 */
[----:B------:R-:W1:Y:S01]  /*18000*/  LDC R191, c[0x0][0x230] ;  /* 0x00008c00ffbf7b82 */ /* 0x000e620000000800 */
[----:B------:R-:W-:Y:S01]  /*18010*/  VIADD R175, R179, 0x30000 ;  /* 0x00030000b3af7836 */ /* 0x000fe20000000000 */
[----:B------:R-:W-:Y:S01]  /*18020*/  SHF.R.U32.HI R179, RZ, 0x4, R179 ;  /* 0x00000004ffb37819 */ /* 0x000fe200000116b3 */
[----:B------:R-:W-:Y:S01]  /*18030*/  VIADD R184, R184, 0x1 ;  /* 0x00000001b8b87836 */ /* 0x000fe20000000000 */
[----:B------:R-:W-:Y:S01]  /*18040*/  IADD3 R7, P4, R7, R181, RZ ;  /* 0x000000b507077210 */ /* 0x000fe20007f9e0ff */
[----:B------:R-:W-:Y:S01]  /*18050*/  STL [R1+0xbf0], R0 ;  /* 0x000bf00001007387 */ /* 0x000fe20000100800 */
[----:B------:R-:W-:-:S02]  /*18060*/  SHF.R.U32.HI R175, RZ, 0x4, R175 ;  /* 0x00000004ffaf7819 */ /* 0x000fc400000116af */
[----:B------:R-:W-:Y:S01]  /*18070*/  SGXT.U32 R179, R179, 0xe ;  /* 0x0000000eb3b3781a */ /* 0x000fe20000000000 */
[----:B------:R-:W-:Y:S01]  /*18080*/  WARPGROUP.ARRIVE ;  /* 0x00000000000079c5 */ /* 0x000fe20000000000 */
[----:B------:R-:W-:Y:S01]  /*18090*/  SGXT.U32 R175, R175, 0xe ;  /* 0x0000000eafaf781a */ /* 0x000fe20000000000 */
[----:B-1----:R-:W-:Y:S01]  /*180a0*/  VIADD R191, R191, 0xffffff00 ;  /* 0xffffff00bfbf7836 */ /* 0x002fe20000000000 */
[----:B------:R-:W-:Y:S01]  /*180b0*/  R2UR UR4, R179 ;  /* 0x00000000b30472ca */ /* 0x000fe200000e0000 */
[----:B------:R-:W-:Y:S01]  /*180c0*/  IMAD.X R8, R8, 0x1, R180, P4 ;  /* 0x0000000108087824 */ /* 0x000fe200020e06b4 */
[----:B------:R-:W-:Y:S01]  /*180d0*/  R2UR UR6, R175 ;  /* 0x00000000af0672ca */ /* 0x000fe200000e0000 */
[----:B------:R1:W-:Y:S01]  /*180e0*/  STL [R1+0xbf4], R185 ;  /* 0x000bf4b901007387 */ /* 0x0003e20000100800 */
[----:B------:R-:W-:Y:S02]  /*180f0*/  IADD3 R179, P0, R179, 0x2, RZ ;  /* 0x00000002b3b37810 */ /* 0x000fe40007f1e0ff */
[----:B------:R-:W-:Y:S01]  /*18100*/  IADD3 R11, P4, R11, R181, RZ ;  /* 0x000000b50b0b7210 */ /* 0x000fe20007f9e0ff */
[----:B------:R-:W3:Y:S01]  /*18110*/  LDL.LU R223, [R1+0x64] ;  /* 0x0000640001df7983 */ /* 0x000ee20000300800 */
[----:B------:R-:W-:Y:S01]  /*18120*/  R2UR UR56, R179 ;  /* 0x00000000b33872ca */ /* 0x000fe200000e0000 */
[----:B------:R-:W-:Y:S01]  /*18130*/  IMAD.MOV.U32 R179, RZ, RZ, RZ ;  /* 0x000000ffffb37224 */ /* 0x000fe200078e00ff */
[----:B------:R-:W-:-:S02]  /*18140*/  IADD3.X R189, R189, 0x40000040, RZ, P0, !PT ;  /* 0x40000040bdbd7810 */ /* 0x000fc400007fe4ff */
[----:B------:R-:W-:Y:S01]  /*18150*/  IADD3 R175, P0, R175, 0x2, RZ ;  /* 0x00000002afaf7810 */ /* 0x000fe20007f1e0ff */
[----:B-1----:R-:W4:Y:S01]  /*18160*/  LDL.LU R185, [R1+0x68] ;  /* 0x0000680001b97983 */ /* 0x002f220000300800 */
[----:B------:R-:W-:Y:S01]  /*18170*/  R2UR UR57, R189 ;  /* 0x00000000bd3972ca */ /* 0x000fe200000e0000 */
[----:B------:R-:W-:Y:S01]  /*18180*/  HGMMA.64x128x8.F32.TF32 R88, gdesc[UR4], R88 ;  /* 0x05e00000045879f0 */ /* 0x000fe20008702858 */
[----:B------:R-:W-:Y:S01]  /*18190*/  IADD3.X R179, R179, 0x40000040, RZ, P0, !PT ;  /* 0x40000040b3b37810 */ /* 0x000fe200007fe4ff */
[----:B------:R-:W3:Y:S01]  /*181a0*/  LDL.LU R0, [R1+0x70] ;  /* 0x0000700001007983 */ /* 0x000ee20000300800 */
[----:B------:R-:W-:Y:S01]  /*181b0*/  R2UR UR58, R175 ;  /* 0x00000000af3a72ca */ /* 0x000fe200000e0000 */
[----:B------:R-:W-:Y:S01]  /*181c0*/  IMAD R175, R186, -0x80, R191 ;  /* 0xffffff80baaf7824 */ /* 0x000fe200078e02bf */
[----:B------:R-:W-:-:S04]  /*181d0*/  R2UR UR59, R179 ;  /* 0x00000000b33b72ca */ /* 0x000fc800000e0000 */
[----:B------:R-:W-:-:S03]  /*181e0*/  ISETP.GT.AND P1, PT, R175, RZ, PT ;  /* 0x000000ffaf00720c */ /* 0x000fc60003f24270 */
[----:B------:R-:W-:Y:S02]  /*181f0*/  UIADD3.64 UR8, UR56, 0x2, URZ ;  /* 0x0000000238087897 */ /* 0x000fe4000fffe03f */
[----:B------:R-:W-:Y:S02]  /*18200*/  UIADD3.64 UR12, UR56, 0x400, URZ ;  /* 0x00000400380c7897 */ /* 0x000fe4000fffe03f */
[----:B------:R-:W-:Y:S02]  /*18210*/  UIADD3.64 UR16, UR56, 0x402, URZ ;  /* 0x0000040238107897 */ /* 0x000fe4000fffe03f */
[----:B------:R-:W-:Y:S02]  /*18220*/  UIADD3.64 UR10, UR58, 0x2, URZ ;  /* 0x000000023a0a7897 */ /* 0x000fe4000fffe03f */
[----:B------:R-:W-:Y:S02]  /*18230*/  UIADD3.64 UR14, UR58, 0x400, URZ ;  /* 0x000004003a0e7897 */ /* 0x000fe4000fffe03f */
[----:B------:R-:W-:-:S02]  /*18240*/  UIADD3.64 UR18, UR58, 0x402, URZ ;  /* 0x000004023a127897 */ /* 0x000fc4000fffe03f */
        /* <DEDUP_REMOVED lines=18> */
[----:B------:R-:W-:-:S12]  /*18370*/  HGMMA.64x128x8.F32.TF32 R88, gdesc[UR56], R88 ;  /* 0x05e00000385879f0 */ /* 0x000fd80008702858 */
[----:B------:R-:W-:Y:S01]  /*18380*/  HGMMA.64x128x8.F32.TF32 R88, gdesc[UR8], R88 ;  /* 0x05e00000085879f0 */ /* 0x000fe20008702858 */
[----:B------:R-:W-:Y:S02]  /*18390*/  UIADD3.64 UR8, UR56, 0x4, URZ ;  /* 0x0000000438087897 */ /* 0x000fe4000fffe03f */
[----:B------:R-:W-:-:S07]  /*183a0*/  UIADD3.64 UR10, UR58, 0x4, URZ ;  /* 0x000000043a0a7897 */ /* 0x000fce000fffe03f */
[----:B------:R-:W-:Y:S01]  /*183b0*/  UMOV UR4, UR10 ;  /* 0x0000000a00047c82 */ /* 0x000fe20008000000 */
[----:B------:R-:W-:Y:S01]  /*183c0*/  UMOV UR5, UR11 ;  /* 0x0000000b00057c82 */ /* 0x000fe20008000000 */
[----:B--2---:R-:W-:Y:S01]  /*183d0*/  ISETP.GE.AND P0, PT, R186, R190, PT ;  /* 0x000000beba00720c */ /* 0x004fe20003f06270 */
[----:B------:R-:W-:Y:S01]  /*183e0*/  HGMMA.64x128x8.F32.TF32 R88, gdesc[UR8], R88 ;  /* 0x05e00000085879f0 */ /* 0x000fe20008702858 */
[----:B------:R-:W-:Y:S02]  /*183f0*/  UIADD3.64 UR8, UR56, 0x3fe, URZ ;  /* 0x000003fe38087897 */ /* 0x000fe4000fffe03f */
[----:B------:R-:W-:-:S09]  /*18400*/  UIADD3.64 UR10, UR58, 0x3fe, URZ ;  /* 0x000003fe3a0a7897 */ /* 0x000fd2000fffe03f */
[----:B------:R-:W-:Y:S01]  /*18410*/  HGMMA.64x128x8.F32.TF32 R88, gdesc[UR8], R88 ;  /* 0x05e00000085879f0 */ /* 0x000fe20008702858 */
[----:B------:R-:W-:Y:S01]  /*18420*/  UMOV UR8, UR4 ;  /* 0x0000000400087c82 */ /* 0x000fe20008000000 */
[----:B------:R-:W-:Y:S01]  /*18430*/  UMOV UR9, UR5 ;  /* 0x0000000500097c82 */ /* 0x000fe20008000000 */
[----:B------:R-:W-:-:S09]  /*18440*/  UIADD3.64 UR4, UR56, 0x1fe, URZ ;  /* 0x000001fe38047897 */ /* 0x000fd2000fffe03f */
[----:B------:R-:W-:Y:S01]  /*18450*/  HGMMA.64x128x8.F32.TF32 R88, gdesc[UR12], R88 ;  /* 0x05e000000c5879f0 */ /* 0x000fe20008702858 */
[----:B------:R-:W-:-:S11]  /*18460*/  UIADD3.64 UR12, UR58, 0x2, URZ ;  /* 0x000000023a0c7897 */ /* 0x000fd6000fffe03f */
        /* <DEDUP_REMOVED lines=21> */
[----:B------:R-:W-:Y:S01]  /*185c0*/  UIADD3.64 UR4, UR56, 0x200, URZ ;  /* 0x0000020038047897 */ /* 0x000fe2000fffe03f */
[----:B------:R-:W-:Y:S01]  /*185d0*/  UMOV UR6, UR58 ;  /* 0x0000003a00067c82 */ /* 0x000fe20008000000 */
[----:B------:R-:W-:-:S09]  /*185e0*/  UMOV UR7, UR59 ;  /* 0x0000003b00077c82 */ /* 0x000fd20008000000 */
[----:B------:R-:W-:Y:S01]  /*185f0*/  HGMMA.64x128x8.F32.TF32 R24, gdesc[UR4], R24 ;  /* 0x05e00000041879f0 */ /* 0x000fe20008702818 */
[----:B------:R-:W-:Y:S01]  /*18600*/  UIADD3.64 UR4, UR56, 0x202, URZ ;  /* 0x0000020238047897 */ /* 0x000fe2000fffe03f */
[----:B------:R-:W-:Y:S01]  /*18610*/  UMOV UR6, UR12 ;  /* 0x0000000c00067c82 */ /* 0x000fe20008000000 */
[----:B------:R-:W-:Y:S01]  /*18620*/  UMOV UR7, UR13 ;  /* 0x0000000d00077c82 */ /* 0x000fe20008000000 */
[----:B------:R-:W-:-:S08]  /*18630*/  UIADD3.64 UR12, UR56, 0x600, URZ ;  /* 0x00000600380c7897 */ /* 0x000fd0000fffe03f */
[----:B------:R-:W-:Y:S01]  /*18640*/  HGMMA.64x128x8.F32.TF32 R24, gdesc[UR4], R24 ;  /* 0x05e00000041879f0 */ /* 0x000fe20008702818 */
[----:B------:R-:W-:Y:S01]  /*18650*/  UIADD3.64 UR4, UR56, 0x204, URZ ;  /* 0x0000020438047897 */ /* 0x000fe2000fffe03f */
[----:B------:R-:W-:Y:S01]  /*18660*/  UMOV UR6, UR8 ;  /* 0x0000000800067c82 */ /* 0x000fe20008000000 */
[----:B------:R-:W-:Y:S01]  /*18670*/  UMOV UR7, UR9 ;  /* 0x0000000900077c82 */ /* 0x000fe20008000000 */
[----:B------:R-:W-:-:S08]  /*18680*/  UIADD3.64 UR8, UR56, 0x5fe, URZ ;  /* 0x000005fe38087897 */ /* 0x000fd0000fffe03f */
[----:B------:R-:W-:-:S12]  /*18690*/  HGMMA.64x128x8.F32.TF32 R24, gdesc[UR4], R24 ;  /* 0x05e00000041879f0 */ /* 0x000fd80008702818 */
        /* <DEDUP_REMOVED lines=10> */
[----:B------:R-:W-:Y:S01]  /*18740*/  HGMMA.64x128x8.F32.TF32 R24, gdesc[UR48], R24 ;  /* 0x05e00000301879f0 */ /* 0x000fe20008702818 */
[----:B------:R-:W-:-:S11]  /*18750*/  SEL R179, RZ, 0x4, !P1 ;  /* 0x00000004ffb37807 */ /* 0x000fd60004800000 */
[----:B------:R-:W-:Y:S01]  /*18760*/  HGMMA.64x128x8.F32.TF32 R24, gdesc[UR52], R24, gsb0 ;  /* 0x05e00000341879f0 */ /* 0x000fe20008002818 */
[----:B------:R-:W-:Y:S02]  /*18770*/  SEL R179, R179, RZ, !P0 ;  /* 0x000000ffb3b37207 */ /* 0x000fe40004000000 */
[----:B------:R-:W-:Y:S02]  /*18780*/  ISETP.GT.AND P1, PT, R175, 0x1, PT ;  /* 0x00000001af00780c */ /* 0x000fe40003f24270 */
[----:B------:R-:W-:Y:S02]  /*18790*/  ISETP.NE.U32.AND P2, PT, R179, RZ, PT ;  /* 0x000000ffb300720c */ /* 0x000fe40003f45070 */
[----:B------:R-:W-:Y:S02]  /*187a0*/  SEL R179, RZ, 0x4, !P1 ;  /* 0x00000004ffb37807 */ /* 0x000fe40004800000 */
[----:B------:R-:W-:Y:S02]  /*187b0*/  ISETP.GT.AND P1, PT, R184, 0x2, PT ;  /* 0x00000002b800780c */ /* 0x000fe40003f24270 */
[----:B------:R-:W-:-:S02]  /*187c0*/  SEL R179, R179, RZ, !P0 ;  /* 0x000000ffb3b37207 */ /* 0x000fc40004000000 */
[----:B------:R-:W-:Y:S02]  /*187d0*/  SEL R184, R184, RZ, !P1 ;  /* 0x000000ffb8b87207 */ /* 0x000fe40004800000 */
[----:B------:R-:W-:Y:S02]  /*187e0*/  IADD3 R5, P1, R5, R181, RZ ;  /* 0x000000b505057210 */ /* 0x000fe40007f3e0ff */
[----:B------:R-:W-:Y:S01]  /*187f0*/  ISETP.NE.U32.AND P3, PT, R179, RZ, PT ;  /* 0x000000ffb300720c */ /* 0x000fe20003f65070 */
[----:B------:R-:W-:Y:S02]  /*18800*/  IMAD R179, R184, 0x10000, R2 ;  /* 0x00010000b8b37824 */ /* 0x000fe400078e0202 */
[----:B------:R-:W-:Y:S02]  /*18810*/  IMAD.X R6, R6, 0x1, R180, P1 ;  /* 0x0000000106067824 */ /* 0x000fe400008e06b4 */
[----:B------:R-:W-:Y:S02]  /*18820*/  IMAD.IADD R189, R4, 0x1, R179 ;  /* 0x0000000104bd7824 */ /* 0x000fe400078e02b3 */
[----:B------:R-:W-:-:S02]  /*18830*/  IMAD.MOV.U32 R190, RZ, RZ, R5 ;  /* 0x000000ffffbe7224 */ /* 0x000fc400078e0005 */
[----:B------:R-:W-:Y:S01]  /*18840*/  IMAD.MOV.U32 R191, RZ, RZ, R6 ;  /* 0x000000ffffbf7224 */ /* 0x000fe200078e0006 */
[----:B------:R-:W-:Y:S02]  /*18850*/  ISETP.GT.AND P1, PT, R175, 0x2, PT ;  /* 0x00000002af00780c */ /* 0x000fe40003f24270 */
[----:B------:R-:W-:Y:S02]  /*18860*/  IADD3.X R12, R12, R180, RZ, P4, !PT ;  /* 0x000000b40c0c7210 */ /* 0x000fe400027fe4ff */
[----:B------:R-:W-:-:S05]  /*18870*/  IADD3 R212, P4, R212, R181, RZ ;  /* 0x000000b5d4d47210 */ /* 0x000fca0007f9e0ff */
[----:B------:R-:W-:Y:S01]  /*18880*/  IMAD.X R211, R211, 0x1, R180, P4 ;  /* 0x00000001d3d37824 */ /* 0x000fe200020e06b4 */
[----:B------:R-:W-:Y:S02]  /*18890*/  WARPGROUP.DEPBAR.LE gsb0, 0x1 ;  /* 0x00008000000079c5 */ /* 0x000fe40000010100 */
[----:B------:R-:W-:Y:S06]  /*188a0*/  BAR.SYNC.DEFER_BLOCKING 0x0 ;  /* 0x0000000000007b1d */ /* 0x000fec0000010000 */
[----:B------:R-:W-:Y:S01]  /*188b0*/  @!PT LDS RZ, [RZ] ;  /* 0x00000000fffff984 */ /* 0x000fe20000000800 */
[----:B------:R-:W-:Y:S01]  /*188c0*/  @!PT LDS RZ, [RZ] ;  /* 0x00000000fffff984 */ /* 0x000fe20000000800 */
[----:B------:R-:W-:Y:S01]  /*188d0*/  @!PT LDS RZ, [RZ] ;  /* 0x00000000fffff984 */ /* 0x000fe20000000800 */
[----:B------:R1:W-:Y:S02]  /*188e0*/  LDGSTS.E [R189], desc[UR60][R190.64], P2 ;  /* 0x00000000bebd7fae */ /* 0x0003e4000912187c */
[----:B-1----:R-:W-:-:S02]  /*188f0*/  IMAD.MOV.U32 R190, RZ, RZ, R7 ;  /* 0x000000ffffbe7224 */ /* 0x002fc400078e0007 */
[----:B------:R-:W-:-:S05]  /*18900*/  IMAD.MOV.U32 R191, RZ, RZ, R8 ;  /* 0x000000ffffbf7224 */ /* 0x000fca00078e0008 */
[----:B------:R1:W-:Y:S01]  /*18910*/  LDGSTS.E [R189+0x4], desc[UR60][R190.64], P3 ;  /* 0x00004000bebd7fae */ /* 0x0003e2000992187c */
[----:B------:R-:W-:Y:S02]  /*18920*/  IADD3 R9, P3, R9, R181, RZ ;  /* 0x000000b509097210 */ /* 0x000fe40007f7e0ff */
[----:B-1----:R-:W-:Y:S02]  /*18930*/  SEL R190, RZ, 0x4, !P1 ;  /* 0x00000004ffbe7807 */ /* 0x002fe40004800000 */
[----:B------:R-:W-:Y:S02]  /*18940*/  ISETP.GT.AND P1, PT, R175, 0x3, PT ;  /* 0x00000003af00780c */ /* 0x000fe40003f24270 */
[----:B------:R-:W-:-:S04]  /*18950*/  SEL R190, R190, RZ, !P0 ;  /* 0x000000ffbebe7207 */ /* 0x000fc80004000000 */
[----:B------:R-:W-:Y:S02]  /*18960*/  ISETP.NE.U32.AND P2, PT, R190, RZ, PT ;  /* 0x000000ffbe00720c */ /* 0x000fe40003f45070 */
[----:B------:R-:W-:Y:S01]  /*18970*/  SEL R190, RZ, 0x4, !P1 ;  /* 0x00000004ffbe7807 */ /* 0x000fe20004800000 */
[----:B------:R-:W-:-:S03]  /*18980*/  IMAD.X R10, R10, 0x1, R180, P3 ;  /* 0x000000010a0a7824 */ /* 0x000fc600018e06b4 */
[----:B------:R-:W-:Y:S01]  /*18990*/  SEL R190, R190, RZ, !P0 ;  /* 0x000000ffbebe7207 */ /* 0x000fe20004000000 */
[----:B------:R-:W-:-:S03]  /*189a0*/  IMAD.MOV.U32 R191, RZ, RZ, R10 ;  /* 0x000000ffffbf7224 */ /* 0x000fc600078e000a */
[----:B------:R-:W-:Y:S01]  /*189b0*/  ISETP.NE.U32.AND P1, PT, R190, RZ, PT ;  /* 0x000000ffbe00720c */ /* 0x000fe20003f25070 */
[----:B------:R-:W-:-:S05]  /*189c0*/  IMAD.MOV.U32 R190, RZ, RZ, R9 ;  /* 0x000000ffffbe7224 */ /* 0x000fca00078e0009 */
[----:B------:R1:W-:Y:S02]  /*189d0*/  LDGSTS.E [R189+0x8], desc[UR60][R190.64], P2 ;  /* 0x00008000bebd7fae */ /* 0x0003e4000912187c */
[----:B-1----:R-:W-:Y:S02]  /*189e0*/  IMAD.MOV.U32 R190, RZ, RZ, R11 ;  /* 0x000000ffffbe7224 */ /* 0x002fe400078e000b */
[----:B------:R-:W-:-:S05]  /*189f0*/  IMAD.MOV.U32 R191, RZ, RZ, R12 ;  /* 0x000000ffffbf7224 */ /* 0x000fca00078e000c */
[----:B------:R1:W-:Y:S01]  /*18a00*/  LDGSTS.E [R189+0xc], desc[UR60][R190.64], P1 ;  /* 0x0000c000bebd7fae */ /* 0x0003e2000892187c */
[----:B------:R-:W-:-:S04]  /*18a10*/  ISETP.GT.AND P1, PT, R175, 0x20, PT ;  /* 0x00000020af00780c */ /* 0x000fc80003f24270 */
[----:B-1----:R-:W-:Y:S02]  /*18a20*/  SEL R190, RZ, 0x4, !P1 ;  /* 0x00000004ffbe7807 */ /* 0x002fe40004800000 */
[----:B------:R-:W-:Y:S02]  /*18a30*/  ISETP.GT.AND P1, PT, R175, 0x21, PT ;  /* 0x00000021af00780c */ /* 0x000fe40003f24270 */
[----:B------:R-:W-:Y:S02]  /*18a40*/  SEL R190, R190, RZ, !P0 ;  /* 0x000000ffbebe7207 */ /* 0x000fe40004000000 */
[----:B------:R-:W-:Y:S02]  /*18a50*/  IADD3 R210, P3, R210, R181, RZ ;  /* 0x000000b5d2d27210 */ /* 0x000fe40007f7e0ff */
        /* <DEDUP_REMOVED lines=19> */
[----:B------:R-:W-:Y:S02]  /*18b90*/  SEL R190, R190, RZ, !P0 ;  /* 0x000000ffbebe7207 */ /* 0x000fe40004000000 */
[----:B------:R-:W-:Y:S02]  /*18ba0*/  IADD3 R216, P4, R216, R181, RZ ;  /* 0x000000b5d8d87210 */ /* 0x000fe40007f9e0ff */
[----:B------:R-:W-:Y:S01]  /*18bb0*/  ISETP.NE.U32.AND P1, PT, R190, RZ, PT ;  /* 0x000000ffbe00720c */ /* 0x000fe20003f25070 */
[----:B------:R1:W-:Y:S01]  /*18bc0*/  STL [R1+0xbf8], R186 ;  /* 0x000bf8ba01007387 */ /* 0x0003e20000100800 */
[----:B------:R-:W-:Y:S01]  /*18bd0*/  MOV R190, R214 ;  /* 0x000000d600be7202 */ /* 0x000fe20000000f00 */
[----:B------:R-:W-:Y:S02]  /*18be0*/  IMAD.MOV.U32 R191, RZ, RZ, R213 ;  /* 0x000000ffffbf7224 */ /* 0x000fe400078e00d5 */
[----:B------:R-:W-:-:S03]  /*18bf0*/  IMAD.X R215, R215, 0x1, R180, P4 ;  /* 0x00000001d7d77824 */ /* 0x000fc600020e06b4 */
[----:B------:R2:W-:Y:S04]  /*18c00*/  LDGSTS.E [R189+0x4008], desc[UR60][R190.64], P2 ;  /* 0x04008000bebd7fae */ /* 0x0005e8000912187c */
[----:B-1----:R-:W3:Y:S04]  /*18c10*/  LDL.LU R186, [R1+0x6c] ;  /* 0x00006c0001ba7983 */ /* 0x002ee80000300800 */
[----:B------:R1:W-:Y:S01]  /*18c20*/  STL [R1+0xc00], R184 ;  /* 0x000c00b801007387 */ /* 0x0003e20000100800 */
[----:B--2---:R-:W-:Y:S02]  /*18c30*/  IMAD.MOV.U32 R190, RZ, RZ, R216 ;  /* 0x000000ffffbe7224 */ /* 0x004fe400078e00d8 */
[----:B------:R-:W-:Y:S01]  /*18c40*/  IMAD.MOV.U32 R191, RZ, RZ, R215 ;  /* 0x000000ffffbf7224 */ /* 0x000fe200078e00d7 */
[----:B-1----:R-:W2:Y:S04]  /*18c50*/  LDL.LU R184, [R1+0x60] ;  /* 0x0000600001b87983 */ /* 0x002ea80000300800 */
[----:B------:R1:W-:Y:S04]  /*18c60*/  STL [R1+0xbfc], R2 ;  /* 0x000bfc0201007387 */ /* 0x0003e80000100800 */
[----:B------:R4:W-:Y:S04]  /*18c70*/  LDGSTS.E [R189+0x400c], desc[UR60][R190.64], P1 ;  /* 0x0400c000bebd7fae */ /* 0x0009e8000892187c */
[----:B-1----:R-:W3:Y:S04]  /*18c80*/  LDL.LU R2, [R1+0x5c] ;  /* 0x00005c0001027983 */ /* 0x002ee80000300800 */
[----:B------:R1:W-:Y:S04]  /*18c90*/  STL [R1+0xc04], R6 ;  /* 0x000c040601007387 */ /* 0x0003e80000100800 */
[----:B-1----:R-:W3:Y:S04]  /*18ca0*/  LDL.LU R6, [R1+0x58] ;  /* 0x0000580001067983 */ /* 0x002ee80000300800 */
[----:B------:R-:W3:Y:S01]  /*18cb0*/  LDL.LU R191, [R1+0x54] ;  /* 0x0000540001bf7983 */ /* 0x000ee20000300800 */
[----:B------:R-:W-:-:S04]  /*18cc0*/  ISETP.GT.AND P1, PT, R175, 0x40, PT ;  /* 0x00000040af00780c */ /* 0x000fc80003f24270 */
[----:B----4-:R-:W-:Y:S02]  /*18cd0*/  SEL R190, RZ, 0x4, !P1 ;  /* 0x00000004ffbe7807 */ /* 0x010fe40004800000 */
[----:B------:R-:W-:Y:S02]  /*18ce0*/  ISETP.GT.AND P1, PT, R175, 0x41, PT ;  /* 0x00000041af00780c */ /* 0x000fe40003f24270 */
[----:B------:R-:W-:-:S04]  /*18cf0*/  SEL R190, R190, RZ, !P0 ;  /* 0x000000ffbebe7207 */ /* 0x000fc80004000000 */
[----:B------:R-:W-:Y:S02]  /*18d00*/  ISETP.NE.U32.AND P2, PT, R190, RZ, PT ;  /* 0x000000ffbe00720c */ /* 0x000fe40003f45070 */
[----:B------:R-:W-:-:S04]  /*18d10*/  SEL R190, RZ, 0x4, !P1 ;  /* 0x00000004ffbe7807 */ /* 0x000fc80004800000 */
[----:B------:R-:W-:-:S04]  /*18d20*/  SEL R190, R190, RZ, !P0 ;  /* 0x000000ffbebe7207 */ /* 0x000fc80004000000 */
[----:B------:R-:W-:Y:S02]  /*18d30*/  ISETP.NE.U32.AND P1, PT, R190, RZ, PT ;  /* 0x000000ffbe00720c */ /* 0x000fe40003f25070 */
[----:B--2---:R-:W-:-:S05]  /*18d40*/  IADD3 R184, P4, R184, R181, RZ ;  /* 0x000000b5b8b87210 */ /* 0x004fca0007f9e0ff */
[----:B---3--:R-:W-:Y:S01]  /*18d50*/  IMAD.X R2, R2, 0x1, R180, P4 ;  /* 0x0000000102027824 */ /* 0x008fe200020e06b4 */
[----:B------:R-:W-:-:S05]  /*18d60*/  IADD3 R6, P3, R6, R181, RZ ;  /* 0x000000b506067210 */ /* 0x000fca0007f7e0ff */
[----:B------:R-:W-:Y:S02]  /*18d70*/  IMAD.X R191, R191, 0x1, R180, P3 ;  /* 0x00000001bfbf7824 */ /* 0x000fe400018e06b4 */
[----:B------:R-:W-:Y:S01]  /*18d80*/  IMAD.MOV.U32 R190, RZ, RZ, R6 ;  /* 0x000000ffffbe7224 */ /* 0x000fe200078e0006 */
[----:B------:R-:W-:Y:S04]  /*18d90*/  STL [R1+0x58], R6 ;  /* 0x0000580601007387 */ /* 0x000fe80000100800 */
[----:B------:R1:W-:Y:S04]  /*18da0*/  STL [R1+0x54], R191 ;  /* 0x000054bf01007387 */ /* 0x0003e80000100800 */
[----:B------:R2:W-:Y:S02]  /*18db0*/  LDGSTS.E [R189+0x8000], desc[UR60][R190.64], P2 ;  /* 0x08000000bebd7fae */ /* 0x0005e4000912187c */
[----:B--2---:R-:W-:-:S02]  /*18dc0*/  IMAD.MOV.U32 R190, RZ, RZ, R184 ;  /* 0x000000ffffbe7224 */ /* 0x004fc400078e00b8 */
[----:B-1----:R-:W-:-:S05]  /*18dd0*/  IMAD.MOV.U32 R191, RZ, RZ, R2 ;  /* 0x000000ffffbf7224 */ /* 0x002fca00078e0002 */
[----:B------:R1:W-:Y:S01]  /*18de0*/  LDGSTS.E [R189+0x8004], desc[UR60][R190.64], P1 ;  /* 0x08004000bebd7fae */ /* 0x0003e2000892187c */
[----:B------:R-:W-:-:S04]  /*18df0*/  ISETP.GT.AND P1, PT, R175, 0x42, PT ;  /* 0x00000042af00780c */ /* 0x000fc80003f24270 */
[----:B-1----:R-:W-:Y:S02]  /*18e00*/  SEL R190, RZ, 0x4, !P1 ;  /* 0x00000004ffbe7807 */ /* 0x002fe40004800000 */
[----:B------:R-:W-:Y:S02]  /*18e10*/  ISETP.GT.AND P1, PT, R175, 0x43, PT ;  /* 0x00000043af00780c */ /* 0x000fe40003f24270 */
[----:B------:R-:W-:Y:S02]  /*18e20*/  SEL R190, R190, RZ, !P0 ;  /* 0x000000ffbebe7207 */ /* 0x000fe40004000000 */
[-C--:B------:R-:W-:Y:S02]  /*18e30*/  IADD3 R185, P3, R185, R181.reuse, RZ ;  /* 0x000000b5b9b97210 */ /* 0x080fe40007f7e0ff */
[----:B------:R-:W-:Y:S02]  /*18e40*/  ISETP.NE.U32.AND P2, PT, R190, RZ, PT ;  /* 0x000000ffbe00720c */ /* 0x000fe40003f45070 */
[----:B------:R-:W-:Y:S01]  /*18e50*/  SEL R190, RZ, 0x4, !P1 ;  /* 0x00000004ffbe7807 */ /* 0x000fe20004800000 */
[----:B------:R-:W-:Y:S01]  /*18e60*/  IMAD.X R223, R223, 0x1, R180, P3 ;  /* 0x00000001dfdf7824 */ /* 0x000fe200018e06b4 */
[----:B------:R-:W-:-:S02]  /*18e70*/  IADD3 R0, P4, R0, R181, RZ ;  /* 0x000000b500007210 */ /* 0x000fc40007f9e0ff */
[----:B------:R-:W-:Y:S01]  /*18e80*/  SEL R190, R190, RZ, !P0 ;  /* 0x000000ffbebe7207 */ /* 0x000fe20004000000 */
[----:B------:R-:W-:Y:S01]  /*18e90*/  STL [R1+0x60], R184 ;  /* 0x000060b801007387 */ /* 0x000fe20000100800 */
[----:B------:R-:W-:Y:S02]  /*18ea0*/  IMAD.MOV.U32 R191, RZ, RZ, R223 ;  /* 0x000000ffffbf7224 */ /* 0x000fe400078e00df */
[----:B------:R-:W-:Y:S01]  /*18eb0*/  ISETP.NE.U32.AND P1, PT, R190, RZ, PT ;  /* 0x000000ffbe00720c */ /* 0x000fe20003f25070 */
[----:B------:R-:W-:Y:S01]  /*18ec0*/  STL [R1+0x5c], R2 ;  /* 0x00005c0201007387 */ /* 0x000fe20000100800 */
[----:B------:R-:W-:Y:S02]  /*18ed0*/  IMAD.X R186, R186, 0x1, R180, P4 ;  /* 0x00000001baba7824 */ /* 0x000fe400020e06b4 */
[----:B------:R-:W-:Y:S01]  /*18ee0*/  IMAD.MOV.U32 R190, RZ, RZ, R185 ;  /* 0x000000ffffbe7224 */ /* 0x000fe200078e00b9 */
[----:B------:R-:W-:Y:S04]  /*18ef0*/  STL [R1+0x68], R185 ;  /* 0x000068b901007387 */ /* 0x000fe80000100800 */
[----:B------:R1:W-:Y:S04]  /*18f00*/  STL [R1+0x64], R223 ;  /* 0x000064df01007387 */ /* 0x0003e80000100800 */
[----:B------:R-:W-:Y:S04]  /*18f10*/  STL [R1+0x70], R0 ;  /* 0x0000700001007387 */ /* 0x000fe80000100800 */
[----:B------:R2:W-:Y:S04]  /*18f20*/  LDGSTS.E [R189+0x8008], desc[UR60][R190.64], P2 ;  /* 0x08008000bebd7fae */ /* 0x0005e8000912187c */
[----:B-1----:R-:W3:Y:S04]  /*18f30*/  LDL.LU R223, [R1+0x158] ;  /* 0x0001580001df7983 */ /* 0x002ee80000300800 */
[----:B------:R1:W-:Y:S04]  /*18f40*/  STL [R1+0x6c], R186 ;  /* 0x00006cba01007387 */ /* 0x0003e80000100800 */
[----:B------:R-:W4:Y:S01]  /*18f50*/  LDL.LU R185, [R1+0x160] ;  /* 0x0001600001b97983 */ /* 0x000f220000300800 */
[----:B--2---:R-:W-:Y:S01]  /*18f60*/  MOV R190, R0 ;  /* 0x0000000000be7202 */ /* 0x004fe20000000f00 */
[----:B------:R-:W-:-:S02]  /*18f70*/  IMAD.MOV.U32 R191, RZ, RZ, R186 ;  /* 0x000000ffffbf7224 */ /* 0x000fc400078e00ba */
[----:B-1----:R-:W2:Y:S04]  /*18f80*/  LDL.LU R186, [R1+0x15c] ;  /* 0x00015c0001ba7983 */ /* 0x002ea80000300800 */
[----:B------:R-:W2:Y:S04]  /*18f90*/  LDL.LU R184, [R1+0x164] ;  /* 0x0001640001b87983 */ /* 0x000ea80000300800 */
[----:B------:R-:W2:Y:S04]  /*18fa0*/  LDL.LU R6, [R1+0x168] ;  /* 0x0001680001067983 */ /* 0x000ea80000300800 */
[----:B------:R-:W2:Y:S04]  /*18fb0*/  LDL.LU R2, [R1+0x16c] ;  /* 0x00016c0001027983 */ /* 0x000ea80000300800 */
[----:B------:R-:W2:Y:S04]  /*18fc0*/  LDL.LU R0, [R1+0x170] ;  /* 0x0001700001007983 */ /* 0x000ea80000300800 */
[----:B------:R1:W-:Y:S04]  /*18fd0*/  LDGSTS.E [R189+0x800c], desc[UR60][R190.64], P1 ;  /* 0x0800c000bebd7fae */ /* 0x0003e8000892187c */
[----:B------:R-:W2:Y:S01]  /*18fe0*/  LDL.LU R191, [R1+0x154] ;  /* 0x0001540001bf7983 */ /* 0x000ea20000300800 */
[----:B------:R-:W-:-:S04]  /*18ff0*/  ISETP.GT.AND P1, PT, R175, 0x60, PT ;  /* 0x00000060af00780c */ /* 0x000fc80003f24270 */
[----:B-1----:R-:W-:Y:S02]  /*19000*/  SEL R190, RZ, 0x4, !P1 ;  /* 0x00000004ffbe7807 */ /* 0x002fe40004800000 */
[----:B------:R-:W-:Y:S02]  /*19010*/  ISETP.GT.AND P1, PT, R175, 0x61, PT ;  /* 0x00000061af00780c */ /* 0x000fe40003f24270 */
[----:B------:R-:W-:-:S04]  /*19020*/  SEL R190, R190, RZ, !P0 ;  /* 0x000000ffbebe7207 */ /* 0x000fc80004000000 */
[----:B------:R-:W-:Y:S02]  /*19030*/  ISETP.NE.U32.AND P2, PT, R190, RZ, PT ;  /* 0x000000ffbe00720c */ /* 0x000fe40003f45070 */
[----:B------:R-:W-:-:S04]  /*19040*/  SEL R190, RZ, 0x4, !P1 ;  /* 0x00000004ffbe7807 */ /* 0x000fc80004800000 */
[----:B------:R-:W-:-:S04]  /*19050*/  SEL R190, R190, RZ, !P0 ;  /* 0x000000ffbebe7207 */ /* 0x000fc80004000000 */
[----:B------:R-:W-:Y:S02]  /*19060*/  ISETP.NE.U32.AND P1, PT, R190, RZ, PT ;  /* 0x000000ffbe00720c */ /* 0x000fe40003f25070 */
[----:B---3--:R-:W-:-:S05]  /*19070*/  IADD3 R223, P3, R223, R181, RZ ;  /* 0x000000b5dfdf7210 */ /* 0x008fca0007f7e0ff */
[----:B------:R-:W-:Y:S01]  /*19080*/  IMAD.MOV.U32 R190, RZ, RZ, R223 ;  /* 0x000000ffffbe7224 */ /* 0x000fe200078e00df */
[----:B----4-:R-:W-:Y:S01]  /*19090*/  IADD3 R185, P4, R185, R181, RZ ;  /* 0x000000b5b9b97210 */ /* 0x010fe20007f9e0ff */
[----:B------:R-:W-:Y:S04]  /*190a0*/  STL [R1+0x158], R223 ;  /* 0x000158df01007387 */ /* 0x000fe80000100800 */
[--C-:B--2---:R-:W-:Y:S02]  /*190b0*/  IMAD.X R186, R186, 0x1, R180.reuse, P4 ;  /* 0x00000001baba7824 */ /* 0x104fe400020e06b4 */
[----:B------:R-:W-:-:S05]  /*190c0*/  IMAD.X R191, R191, 0x1, R180, P3 ;  /* 0x00000001bfbf7824 */ /* 0x000fca00018e06b4 */
[----:B------:R1:W-:Y:S04]  /*190d0*/  STL [R1+0x154], R191 ;  /* 0x000154bf01007387 */ /* 0x0003e80000100800 */
[----:B------:R2:W-:Y:S02]  /*190e0*/  LDGSTS.E [R189+0xc000], desc[UR60][R190.64], P2 ;  /* 0x0c000000bebd7fae */ /* 0x0005e4000912187c */
[----:B--2---:R-:W-:Y:S02]  /*190f0*/  IMAD.MOV.U32 R190, RZ, RZ, R185 ;  /* 0x000000ffffbe7224 */ /* 0x004fe400078e00b9 */
[----:B-1----:R-:W-:-:S05]  /*19100*/  IMAD.MOV.U32 R191, RZ, RZ, R186 ;  /* 0x000000ffffbf7224 */ /* 0x002fca00078e00ba */
        /* <DEDUP_REMOVED lines=12> */
[----:B------:R-:W-:Y:S02]  /*191d0*/  IMAD.MOV.U32 R190, RZ, RZ, R6 ;  /* 0x000000ffffbe7224 */ /* 0x000fe400078e0006 */
[----:B------:R-:W-:Y:S02]  /*191e0*/  IMAD.MOV.U32 R191, RZ, RZ, R184 ;  /* 0x000000ffffbf7224 */ /* 0x000fe400078e00b8 */
[----:B------:R-:W-:-:S03]  /*191f0*/  IMAD.X R2, R2, 0x1, R180, P4 ;  /* 0x0000000102027824 */ /* 0x000fc600020e06b4 */
[----:B------:R1:W-:Y:S02]  /*19200*/  LDGSTS.E [R189+0xc008], desc[UR60][R190.64], P2 ;  /* 0x0c008000bebd7fae */ /* 0x0003e4000912187c */
[----:B-1----:R-:W-:Y:S02]  /*19210*/  IMAD.MOV.U32 R190, RZ, RZ, R0 ;  /* 0x000000ffffbe7224 */ /* 0x002fe400078e0000 */
[----:B------:R-:W-:-:S05]  /*19220*/  IMAD.MOV.U32 R191, RZ, RZ, R2 ;  /* 0x000000ffffbf7224 */ /* 0x000fca00078e0002 */
[----:B------:R1:W-:Y:S01]  /*19230*/  LDGSTS.E [R189+0xc00c], desc[UR60][R190.64], P1 ;  /* 0x0c00c000bebd7fae */ /* 0x0003e2000892187c */
[C---:B------:R-:W-:Y:S02]  /*19240*/  ISETP.GT.AND P1, PT, R175.reuse, 0x4, PT ;  /* 0x00000004af00780c */ /* 0x040fe40003f24270 */
[----:B------:R-:W-:Y:S02]  /*19250*/  ISETP.GT.AND P2, PT, R175, 0x5, PT ;  /* 0x00000005af00780c */ /* 0x000fe40003f44270 */
[----:B------:R-:W-:Y:S02]  /*19260*/  IADD3 R13, P3, R13, R181, RZ ;  /* 0x000000b50d0d7210 */ /* 0x000fe40007f7e0ff */
[----:B-1----:R-:W-:Y:S02]  /*19270*/  SEL R189, RZ, 0x4, !P1 ;  /* 0x00000004ffbd7807 */ /* 0x002fe40004800000 */
[----:B------:R-:W-:Y:S02]  /*19280*/  SEL R190, RZ, 0x4, !P2 ;  /* 0x00000004ffbe7807 */ /* 0x000fe40005000000 */
[----:B------:R-:W-:-:S02]  /*19290*/  SEL R189, R189, RZ, !P0 ;  /* 0x000000ffbdbd7207 */ /* 0x000fc40004000000 */
[----:B------:R-:W-:Y:S02]  /*192a0*/  SEL R190, R190, RZ, !P0 ;  /* 0x000000ffbebe7207 */ /* 0x000fe40004000000 */
[----:B------:R-:W-:Y:S02]  /*192b0*/  ISETP.NE.U32.AND P1, PT, R189, RZ, PT ;  /* 0x000000ffbd00720c */ /* 0x000fe40003f25070 */
[----:B------:R-:W-:Y:S02]  /*192c0*/  LOP3.LUT R189, R4, 0x10, RZ, 0x3c, !PT ;  /* 0x0000001004bd7812 */ /* 0x000fe400078e3cff */
[----:B------:R-:W-:Y:S02]  /*192d0*/  IADD3.X R14, R14, R180, RZ, P3, !PT ;  /* 0x000000b40e0e7210 */ /* 0x000fe40001ffe4ff */
[----:B------:R-:W-:Y:S02]  /*192e0*/  IADD3 R15, P4, R15, R181, RZ ;  /* 0x000000b50f0f7210 */ /* 0x000fe40007f9e0ff */
[----:B------:R-:W-:Y:S01]  /*192f0*/  ISETP.NE.U32.AND P2, PT, R190, RZ, PT ;  /* 0x000000ffbe00720c */ /* 0x000fe20003f45070 */
[----:B------:R-:W-:-:S02]  /*19300*/  IMAD.IADD R189, R189, 0x1, R179 ;  /* 0x00000001bdbd7824 */ /* 0x000fc400078e02b3 */
[----:B------:R-:W-:Y:S02]  /*19310*/  IMAD.MOV.U32 R190, RZ, RZ, R13 ;  /* 0x000000ffffbe7224 */ /* 0x000fe400078e000d */
[----:B------:R-:W-:Y:S02]  /*19320*/  IMAD.MOV.U32 R191, RZ, RZ, R14 ;  /* 0x000000ffffbf7224 */ /* 0x000fe400078e000e */
[----:B------:R-:W-:-:S03]  /*19330*/  IMAD.X R16, R16, 0x1, R180, P4 ;  /* 0x0000000110107824 */ /* 0x000fc600020e06b4 */
[----:B------:R1:W-:Y:S01]  /*19340*/  LDGSTS.E [R189], desc[UR60][R190.64], P1 ;  /* 0x00000000bebd7fae */ /* 0x0003e2000892187c */
[----:B------:R-:W-:Y:S01]  /*19350*/  ISETP.GT.AND P1, PT, R175, 0x6, PT ;  /* 0x00000006af00780c */ /* 0x000fe20003f24270 */
[----:B-1----:R-:W-:Y:S02]  /*19360*/  IMAD.MOV.U32 R190, RZ, RZ, R15 ;  /* 0x000000ffffbe7224 */ /* 0x002fe400078e000f */
        /* <DEDUP_REMOVED lines=25> */
[----:B------:R-:W-:-:S02]  /*19500*/  SEL R190, RZ, 0x4, !P1 ;  /* 0x00000004ffbe7807 */ /* 0x000fc40004800000 */
[----:B------:R-:W-:Y:S02]  /*19510*/  IADD3.X R217, R217, R180, RZ, P3, !PT ;  /* 0x000000b4d9d97210 */ /* 0x000fe40001ffe4ff */
        /* <DEDUP_REMOVED lines=19> */
[----:B------:R-:W-:Y:S01]  /*19650*/  IADD3 R225, P4, R225, R181, RZ ;  /* 0x000000b5e1e17210 */ /* 0x000fe20007f9e0ff */
[----:B------:R-:W-:Y:S01]  /*19660*/  STL [R1+0x160], R185 ;  /* 0x000160b901007387 */ /* 0x000fe20000100800 */
[----:B------:R-:W-:Y:S01]  /*19670*/  ISETP.NE.U32.AND P1, PT, R190, RZ, PT ;  /* 0x000000ffbe00720c */ /* 0x000fe20003f25070 */
[----:B------:R-:W-:Y:S02]  /*19680*/  IMAD.MOV.U32 R190, RZ, RZ, R222 ;  /* 0x000000ffffbe7224 */ /* 0x000fe400078e00de */
[----:B------:R1:W-:Y:S01]  /*19690*/  STL [R1+0x15c], R186 ;  /* 0x00015cba01007387 */ /* 0x0003e20000100800 */
[----:B------:R-:W-:Y:S02]  /*196a0*/  IMAD.MOV.U32 R191, RZ, RZ, R221 ;  /* 0x000000ffffbf7224 */ /* 0x000fe400078e00dd */
[----:B------:R-:W-:Y:S01]  /*196b0*/  IMAD.X R224, R224, 0x1, R180, P4 ;  /* 0x00000001e0e07824 */ /* 0x000fe200020e06b4 */
[----:B------:R-:W-:Y:S04]  /*196c0*/  STL [R1+0x168], R6 ;  /* 0x0001680601007387 */ /* 0x000fe80000100800 */
[----:B------:R2:W-:Y:S04]  /*196d0*/  STL [R1+0x164], R184 ;  /* 0x000164b801007387 */ /* 0x0005e80000100800 */
[----:B------:R-:W-:Y:S04]  /*196e0*/  STL [R1+0x170], R0 ;  /* 0x0001700001007387 */ /* 0x000fe80000100800 */
[----:B------:R3:W-:Y:S04]  /*196f0*/  STL [R1+0x16c], R2 ;  /* 0x00016c0201007387 */ /* 0x0007e80000100800 */
[----:B------:R-:W4:Y:S04]  /*19700*/  LDL.LU R223, [R1+0x78] ;  /* 0x0000780001df7983 */ /* 0x000f280000300800 */
[----:B------:R2:W-:Y:S04]  /*19710*/  LDGSTS.E [R189+0x4008], desc[UR60][R190.64], P2 ;  /* 0x04008000bebd7fae */ /* 0x0005e8000912187c */
[----:B-1----:R-:W4:Y:S04]  /*19720*/  LDL.LU R186, [R1+0x7c] ;  /* 0x00007c0001ba7983 */ /* 0x002f280000300800 */
[----:B------:R-:W4:Y:S01]  /*19730*/  LDL.LU R185, [R1+0x80] ;  /* 0x0000800001b97983 */ /* 0x000f220000300800 */
[----:B--2---:R-:W-:-:S03]  /*19740*/  IMAD.MOV.U32 R190, RZ, RZ, R225 ;  /* 0x000000ffffbe7224 */ /* 0x004fc600078e00e1 */
[----:B------:R-:W2:Y:S01]  /*19750*/  LDL.LU R184, [R1+0x84] ;  /* 0x0000840001b87983 */ /* 0x000ea20000300800 */
[----:B------:R-:W-:-:S03]  /*19760*/  IMAD.MOV.U32 R191, RZ, RZ, R224 ;  /* 0x000000ffffbf7224 */ /* 0x000fc600078e00e0 */
[----:B------:R-:W2:Y:S04]  /*19770*/  LDL.LU R6, [R1+0x88] ;  /* 0x0000880001067983 */ /* 0x000ea80000300800 */
[----:B---3--:R-:W3:Y:S04]  /*19780*/  LDL.LU R2, [R1+0x8c] ;  /* 0x00008c0001027983 */ /* 0x008ee80000300800 */
[----:B------:R-:W3:Y:S04]  /*19790*/  LDL.LU R0, [R1+0x90] ;  /* 0x0000900001007983 */ /* 0x000ee80000300800 */
        /* <DEDUP_REMOVED lines=10> */
[----:B----4-:R-:W-:-:S05]  /*19840*/  IADD3 R223, P3, R223, R181, RZ ;  /* 0x000000b5dfdf7210 */ /* 0x010fca0007f7e0ff */
[----:B------:R-:W-:Y:S01]  /*19850*/  IMAD.MOV.U32 R190, RZ, RZ, R223 ;  /* 0x000000ffffbe7224 */ /* 0x000fe200078e00df */
[----:B------:R-:W-:Y:S01]  /*19860*/  IADD3 R185, P4, R185, R181, RZ ;  /* 0x000000b5b9b97210 */ /* 0x000fe20007f9e0ff */
[----:B------:R-:W-:Y:S03]  /*19870*/  STL [R1+0x78], R223 ;  /* 0x000078df01007387 */ /* 0x000fe60000100800 */
[----:B------:R-:W-:Y:S01]  /*19880*/  IADD3.X R186, R186, R180, RZ, P4, !PT ;  /* 0x000000b4baba7210 */ /* 0x000fe200027fe4ff */
[----:B--2---:R-:W-:-:S05]  /*19890*/  IMAD.X R191, R191, 0x1, R180, P3 ;  /* 0x00000001bfbf7824 */ /* 0x004fca00018e06b4 */
        /* <DEDUP_REMOVED lines=13> */
[----:B---3--:R-:W-:-:S02]  /*19970*/  IADD3 R0, P4, R0, R181, RZ ;  /* 0x000000b500007210 */ /* 0x008fc40007f9e0ff */
[----:B------:R-:W-:Y:S01]  /*19980*/  SEL R190, R190, RZ, !P0 ;  /* 0x000000ffbebe7207 */ /* 0x000fe20004000000 */
[----:B------:R1:W-:Y:S01]  /*19990*/  STL [R1+0x80], R185 ;  /* 0x000080b901007387 */ /* 0x0003e20000100800 */
[----:B------:R-:W-:Y:S02]  /*199a0*/  IMAD.MOV.U32 R191, RZ, RZ, R184 ;  /* 0x000000ffffbf7224 */ /* 0x000fe400078e00b8 */
[----:B------:R-:W-:Y:S01]  /*199b0*/  ISETP.NE.U32.AND P1, PT, R190, RZ, PT ;  /* 0x000000ffbe00720c */ /* 0x000fe20003f25070 */
[----:B------:R2:W-:Y:S01]  /*199c0*/  STL [R1+0x7c], R186 ;  /* 0x00007cba01007387 */ /* 0x0005e20000100800 */
[----:B------:R-:W-:Y:S02]  /*199d0*/  IMAD.X R2, R2, 0x1, R180, P4 ;  /* 0x0000000102027824 */ /* 0x000fe400020e06b4 */
[----:B------:R-:W-:Y:S01]  /*199e0*/  IMAD.MOV.U32 R190, RZ, RZ, R6 ;  /* 0x000000ffffbe7224 */ /* 0x000fe200078e0006 */
[----:B------:R-:W-:Y:S04]  /*199f0*/  STL [R1+0x88], R6 ;  /* 0x0000880601007387 */ /* 0x000fe80000100800 */
[----:B------:R3:W-:Y:S04]  /*19a00*/  STL [R1+0x84], R184 ;  /* 0x000084b801007387 */ /* 0x0007e80000100800 */
[----:B------:R-:W-:Y:S04]  /*19a10*/  STL [R1+0x90], R0 ;  /* 0x0000900001007387 */ /* 0x000fe80000100800 */
[----:B------:R-:W4:Y:S04]  /*19a20*/  LDL.LU R223, [R1+0x178] ;  /* 0x0001780001df7983 */ /* 0x000f280000300800 */
[----:B------:R3:W-:Y:S04]  /*19a30*/  STL [R1+0x8c], R2 ;  /* 0x00008c0201007387 */ /* 0x0007e80000100800 */
[----:B------:R3:W-:Y:S04]  /*19a40*/  LDGSTS.E [R189+0x8008], desc[UR60][R190.64], P2 ;  /* 0x08008000bebd7fae */ /* 0x0007e8000912187c */
[----:B-1----:R-:W4:Y:S04]  /*19a50*/  LDL.LU R185, [R1+0x180] ;  /* 0x0001800001b97983 */ /* 0x002f280000300800 */
[----:B--2---:R-:W2:Y:S01]  /*19a60*/  LDL.LU R186, [R1+0x17c] ;  /* 0x00017c0001ba7983 */ /* 0x004ea20000300800 */
[----:B---3--:R-:W-:-:S03]  /*19a70*/  IMAD.MOV.U32 R190, RZ, RZ, R0 ;  /* 0x000000ffffbe7224 */ /* 0x008fc600078e0000 */
[----:B------:R-:W3:Y:S01]  /*19a80*/  LDL.LU R184, [R1+0x184] ;  /* 0x0001840001b87983 */ /* 0x000ee20000300800 */
[----:B------:R-:W-:-:S03]  /*19a90*/  IMAD.MOV.U32 R191, RZ, RZ, R2 ;  /* 0x000000ffffbf7224 */ /* 0x000fc600078e0002 */
[----:B------:R-:W3:Y:S04]  /*19aa0*/  LDL.LU R6, [R1+0x188] ;  /* 0x0001880001067983 */ /* 0x000ee80000300800 */
[----:B------:R-:W3:Y:S04]  /*19ab0*/  LDL.LU R2, [R1+0x18c] ;  /* 0x00018c0001027983 */ /* 0x000ee80000300800 */
[----:B------:R-:W3:Y:S04]  /*19ac0*/  LDL.LU R0, [R1+0x190] ;  /* 0x0001900001007983 */ /* 0x000ee80000300800 */
[----:B------:R1:W-:Y:S04]  /*19ad0*/  LDGSTS.E [R189+0x800c], desc[UR60][R190.64], P1 ;  /* 0x0800c000bebd7fae */ /* 0x0003e8000892187c */
[----:B------:R-:W3:Y:S01]  /*19ae0*/  LDL.LU R191, [R1+0x174] ;  /* 0x0001740001bf7983 */ /* 0x000ee20000300800 */
        /* <DEDUP_REMOVED lines=11> */
[----:B------:R-:W-:Y:S04]  /*19ba0*/  STL [R1+0x178], R223 ;  /* 0x000178df01007387 */ /* 0x000fe80000100800 */
[--C-:B--2---:R-:W-:Y:S02]  /*19bb0*/  IMAD.X R186, R186, 0x1, R180.reuse, P4 ;  /* 0x00000001baba7824 */ /* 0x104fe400020e06b4 */
[----:B---3--:R-:W-:-:S05]  /*19bc0*/  IMAD.X R191, R191, 0x1, R180, P3 ;  /* 0x00000001bfbf7824 */ /* 0x008fca00018e06b4 */
[----:B------:R1:W-:Y:S04]  /*19bd0*/  STL [R1+0x174], R191 ;  /* 0x000174bf01007387 */ /* 0x0003e80000100800 */
[----:B------:R2:W-:Y:S02]  /*19be0*/  LDGSTS.E [R189+0xc000], desc[UR60][R190.64], P2 ;  /* 0x0c000000bebd7fae */ /* 0x0005e4000912187c */
[----:B--2---:R-:W-:Y:S01]  /*19bf0*/  MOV R190, R185 ;  /* 0x000000b900be7202 */ /* 0x004fe20000000f00 */
        /* <DEDUP_REMOVED lines=23> */
[----:B-1----:R-:W-:-:S04]  /*19d70*/  SEL R189, RZ, 0x4, !P1 ;  /* 0x00000004ffbd7807 */ /* 0x002fc80004800000 */
[----:B------:R-:W-:Y:S02]  /*19d80*/  SEL R189, R189, RZ, !P0 ;  /* 0x000000ffbdbd7207 */ /* 0x000fe40004000000 */
[----:B------:R-:W-:Y:S02]  /*19d90*/  SEL R190, RZ, 0x4, !P2 ;  /* 0x00000004ffbe7807 */ /* 0x000fe40005000000 */
[----:B------:R-:W-:Y:S01]  /*19da0*/  ISETP.NE.U32.AND P1, PT, R189, RZ, PT ;  /* 0x000000ffbd00720c */ /* 0x000fe20003f25070 */
[----:B------:R-:W-:Y:S01]  /*19db0*/  IMAD.X R22, R22, 0x1, R180, P3 ;  /* 0x0000000116167824 */ /* 0x000fe200018e06b4 */
[----:B------:R-:W-:Y:S02]  /*19dc0*/  SEL R190, R190, RZ, !P0 ;  /* 0x000000ffbebe7207 */ /* 0x000fe40004000000 */
[----:B------:R-:W-:Y:S01]  /*19dd0*/  LOP3.LUT R223, R4, 0x20, RZ, 0x3c, !PT ;  /* 0x0000002004df7812 */ /* 0x000fe200078e3cff */
[----:B------:R-:W-:Y:S01]  /*19de0*/  IMAD.MOV.U32 R191, RZ, RZ, R22 ;  /* 0x000000ffffbf7224 */ /* 0x000fe200078e0016 */
[----:B------:R-:W-:Y:S01]  /*19df0*/  ISETP.NE.U32.AND P2, PT, R190, RZ, PT ;  /* 0x000000ffbe00720c */ /* 0x000fe20003f45070 */
[----:B------:R-:W-:-:S02]  /*19e00*/  IMAD.MOV.U32 R190, RZ, RZ, R21 ;  /* 0x000000ffffbe7224 */ /* 0x000fc400078e0015 */
[----:B------:R-:W-:Y:S01]  /*19e10*/  IMAD.IADD R223, R223, 0x1, R179 ;  /* 0x00000001dfdf7824 */ /* 0x000fe200078e02b3 */
[----:B------:R-:W-:-:S04]  /*19e20*/  IADD3 R23, P4, R23, R181, RZ ;  /* 0x000000b517177210 */ /* 0x000fc80007f9e0ff */
[----:B------:R1:W-:Y:S01]  /*19e30*/  LDGSTS.E [R223], desc[UR60][R190.64], P1 ;  /* 0x00000000bedf7fae */ /* 0x0003e2000892187c */
[----:B------:R-:W-:Y:S01]  /*19e40*/  ISETP.GT.AND P1, PT, R175, 0xa, PT ;  /* 0x0000000aaf00780c */ /* 0x000fe20003f24270 */
[----:B------:R-:W-:-:S03]  /*19e50*/  IMAD.X R152, R152, 0x1, R180, P4 ;  /* 0x0000000198987824 */ /* 0x000fc600020e06b4 */
[----:B------:R-:W-:Y:S02]  /*19e60*/  SEL R189, RZ, 0x4, !P1 ;  /* 0x00000004ffbd7807 */ /* 0x000fe40004800000 */
[----:B------:R-:W-:Y:S02]  /*19e70*/  ISETP.GT.AND P1, PT, R175, 0xb, PT ;  /* 0x0000000baf00780c */ /* 0x000fe40003f24270 */
[----:B------:R-:W-:Y:S02]  /*19e80*/  SEL R189, R189, RZ, !P0 ;  /* 0x000000ffbdbd7207 */ /* 0x000fe40004000000 */
[----:B-1----:R-:W-:Y:S01]  /*19e90*/  MOV R190, R23 ;  /* 0x0000001700be7202 */ /* 0x002fe20000000f00 */
[----:B------:R-:W-:-:S05]  /*19ea0*/  IMAD.MOV.U32 R191, RZ, RZ, R152 ;  /* 0x000000ffffbf7224 */ /* 0x000fca00078e0098 */
[----:B------:R1:W-:Y:S01]  /*19eb0*/  LDGSTS.E [R223+0x4], desc[UR60][R190.64], P2 ;  /* 0x00004000bedf7fae */ /* 0x0003e2000912187c */
[----:B------:R-:W-:Y:S02]  /*19ec0*/  ISETP.NE.U32.AND P2, PT, R189, RZ, PT ;  /* 0x000000ffbd00720c */ /* 0x000fe40003f45070 */
[----:B------:R-:W-:Y:S02]  /*19ed0*/  SEL R189, RZ, 0x4, !P1 ;  /* 0x00000004ffbd7807 */ /* 0x000fe40004800000 */
[-C--:B------:R-:W-:Y:S02]  /*19ee0*/  IADD3 R188, P3, R188, R181.reuse, RZ ;  /* 0x000000b5bcbc7210 */ /* 0x080fe40007f7e0ff */
[----:B------:R-:W-:Y:S02]  /*19ef0*/  SEL R189, R189, RZ, !P0 ;  /* 0x000000ffbdbd7207 */ /* 0x000fe40004000000 */
[----:B------:R-:W-:Y:S02]  /*19f00*/  IADD3 R153, P4, R153, R181, RZ ;  /* 0x000000b599997210 */ /* 0x000fe40007f9e0ff */
[----:B------:R-:W-:Y:S01]  /*19f10*/  ISETP.NE.U32.AND P1, PT, R189, RZ, PT ;  /* 0x000000ffbd00720c */ /* 0x000fe20003f25070 */
[----:B------:R-:W-:-:S02]  /*19f20*/  IMAD.X R155, R155, 0x1, R180, P3 ;  /* 0x000000019b9b7824 */ /* 0x000fc400018e06b4 */
[----:B------:R-:W-:Y:S02]  /*19f30*/  IMAD.X R154, R154, 0x1, R180, P4 ;  /* 0x000000019a9a7824 */ /* 0x000fe400020e06b4 */
[----:B------:R-:W-:Y:S02]  /*19f40*/  IMAD.MOV.U32 R189, RZ, RZ, R155 ;  /* 0x000000ffffbd7224 */ /* 0x000fe400078e009b */
[----:B-1----:R-:W-:Y:S02]  /*19f50*/  IMAD.MOV.U32 R190, RZ, RZ, R153 ;  /* 0x000000ffffbe7224 */ /* 0x002fe400078e0099 */
[----:B------:R-:W-:Y:S01]  /*19f60*/  IMAD.MOV.U32 R191, RZ, RZ, R154 ;  /* 0x000000ffffbf7224 */ /* 0x000fe200078e009a */
[----:B------:R1:W-:Y:S04]  /*19f70*/  LDGSTS.E [R223+0x8], desc[UR60][R188.64], P2 ;  /* 0x00008000bcdf7fae */ /* 0x0003e8000912187c */
        /* <DEDUP_REMOVED lines=12> */
[----:B--2---:R-:W-:Y:S02]  /*1a040*/  IMAD.MOV.U32 R190, RZ, RZ, R227 ;  /* 0x000000ffffbe7224 */ /* 0x004fe400078e00e3 */
[----:B------:R-:W-:Y:S02]  /*1a050*/  IMAD.MOV.U32 R191, RZ, RZ, R226 ;  /* 0x000000ffffbf7224 */ /* 0x000fe400078e00e2 */
[----:B------:R-:W-:-:S03]  /*1a060*/  IMAD.X R228, R228, 0x1, R180, P4 ;  /* 0x00000001e4e47824 */ /* 0x000fc600020e06b4 */
[----:B------:R1:W-:Y:S02]  /*1a070*/  LDGSTS.E [R223+0x4000], desc[UR60][R190.64], P2 ;  /* 0x04000000bedf7fae */ /* 0x0003e4000912187c */
[----:B-1----:R-:W-:Y:S02]  /*1a080*/  IMAD.MOV.U32 R190, RZ, RZ, R229 ;  /* 0x000000ffffbe7224 */ /* 0x002fe400078e00e5 */
[----:B------:R-:W-:-:S05]  /*1a090*/  IMAD.MOV.U32 R191, RZ, RZ, R228 ;  /* 0x000000ffffbf7224 */ /* 0x000fca00078e00e4 */
[----:B------:R1:W-:Y:S01]  /*1a0a0*/  LDGSTS.E [R223+0x4004], desc[UR60][R190.64], P1 ;  /* 0x04004000bedf7fae */ /* 0x0003e2000892187c */
[----:B------:R-:W-:-:S04]  /*1a0b0*/  ISETP.GT.AND P1, PT, R175, 0x2a, PT ;  /* 0x0000002aaf00780c */ /* 0x000fc80003f24270 */
[----:B------:R-:W-:Y:S02]  /*1a0c0*/  SEL R189, RZ, 0x4, !P1 ;  /* 0x00000004ffbd7807 */ /* 0x000fe40004800000 */
        /* <DEDUP_REMOVED lines=9> */
[----:B------:R-:W-:Y:S01]  /*1a160*/  STL [R1+0x180], R185 ;  /* 0x000180b901007387 */ /* 0x000fe20000100800 */
[----:B-1----:R-:W-:Y:S02]  /*1a170*/  IMAD.MOV.U32 R190, RZ, RZ, R231 ;  /* 0x000000ffffbe7224 */ /* 0x002fe400078e00e7 */
[----:B------:R-:W-:Y:S01]  /*1a180*/  IMAD.MOV.U32 R191, RZ, RZ, R230 ;  /* 0x000000ffffbf7224 */ /* 0x000fe200078e00e6 */
[----:B------:R1:W-:Y:S01]  /*1a190*/  STL [R1+0x17c], R186 ;  /* 0x00017cba01007387 */ /* 0x0003e20000100800 */
[----:B------:R-:W-:-:S03]  /*1a1a0*/  IMAD.X R232, R232, 0x1, R180, P4 ;  /* 0x00000001e8e87824 */ /* 0x000fc600020e06b4 */
[----:B------:R-:W-:Y:S04]  /*1a1b0*/  STL [R1+0x188], R6 ;  /* 0x0001880601007387 */ /* 0x000fe80000100800 */
[----:B------:R2:W-:Y:S04]  /*1a1c0*/  STL [R1+0x184], R184 ;  /* 0x000184b801007387 */ /* 0x0005e80000100800 */
[----:B------:R-:W-:Y:S04]  /*1a1d0*/  STL [R1+0x190], R0 ;  /* 0x0001900001007387 */ /* 0x000fe80000100800 */
[----:B------:R3:W-:Y:S04]  /*1a1e0*/  STL [R1+0x18c], R2 ;  /* 0x00018c0201007387 */ /* 0x0007e80000100800 */
[----:B------:R4:W-:Y:S04]  /*1a1f0*/  LDGSTS.E [R223+0x4008], desc[UR60][R190.64], P2 ;  /* 0x04008000bedf7fae */ /* 0x0009e8000912187c */
[----:B-1----:R-:W3:Y:S04]  /*1a200*/  LDL.LU R186, [R1+0x9c] ;  /* 0x00009c0001ba7983 */ /* 0x002ee80000300800 */
[----:B------:R-:W3:Y:S01]  /*1a210*/  LDL.LU R185, [R1+0xa0] ;  /* 0x0000a00001b97983 */ /* 0x000ee20000300800 */
[----:B----4-:R-:W-:-:S03]  /*1a220*/  IMAD.MOV.U32 R190, RZ, RZ, R233 ;  /* 0x000000ffffbe7224 */ /* 0x010fc600078e00e9 */
[----:B--2---:R-:W2:Y:S01]  /*1a230*/  LDL.LU R184, [R1+0xa4] ;  /* 0x0000a40001b87983 */ /* 0x004ea20000300800 */
[----:B------:R-:W-:-:S03]  /*1a240*/  IMAD.MOV.U32 R191, RZ, RZ, R232 ;  /* 0x000000ffffbf7224 */ /* 0x000fc600078e00e8 */
[----:B------:R-:W4:Y:S04]  /*1a250*/  LDL.LU R6, [R1+0xa8] ;  /* 0x0000a80001067983 */ /* 0x000f280000300800 */
[----:B---3--:R-:W3:Y:S04]  /*1a260*/  LDL.LU R2, [R1+0xac] ;  /* 0x0000ac0001027983 */ /* 0x008ee80000300800 */
[----:B------:R-:W3:Y:S04]  /*1a270*/  LDL.LU R0, [R1+0xb0] ;  /* 0x0000b00001007983 */ /* 0x000ee80000300800 */
[----:B------:R1:W-:Y:S04]  /*1a280*/  LDGSTS.E [R223+0x400c], desc[UR60][R190.64], P1 ;  /* 0x0400c000bedf7fae */ /* 0x0003e8000892187c */
[----:B------:R-:W2:Y:S04]  /*1a290*/  LDL.LU R190, [R1+0x94] ;  /* 0x0000940001be7983 */ /* 0x000ea80000300800 */
[----:B------:R-:W1:Y:S01]  /*1a2a0*/  LDL.LU R191, [R1+0x98] ;  /* 0x0000980001bf7983 */ /* 0x000e620000300800 */
[----:B------:R-:W-:-:S04]  /*1a2b0*/  ISETP.GT.AND P1, PT, R175, 0x48, PT ;  /* 0x00000048af00780c */ /* 0x000fc80003f24270 */
[----:B------:R-:W-:Y:S02]  /*1a2c0*/  SEL R189, RZ, 0x4, !P1 ;  /* 0x00000004ffbd7807 */ /* 0x000fe40004800000 */
[----:B------:R-:W-:Y:S02]  /*1a2d0*/  ISETP.GT.AND P1, PT, R175, 0x49, PT ;  /* 0x00000049af00780c */ /* 0x000fe40003f24270 */
[----:B------:R-:W-:-:S04]  /*1a2e0*/  SEL R189, R189, RZ, !P0 ;  /* 0x000000ffbdbd7207 */ /* 0x000fc80004000000 */
[----:B------:R-:W-:Y:S02]  /*1a2f0*/  ISETP.NE.U32.AND P2, PT, R189, RZ, PT ;  /* 0x000000ffbd00720c */ /* 0x000fe40003f45070 */
[----:B------:R-:W-:-:S04]  /*1a300*/  SEL R189, RZ, 0x4, !P1 ;  /* 0x00000004ffbd7807 */ /* 0x000fc80004800000 */
[----:B------:R-:W-:-:S04]  /*1a310*/  SEL R189, R189, RZ, !P0 ;  /* 0x000000ffbdbd7207 */ /* 0x000fc80004000000 */
[----:B------:R-:W-:Y:S02]  /*1a320*/  ISETP.NE.U32.AND P1, PT, R189, RZ, PT ;  /* 0x000000ffbd00720c */ /* 0x000fe40003f25070 */
[----:B------:R-:W-:-:S05]  /*1a330*/  IADD3 R185, P4, R185, R181, RZ ;  /* 0x000000b5b9b97210 */ /* 0x000fca0007f9e0ff */
[----:B------:R-:W-:Y:S01]  /*1a340*/  IMAD.X R186, R186, 0x1, R180, P4 ;  /* 0x00000001baba7824 */ /* 0x000fe200020e06b4 */
[----:B-1----:R-:W-:-:S05]  /*1a350*/  IADD3 R191, P3, R191, R181, RZ ;  /* 0x000000b5bfbf7210 */ /* 0x002fca0007f7e0ff */
[----:B--2---:R-:W-:Y:S01]  /*1a360*/  IMAD.X R190, R190, 0x1, R180, P3 ;  /* 0x00000001bebe7824 */ /* 0x004fe200018e06b4 */
[----:B------:R1:W-:Y:S04]  /*1a370*/  STL [R1+0x98], R191 ;  /* 0x000098bf01007387 */ /* 0x0003e80000100800 */
[----:B------:R2:W-:Y:S01]  /*1a380*/  STL [R1+0x94], R190 ;  /* 0x000094be01007387 */ /* 0x0005e20000100800 */
[----:B-1----:R-:W-:-:S04]  /*1a390*/  LOP3.LUT R191, R191, R190, RZ, 0x3c, !PT ;  /* 0x000000bebfbf7212 */ /* 0x002fc800078e3cff */
[----:B--2---:R-:W-:-:S04]  /*1a3a0*/  LOP3.LUT R190, R191, R190, RZ, 0x3c, !PT ;  /* 0x000000bebfbe7212 */ /* 0x004fc800078e3cff */
[----:B------:R-:W-:-:S05]  /*1a3b0*/  LOP3.LUT R191, R191, R190, RZ, 0x3c, !PT ;  /* 0x000000bebfbf7212 */ /* 0x000fca00078e3cff */
        /* <DEDUP_REMOVED lines=8> */
[-C--:B----4-:R-:W-:Y:S02]  /*1a440*/  IADD3 R6, P3, R6, R181.reuse, RZ ;  /* 0x000000b506067210 */ /* 0x090fe40007f7e0ff */
[----:B------:R-:W-:Y:S02]  /*1a450*/  ISETP.NE.U32.AND P2, PT, R189, RZ, PT ;  /* 0x000000ffbd00720c */ /* 0x000fe40003f45070 */
[----:B------:R-:W-:Y:S01]  /*1a460*/  SEL R189, RZ, 0x4, !P1 ;  /* 0x00000004ffbd7807 */ /* 0x000fe20004800000 */
[----:B------:R-:W-:Y:S01]  /*1a470*/  IMAD.X R184, R184, 0x1, R180, P3 ;  /* 0x00000001b8b87824 */ /* 0x000fe200018e06b4 */
[----:B---3--:R-:W-:-:S02]  /*1a480*/  IADD3 R0, P4, R0, R181, RZ ;  /* 0x000000b500007210 */ /* 0x008fc40007f9e0ff */
[----:B------:R-:W-:Y:S01]  /*1a490*/  SEL R189, R189, RZ, !P0 ;  /* 0x000000ffbdbd7207 */ /* 0x000fe20004000000 */
[----:B------:R2:W-:Y:S01]  /*1a4a0*/  STL [R1+0xa0], R185 ;  /* 0x0000a0b901007387 */ /* 0x0005e20000100800 */
[----:B-1----:R-:W-:Y:S02]  /*1a4b0*/  IMAD.MOV.U32 R190, RZ, RZ, R6 ;  /* 0x000000ffffbe7224 */ /* 0x002fe400078e0006 */
[----:B------:R-:W-:Y:S01]  /*1a4c0*/  ISETP.NE.U32.AND P1, PT, R189, RZ, PT ;  /* 0x000000ffbd00720c */ /* 0x000fe20003f25070 */
[----:B------:R1:W-:Y:S01]  /*1a4d0*/  STL [R1+0x9c], R186 ;  /* 0x00009cba01007387 */ /* 0x0003e20000100800 */
[----:B------:R-:W-:Y:S01]  /*1a4e0*/  MOV R191, R184 ;  /* 0x000000b800bf7202 */ /* 0x000fe20000000f00 */
[----:B------:R-:W-:Y:S02]  /*1a4f0*/  IMAD.X R2, R2, 0x1, R180, P4 ;  /* 0x0000000102027824 */ /* 0x000fe400020e06b4 */
[----:B------:R-:W-:Y:S04]  /*1a500*/  STL [R1+0xa8], R6 ;  /* 0x0000a80601007387 */ /* 0x000fe80000100800 */
[----:B------:R3:W-:Y:S04]  /*1a510*/  STL [R1+0xa4], R184 ;  /* 0x0000a4b801007387 */ /* 0x0007e80000100800 */
[----:B------:R-:W-:Y:S04]  /*1a520*/  STL [R1+0xb0], R0 ;  /* 0x0000b00001007387 */ /* 0x000fe80000100800 */
[----:B--2---:R-:W2:Y:S04]  /*1a530*/  LDL.LU R185, [R1+0x1a0] ;  /* 0x0001a00001b97983 */ /* 0x004ea80000300800 */
[----:B------:R4:W-:Y:S04]  /*1a540*/  LDGSTS.E [R223+0x8008], desc[UR60][R190.64], P2 ;  /* 0x08008000bedf7fae */ /* 0x0009e8000912187c */
[----:B------:R3:W-:Y:S04]  /*1a550*/  STL [R1+0xac], R2 ;  /* 0x0000ac0201007387 */ /* 0x0007e80000100800 */
[----:B-1----:R-:W2:Y:S01]  /*1a560*/  LDL.LU R186, [R1+0x19c] ;  /* 0x00019c0001ba7983 */ /* 0x002ea20000300800 */
[----:B----4-:R-:W-:-:S03]  /*1a570*/  IMAD.MOV.U32 R190, RZ, RZ, R0 ;  /* 0x000000ffffbe7224 */ /* 0x010fc600078e0000 */
[----:B---3--:R-:W3:Y:S01]  /*1a580*/  LDL.LU R184, [R1+0x1a4] ;  /* 0x0001a40001b87983 */ /* 0x008ee20000300800 */
[----:B------:R-:W-:-:S03]  /*1a590*/  IMAD.MOV.U32 R191, RZ, RZ, R2 ;  /* 0x000000ffffbf7224 */ /* 0x000fc600078e0002 */
[----:B------:R-:W4:Y:S04]  /*1a5a0*/  LDL.LU R6, [R1+0x1a8] ;  /* 0x0001a80001067983 */ /* 0x000f280000300800 */
[----:B------:R-:W3:Y:S04]  /*1a5b0*/  LDL.LU R2, [R1+0x1ac] ;  /* 0x0001ac0001027983 */ /* 0x000ee80000300800 */
[----:B------:R-:W3:Y:S04]  /*1a5c0*/  LDL.LU R0, [R1+0x1b0] ;  /* 0x0001b00001007983 */ /* 0x000ee80000300800 */
[----:B------:R1:W-:Y:S04]  /*1a5d0*/  LDGSTS.E [R223+0x800c], desc[UR60][R190.64], P1 ;  /* 0x0800c000bedf7fae */ /* 0x0003e8000892187c */
[----:B------:R-:W4:Y:S04]  /*1a5e0*/  LDL.LU R190, [R1+0x194] ;  /* 0x0001940001be7983 */ /* 0x000f280000300800 */
        /* <DEDUP_REMOVED lines=9> */
[----:B--2---:R-:W-:-:S05]  /*1a680*/  IADD3 R185, P4, R185, R181, RZ ;  /* 0x000000b5b9b97210 */ /* 0x004fca0007f9e0ff */
[----:B------:R-:W-:Y:S01]  /*1a690*/  IMAD.X R186, R186, 0x1, R180, P4 ;  /* 0x00000001baba7824 */ /* 0x000fe200020e06b4 */
[----:B-1----:R-:W-:-:S05]  /*1a6a0*/  IADD3 R191, P3, R191, R181, RZ ;  /* 0x000000b5bfbf7210 */ /* 0x002fca0007f7e0ff */
[----:B----4-:R-:W-:Y:S01]  /*1a6b0*/  IMAD.X R190, R190, 0x1, R180, P3 ;  /* 0x00000001bebe7824 */ /* 0x010fe200018e06b4 */
        /* <DEDUP_REMOVED lines=15> */
[----:B------:R-:W-:Y:S01]  /*1a7b0*/  SEL R189, RZ, 0x4, !P1 ;  /* 0x00000004ffbd7807 */ /* 0x000fe20004800000 */
[----:B---3--:R-:W-:-:S03]  /*1a7c0*/  IMAD.X R184, R184, 0x1, R180, P3 ;  /* 0x00000001b8b87824 */ /* 0x008fc600018e06b4 */
[----:B------:R-:W-:Y:S02]  /*1a7d0*/  SEL R189, R189, RZ, !P0 ;  /* 0x000000ffbdbd7207 */ /* 0x000fe40004000000 */
[----:B------:R-:W-:Y:S02]  /*1a7e0*/  IADD3 R0, P4, R0, R181, RZ ;  /* 0x000000b500007210 */ /* 0x000fe40007f9e0ff */
[----:B------:R-:W-:Y:S01]  /*1a7f0*/  ISETP.NE.U32.AND P1, PT, R189, RZ, PT ;  /* 0x000000ffbd00720c */ /* 0x000fe20003f25070 */
[----:B-1----:R-:W-:Y:S02]  /*1a800*/  IMAD.MOV.U32 R190, RZ, RZ, R6 ;  /* 0x000000ffffbe7224 */ /* 0x002fe400078e0006 */
        /* <DEDUP_REMOVED lines=8> */
[----:B------:R-:W-:-:S04]  /*1a890*/  SEL R189, RZ, 0x4, !P1 ;  /* 0x00000004ffbd7807 */ /* 0x000fc80004800000 */
[----:B------:R-:W-:Y:S02]  /*1a8a0*/  SEL R189, R189, RZ, !P0 ;  /* 0x000000ffbdbd7207 */ /* 0x000fe40004000000 */
[----:B------:R-:W-:Y:S02]  /*1a8b0*/  IADD3 R187, P3, R187, R181, RZ ;  /* 0x000000b5bbbb7210 */ /* 0x000fe40007f7e0ff */
[----:B-1----:R-:W-:Y:S02]  /*1a8c0*/  SEL R190, RZ, 0x4, !P2 ;  /* 0x00000004ffbe7807 */ /* 0x002fe40005000000 */
[----:B------:R-:W-:Y:S02]  /*1a8d0*/  ISETP.NE.U32.AND P1, PT, R189, RZ, PT ;  /* 0x000000ffbd00720c */ /* 0x000fe40003f25070 */
[----:B------:R-:W-:Y:S02]  /*1a8e0*/  SEL R190, R190, RZ, !P0 ;  /* 0x000000ffbebe7207 */ /* 0x000fe40004000000 */
[----:B------:R-:W-:-:S02]  /*1a8f0*/  LOP3.LUT R189, R4, 0x30, RZ, 0x3c, !PT ;  /* 0x0000003004bd7812 */ /* 0x000fc400078e3cff */
[----:B------:R-:W-:Y:S02]  /*1a900*/  IADD3.X R157, R157, R180, RZ, P3, !PT ;  /* 0x000000b49d9d7210 */ /* 0x000fe40001ffe4ff */
[----:B------:R-:W-:Y:S02]  /*1a910*/  IADD3 R156, P4, R156, R181, RZ ;  /* 0x000000b59c9c7210 */ /* 0x000fe40007f9e0ff */
[----:B------:R-:W-:Y:S01]  /*1a920*/  ISETP.NE.U32.AND P2, PT, R190, RZ, PT ;  /* 0x000000ffbe00720c */ /* 0x000fe20003f45070 */
[----:B------:R-:W-:Y:S02]  /*1a930*/  IMAD.IADD R189, R189, 0x1, R179 ;  /* 0x00000001bdbd7824 */ /* 0x000fe400078e02b3 */
[----:B------:R-:W-:Y:S02]  /*1a940*/  IMAD.MOV.U32 R190, RZ, RZ, R187 ;  /* 0x000000ffffbe7224 */ /* 0x000fe400078e00bb */
[----:B------:R-:W-:Y:S02]  /*1a950*/  IMAD.MOV.U32 R191, RZ, RZ, R157 ;  /* 0x000000ffffbf7224 */ /* 0x000fe400078e009d */
[----:B------:R-:W-:-:S03]  /*1a960*/  IMAD.X R176, R176, 0x1, R180, P4 ;  /* 0x00000001b0b07824 */ /* 0x000fc600020e06b4 */
[----:B------:R1:W-:Y:S01]  /*1a970*/  LDGSTS.E [R189], desc[UR60][R190.64], P1 ;  /* 0x00000000bebd7fae */ /* 0x0003e2000892187c */
[----:B------:R-:W-:Y:S01]  /*1a980*/  ISETP.GT.AND P1, PT, R175, 0xe, PT ;  /* 0x0000000eaf00780c */ /* 0x000fe20003f24270 */
[----:B-1----:R-:W-:Y:S02]  /*1a990*/  IMAD.MOV.U32 R190, RZ, RZ, R156 ;  /* 0x000000ffffbe7224 */ /* 0x002fe400078e009c */
[----:B------:R-:W-:-:S05]  /*1a9a0*/  IMAD.MOV.U32 R191, RZ, RZ, R176 ;  /* 0x000000ffffbf7224 */ /* 0x000fca00078e00b0 */
[----:B------:R1:W-:Y:S02]  /*1a9b0*/  LDGSTS.E [R189+0x4], desc[UR60][R190.64], P2 ;  /* 0x00004000bebd7fae */ /* 0x0003e4000912187c */
[----:B-1----:R-:W-:Y:S02]  /*1a9c0*/  SEL R190, RZ, 0x4, !P1 ;  /* 0x00000004ffbe7807 */ /* 0x002fe40004800000 */
[----:B------:R-:W-:Y:S02]  /*1a9d0*/  ISETP.GT.AND P1, PT, R175, 0xf, PT ;  /* 0x0000000faf00780c */ /* 0x000fe40003f24270 */
[----:B------:R-:W-:-:S04]  /*1a9e0*/  SEL R190, R190, RZ, !P0 ;  /* 0x000000ffbebe7207 */ /* 0x000fc80004000000 */
[----:B------:R-:W-:Y:S02]  /*1a9f0*/  ISETP.NE.U32.AND P2, PT, R190, RZ, PT ;  /* 0x000000ffbe00720c */ /* 0x000fe40003f45070 */
[----:B------:R-:W-:Y:S02]  /*1aa00*/  SEL R190, RZ, 0x4, !P1 ;  /* 0x00000004ffbe7807 */ /* 0x000fe40004800000 */
[----:B------:R-:W-:Y:S02]  /*1aa10*/  IADD3 R159, P3, R159, R181, RZ ;  /* 0x000000b59f9f7210 */ /* 0x000fe40007f7e0ff */
[----:B------:R-:W-:-:S04]  /*1aa20*/  SEL R190, R190, RZ, !P0 ;  /* 0x000000ffbebe7207 */ /* 0x000fc80004000000 */
[----:B------:R-:W-:Y:S01]  /*1aa30*/  ISETP.NE.U32.AND P1, PT, R190, RZ, PT ;  /* 0x000000ffbe00720c */ /* 0x000fe20003f25070 */
[----:B------:R-:W-:Y:S01]  /*1aa40*/  IMAD.X R162, R162, 0x1, R180, P3 ;  /* 0x00000001a2a27824 */ /* 0x000fe200018e06b4 */
[----:B------:R-:W-:Y:S01]  /*1aa50*/  IADD3 R160, P4, R160, R181, RZ ;  /* 0x000000b5a0a07210 */ /* 0x000fe20007f9e0ff */
[----:B------:R-:W-:Y:S02]  /*1aa60*/  IMAD.MOV.U32 R190, RZ, RZ, R159 ;  /* 0x000000ffffbe7224 */ /* 0x000fe400078e009f */
[----:B------:R-:W-:Y:S02]  /*1aa70*/  IMAD.MOV.U32 R191, RZ, RZ, R162 ;  /* 0x000000ffffbf7224 */ /* 0x000fe400078e00a2 */
[----:B------:R-:W-:-:S03]  /*1aa80*/  IMAD.X R161, R161, 0x1, R180, P4 ;  /* 0x00000001a1a17824 */ /* 0x000fc600020e06b4 */
[----:B------:R1:W-:Y:S04]  /*1aa90*/  LDGSTS.E [R189+0x8], desc[UR60][R190.64], P2 ;  /* 0x00008000bebd7fae */ /* 0x0003e8000912187c */
[----:B------:R-:W-:Y:S01]  /*1aaa0*/  LDGSTS.E [R189+0xc], desc[UR60][R160.64], P1 ;  /* 0x0000c000a0bd7fae */ /* 0x000fe2000892187c */
        /* <DEDUP_REMOVED lines=11> */
[----:B------:R-:W-:Y:S01]  /*1ab60*/  IMAD.MOV.U32 R191, RZ, RZ, R234 ;  /* 0x000000ffffbf7224 */ /* 0x000fe200078e00ea */
[----:B------:R-:W-:Y:S01]  /*1ab70*/  MOV R190, R235 ;  /* 0x000000eb00be7202 */ /* 0x000fe20000000f00 */
[----:B------:R-:W-:-:S04]  /*1ab80*/  IMAD.X R236, R236, 0x1, R180, P4 ;  /* 0x00000001ecec7824 */ /* 0x000fc800020e06b4 */
        /* <DEDUP_REMOVED lines=11> */
[----:B------:R-:W-:Y:S01]  /*1ac40*/  STL [R1+0x1a0], R185 ;  /* 0x0001a0b901007387 */ /* 0x000fe20000100800 */
[----:B------:R-:W-:-:S02]  /*1ac50*/  IMAD.X R238, R238, 0x1, R180, P3 ;  /* 0x00000001eeee7824 */ /* 0x000fc400018e06b4 */
[----:B------:R-:W-:Y:S01]  /*1ac60*/  SEL R190, R190, RZ, !P0 ;  /* 0x000000ffbebe7207 */ /* 0x000fe20004000000 */
[----:B------:R1:W-:Y:S01]  /*1ac70*/  STL [R1+0x19c], R186 ;  /* 0x00019cba01007387 */ /* 0x0003e20000100800 */
[----:B------:R-:W-:Y:S02]  /*1ac80*/  IADD3 R241, P4, R241, R181, RZ ;  /* 0x000000b5f1f17210 */ /* 0x000fe40007f9e0ff */
[----:B------:R-:W-:Y:S01]  /*1ac90*/  ISETP.NE.U32.AND P1, PT, R190, RZ, PT ;  /* 0x000000ffbe00720c */ /* 0x000fe20003f25070 */
[----:B------:R-:W-:Y:S01]  /*1aca0*/  STL [R1+0x1a8], R6 ;  /* 0x0001a80601007387 */ /* 0x000fe20000100800 */
[----:B------:R-:W-:-:S03]  /*1acb0*/  IMAD.MOV.U32 R190, RZ, RZ, R239 ;  /* 0x000000ffffbe7224 */ /* 0x000fc600078e00ef */
[----:B------:R2:W-:Y:S01]  /*1acc0*/  STL [R1+0x1a4], R184 ;  /* 0x0001a4b801007387 */ /* 0x0005e20000100800 */
[----:B------:R-:W-:-:S03]  /*1acd0*/  IMAD.MOV.U32 R191, RZ, RZ, R238 ;  /* 0x000000ffffbf7224 */ /* 0x000fc600078e00ee */
[----:B------:R-:W-:Y:S01]  /*1ace0*/  STL [R1+0x1b0], R0 ;  /* 0x0001b00001007387 */ /* 0x000fe20000100800 */
[----:B------:R-:W-:-:S03]  /*1acf0*/  IMAD.X R240, R240, 0x1, R180, P4 ;  /* 0x00000001f0f07824 */ /* 0x000fc600020e06b4 */
[----:B------:R3:W-:Y:S04]  /*1ad00*/  STL [R1+0x1ac], R2 ;  /* 0x0001ac0201007387 */ /* 0x0007e80000100800 */
[----:B-1----:R-:W4:Y:S04]  /*1ad10*/  LDL.LU R186, [R1+0xbc] ;  /* 0x0000bc0001ba7983 */ /* 0x002f280000300800 */
[----:B------:R-:W4:Y:S04]  /*1ad20*/  LDL.LU R185, [R1+0xc0] ;  /* 0x0000c00001b97983 */ /* 0x000f280000300800 */
[----:B--2---:R-:W2:Y:S04]  /*1ad30*/  LDL.LU R184, [R1+0xc4] ;  /* 0x0000c40001b87983 */ /* 0x004ea80000300800 */
[----:B------:R-:W2:Y:S04]  /*1ad40*/  LDL.LU R6, [R1+0xc8] ;  /* 0x0000c80001067983 */ /* 0x000ea80000300800 */
[----:B---3--:R-:W3:Y:S04]  /*1ad50*/  LDL.LU R2, [R1+0xcc] ;  /* 0x0000cc0001027983 */ /* 0x008ee80000300800 */
[----:B------:R1:W-:Y:S04]  /*1ad60*/  LDGSTS.E [R189+0x4008], desc[UR60][R190.64], P2 ;  /* 0x04008000bebd7fae */ /* 0x0003e8000912187c */
[----:B------:R-:W3:Y:S04]  /*1ad70*/  LDL.LU R0, [R1+0xd0] ;  /* 0x0000d00001007983 */ /* 0x000ee80000300800 */
[----:B------:R-:W2:Y:S01]  /*1ad80*/  LDL.LU R223, [R1+0xb8] ;  /* 0x0000b80001df7983 */ /* 0x000ea20000300800 */
[----:B-1----:R-:W-:-:S02]  /*1ad90*/  IMAD.MOV.U32 R190, RZ, RZ, R241 ;  /* 0x000000ffffbe7224 */ /* 0x002fc400078e00f1 */
[----:B------:R-:W-:-:S05]  /*1ada0*/  IMAD.MOV.U32 R191, RZ, RZ, R240 ;  /* 0x000000ffffbf7224 */ /* 0x000fca00078e00f0 */
        /* <DEDUP_REMOVED lines=11> */
[----:B------:R-:W-:Y:S01]  /*1ae60*/  IMAD.X R186, R186, 0x1, R180, P4 ;  /* 0x00000001baba7824 */ /* 0x000fe200020e06b4 */
[----:B--2---:R-:W-:-:S05]  /*1ae70*/  IADD3 R223, P3, R223, R181, RZ ;  /* 0x000000b5dfdf7210 */ /* 0x004fca0007f7e0ff */
[----:B------:R-:W-:Y:S01]  /*1ae80*/  IMAD.MOV.U32 R190, RZ, RZ, R223 ;  /* 0x000000ffffbe7224 */ /* 0x000fe200078e00df */
[----:B------:R-:W-:Y:S01]  /*1ae90*/  STL [R1+0xb8], R223 ;  /* 0x0000b8df01007387 */ /* 0x000fe20000100800 */
        /* <DEDUP_REMOVED lines=82> */
[----:B------:R-:W-:Y:S01]  /*1b3c0*/  ISETP.NE.U32.AND P1, PT, R189, RZ, PT ;  /* 0x000000ffbd00720c */ /* 0x000fe20003f25070 */
[----:B------:R-:W-:Y:S01]  /*1b3d0*/  IMAD.X R164, R164, 0x1, R180, P3 ;  /* 0x00000001a4a47824 */ /* 0x000fe200018e06b4 */
[----:B------:R-:W-:Y:S02]  /*1b3e0*/  LOP3.LUT R189, R4, 0x40, RZ, 0x3c, !PT ;  /* 0x0000004004bd7812 */ /* 0x000fe400078e3cff */
[----:B------:R-:W-:Y:S02]  /*1b3f0*/  IADD3 R163, P4, R163, R181, RZ ;  /* 0x000000b5a3a37210 */ /* 0x000fe40007f9e0ff */
[----:B------:R-:W-:Y:S01]  /*1b400*/  ISETP.NE.U32.AND P2, PT, R190, RZ, PT ;  /* 0x000000ffbe00720c */ /* 0x000fe20003f45070 */
[----:B------:R-:W-:Y:S02]  /*1b410*/  IMAD.IADD R189, R189, 0x1, R179 ;  /* 0x00000001bdbd7824 */ /* 0x000fe400078e02b3 */
[----:B------:R-:W-:-:S02]  /*1b420*/  IMAD.MOV.U32 R190, RZ, RZ, R158 ;  /* 0x000000ffffbe7224 */ /* 0x000fc400078e009e */
        /* <DEDUP_REMOVED lines=12> */
[----:B------:R-:W-:Y:S02]  /*1b4f0*/  SEL R190, RZ, 0x4, !P1 ;  /* 0x00000004ffbe7807 */ /* 0x000fe40004800000 */
[----:B------:R-:W-:Y:S02]  /*1b500*/  IADD3.X R169, R169, R180, RZ, P3, !PT ;  /* 0x000000b4a9a97210 */ /* 0x000fe40001ffe4ff */
[----:B------:R-:W-:Y:S02]  /*1b510*/  SEL R190, R190, RZ, !P0 ;  /* 0x000000ffbebe7207 */ /* 0x000fe40004000000 */
[----:B------:R-:W-:Y:S02]  /*1b520*/  IADD3 R167, P4, R167, R181, RZ ;  /* 0x000000b5a7a77210 */ /* 0x000fe40007f9e0ff */
[----:B------:R-:W-:Y:S01]  /*1b530*/  ISETP.NE.U32.AND P1, PT, R190, RZ, PT ;  /* 0x000000ffbe00720c */ /* 0x000fe20003f25070 */
[----:B------:R-:W-:-:S02]  /*1b540*/  IMAD.MOV.U32 R190, RZ, RZ, R166 ;  /* 0x000000ffffbe7224 */ /* 0x000fc400078e00a6 */
        /* <DEDUP_REMOVED lines=36> */
[----:B------:R-:W-:Y:S01]  /*1b790*/  IMAD.MOV.U32 R190, RZ, RZ, R247 ;  /* 0x000000ffffbe7224 */ /* 0x000fe200078e00f7 */
[----:B------:R-:W-:Y:S01]  /*1b7a0*/  IADD3.X R248, R248, R180, RZ, P4, !PT ;  /* 0x000000b4f8f87210 */ /* 0x000fe200027fe4ff */
[----:B------:R1:W-:Y:S01]  /*1b7b0*/  STL [R1+0x1bc], R186 ;  /* 0x0001bcba01007387 */ /* 0x0003e20000100800 */
[----:B------:R-:W-:-:S03]  /*1b7c0*/  IMAD.MOV.U32 R191, RZ, RZ, R246 ;  /* 0x000000ffffbf7224 */ /* 0x000fc600078e00f6 */
        /* <DEDUP_REMOVED lines=28> */
[--C-:B------:R-:W-:Y:S02]  /*1b990*/  IMAD.X R186, R186, 0x1, R180.reuse, P4 ;  /* 0x00000001baba7824 */ /* 0x100fe400020e06b4 */
[----:B--2---:R-:W-:-:S05]  /*1b9a0*/  IMAD.X R191, R191, 0x1, R180, P3 ;  /* 0x00000001bfbf7824 */ /* 0x004fca00018e06b4 */
[----:B------:R1:W-:Y:S04]  /*1b9b0*/  STL [R1+0xd4], R191 ;  /* 0x0000d4bf01007387 */ /* 0x0003e80000100800 */
[----:B------:R2:W-:Y:S02]  /*1b9c0*/  LDGSTS.E [R189+0x8000], desc[UR60][R190.64], P2 ;  /* 0x08000000bebd7fae */ /* 0x0005e4000912187c */
[----:B--2---:R-:W-:Y:S02]  /*1b9d0*/  IMAD.MOV.U32 R190, RZ, RZ, R185 ;  /* 0x000000ffffbe7224 */ /* 0x004fe400078e00b9 */
[----:B-1----:R-:W-:-:S05]  /*1b9e0*/  IMAD.MOV.U32 R191, RZ, RZ, R186 ;  /* 0x000000ffffbf7224 */ /* 0x002fca00078e00ba */
[----:B------:R1:W-:Y:S01]  /*1b9f0*/  LDGSTS.E [R189+0x8004], desc[UR60][R190.64], P1 ;  /* 0x08004000bebd7fae */ /* 0x0003e2000892187c */
[C---:B------:R-:W-:Y:S02]  /*1ba00*/  ISETP.GT.AND P1, PT, R175.reuse, 0x52, PT ;  /* 0x00000052af00780c */ /* 0x040fe40003f24270 */
[----:B------:R-:W-:Y:S02]  /*1ba10*/  IADD3 R6, P3, R6, R181, RZ ;  /* 0x000000b506067210 */ /* 0x000fe40007f7e0ff */
[----:B-1----:R-:W-:Y:S02]  /*1ba20*/  SEL R190, RZ, 0x4, !P1 ;  /* 0x00000004ffbe7807 */ /* 0x002fe40004800000 */
[----:B------:R-:W-:Y:S02]  /*1ba30*/  ISETP.GT.AND P1, PT, R175, 0x53, PT ;  /* 0x00000053af00780c */ /* 0x000fe40003f24270 */
[----:B------:R-:W-:-:S04]  /*1ba40*/  SEL R190, R190, RZ, !P0 ;  /* 0x000000ffbebe7207 */ /* 0x000fc80004000000 */
[----:B------:R-:W-:Y:S02]  /*1ba50*/  ISETP.NE.U32.AND P2, PT, R190, RZ, PT ;  /* 0x000000ffbe00720c */ /* 0x000fe40003f45070 */
[----:B------:R-:W-:Y:S01]  /*1ba60*/  SEL R190, RZ, 0x4, !P1 ;  /* 0x00000004ffbe7807 */ /* 0x000fe20004800000 */
[--C-:B------:R-:W-:Y:S01]  /*1ba70*/  IMAD.X R184, R184, 0x1, R180.reuse, P3 ;  /* 0x00000001b8b87824 */ /* 0x100fe200018e06b4 */
[----:B---3--:R-:W-:Y:S02]  /*1ba80*/  IADD3 R0, P4, R0, R181, RZ ;  /* 0x000000b500007210 */ /* 0x008fe40007f9e0ff */
[----:B------:R-:W-:Y:S01]  /*1ba90*/  SEL R190, R190, RZ, !P0 ;  /* 0x000000ffbebe7207 */ /* 0x000fe20004000000 */
[----:B------:R1:W-:Y:S01]  /*1baa0*/  STL [R1+0xe0], R185 ;  /* 0x0000e0b901007387 */ /* 0x0003e20000100800 */
[----:B------:R-:W-:Y:S02]  /*1bab0*/  MOV R191, R184 ;  /* 0x000000b800bf7202 */ /* 0x000fe40000000f00 */
[----:B------:R-:W-:Y:S01]  /*1bac0*/  ISETP.NE.U32.AND P1, PT, R190, RZ, PT ;  /* 0x000000ffbe00720c */ /* 0x000fe20003f25070 */
[----:B------:R2:W-:Y:S01]  /*1bad0*/  STL [R1+0xdc], R186 ;  /* 0x0000dcba01007387 */ /* 0x0005e20000100800 */
[----:B------:R-:W-:-:S02]  /*1bae0*/  IMAD.X R2, R2, 0x1, R180, P4 ;  /* 0x0000000102027824 */ /* 0x000fc400020e06b4 */
        /* <DEDUP_REMOVED lines=25> */
[-C--:B----4-:R-:W-:Y:S02]  /*1bc80*/  IADD3 R223, P3, R223, R181.reuse, RZ ;  /* 0x000000b5dfdf7210 */ /* 0x090fe40007f7e0ff */
[----:B------:R-:W-:-:S03]  /*1bc90*/  IADD3 R185, P4, R185, R181, RZ ;  /* 0x000000b5b9b97210 */ /* 0x000fc60007f9e0ff */
[----:B------:R-:W-:Y:S02]  /*1bca0*/  IMAD.MOV.U32 R190, RZ, RZ, R223 ;  /* 0x000000ffffbe7224 */ /* 0x000fe400078e00df */
[----:B--2---:R-:W-:Y:S01]  /*1bcb0*/  IMAD.X R186, R186, 0x1, R180, P4 ;  /* 0x00000001baba7824 */ /* 0x004fe200020e06b4 */
[----:B------:R-:W-:Y:S01]  /*1bcc0*/  STL [R1+0x1d8], R223 ;  /* 0x0001d8df01007387 */ /* 0x000fe20000100800 */
[----:B---3--:R-:W-:-:S05]  /*1bcd0*/  IADD3 R0, P4, R0, R181, RZ ;  /* 0x000000b500007210 */ /* 0x008fca0007f9e0ff */
[--C-:B------:R-:W-:Y:S02]  /*1bce0*/  IMAD.X R2, R2, 0x1, R180.reuse, P4 ;  /* 0x0000000102027824 */ /* 0x100fe400020e06b4 */
[----:B------:R-:W-:Y:S01]  /*1bcf0*/  IMAD.X R191, R191, 0x1, R180, P3 ;  /* 0x00000001bfbf7824 */ /* 0x000fe200018e06b4 */
[----:B------:R-:W-:-:S04]  /*1bd00*/  IADD3 R6, P3, R6, R181, RZ ;  /* 0x000000b506067210 */ /* 0x000fc80007f7e0ff */
[----:B------:R1:W-:Y:S01]  /*1bd10*/  STL [R1+0x1d4], R191 ;  /* 0x0001d4bf01007387 */ /* 0x0003e20000100800 */
[----:B------:R-:W-:-:S03]  /*1bd20*/  IMAD.X R184, R184, 0x1, R180, P3 ;  /* 0x00000001b8b87824 */ /* 0x000fc600018e06b4 */
[----:B------:R2:W-:Y:S04]  /*1bd30*/  STL [R1+0x1e0], R185 ;  /* 0x0001e0b901007387 */ /* 0x0005e80000100800 */
[----:B------:R-:W-:Y:S04]  /*1bd40*/  STL [R1+0x1dc], R186 ;  /* 0x0001dcba01007387 */ /* 0x000fe80000100800 */
[----:B------:R3:W-:Y:S04]  /*1bd50*/  LDGSTS.E [R189+0xc000], desc[UR60][R190.64], P2 ;  /* 0x0c000000bebd7fae */ /* 0x0007e8000912187c */
[----:B------:R-:W-:Y:S04]  /*1bd60*/  STL [R1+0x1e8], R6 ;  /* 0x0001e80601007387 */ /* 0x000fe80000100800 */
[----:B------:R4:W-:Y:S01]  /*1bd70*/  STL [R1+0x1e4], R184 ;  /* 0x0001e4b801007387 */ /* 0x0009e20000100800 */
[----:B---3--:R-:W-:-:S03]  /*1bd80*/  IMAD.MOV.U32 R190, RZ, RZ, R185 ;  /* 0x000000ffffbe7224 */ /* 0x008fc600078e00b9 */
[----:B------:R-:W-:Y:S01]  /*1bd90*/  STL [R1+0x1f0], R0 ;  /* 0x0001f00001007387 */ /* 0x000fe20000100800 */
[----:B-1----:R-:W-:-:S03]  /*1bda0*/  IMAD.MOV.U32 R191, RZ, RZ, R186 ;  /* 0x000000ffffbf7224 */ /* 0x002fc600078e00ba */
[----:B------:R1:W-:Y:S04]  /*1bdb0*/  STL [R1+0x1ec], R2 ;  /* 0x0001ec0201007387 */ /* 0x0003e80000100800 */
[----:B--2---:R-:W2:Y:S04]  /*1bdc0*/  LDL.LU R185, [R1] ;  /* 0x0000000001b97983 */ /* 0x004ea80000300800 */
[----:B------:R3:W-:Y:S01]  /*1bdd0*/  LDGSTS.E [R189+0xc004], desc[UR60][R190.64], P1 ;  /* 0x0c004000bebd7fae */ /* 0x0007e2000892187c */
[----:B------:R-:W-:-:S04]  /*1bde0*/  ISETP.GT.AND P1, PT, R175, 0x72, PT ;  /* 0x00000072af00780c */ /* 0x000fc80003f24270 */
[----:B---3--:R-:W-:Y:S02]  /*1bdf0*/  SEL R190, RZ, 0x4, !P1 ;  /* 0x00000004ffbe7807 */ /* 0x008fe40004800000 */
[----:B------:R-:W-:Y:S02]  /*1be00*/  ISETP.GT.AND P1, PT, R175, 0x73, PT ;  /* 0x00000073af00780c */ /* 0x000fe40003f24270 */
[----:B------:R-:W-:-:S04]  /*1be10*/  SEL R190, R190, RZ, !P0 ;  /* 0x000000ffbebe7207 */ /* 0x000fc80004000000 */
[----:B------:R-:W-:Y:S02]  /*1be20*/  ISETP.NE.U32.AND P2, PT, R190, RZ, PT ;  /* 0x000000ffbe00720c */ /* 0x000fe40003f45070 */
[----:B------:R-:W-:-:S04]  /*1be30*/  SEL R190, RZ, 0x4, !P1 ;  /* 0x00000004ffbe7807 */ /* 0x000fc80004800000 */
[----:B------:R-:W-:Y:S01]  /*1be40*/  SEL R190, R190, RZ, !P0 ;  /* 0x000000ffbebe7207 */ /* 0x000fe20004000000 */
[----:B------:R-:W-:Y:S02]  /*1be50*/  IMAD.MOV.U32 R191, RZ, RZ, R184 ;  /* 0x000000ffffbf7224 */ /* 0x000fe400078e00b8 */
[----:B----4-:R-:W3:Y:S01]  /*1be60*/  LDL.LU R184, [R1+0x4] ;  /* 0x0000040001b87983 */ /* 0x010ee20000300800 */
[----:B------:R-:W-:Y:S01]  /*1be70*/  ISETP.NE.U32.AND P1, PT, R190, RZ, PT ;  /* 0x000000ffbe00720c */ /* 0x000fe20003f25070 */
[----:B------:R-:W-:Y:S02]  /*1be80*/  IMAD.MOV.U32 R190, RZ, RZ, R6 ;  /* 0x000000ffffbe7224 */ /* 0x000fe400078e0006 */
[----:B------:R-:W4:Y:S04]  /*1be90*/  LDL.LU R6, [R1+0x8] ;  /* 0x0000080001067983 */ /* 0x000f280000300800 */
[----:B------:R1:W-:Y:S02]  /*1bea0*/  LDGSTS.E [R189+0xc008], desc[UR60][R190.64], P2 ;  /* 0x0c008000bebd7fae */ /* 0x0003e4000912187c */
[----:B-1----:R-:W-:Y:S01]  /*1beb0*/  MOV R191, R2 ;  /* 0x0000000200bf7202 */ /* 0x002fe20000000f00 */
[----:B------:R-:W-:Y:S01]  /*1bec0*/  IMAD.MOV.U32 R190, RZ, RZ, R0 ;  /* 0x000000ffffbe7224 */ /* 0x000fe200078e0000 */
[----:B------:R-:W3:Y:S04]  /*1bed0*/  LDL.LU R2, [R1+0xc] ;  /* 0x00000c0001027983 */ /* 0x000ee80000300800 */
[----:B------:R-:W3:Y:S04]  /*1bee0*/  LDL.LU R0, [R1+0x10] ;  /* 0x0000100001007983 */ /* 0x000ee80000300800 */
[----:B------:R1:W-:Y:S01]  /*1bef0*/  LDGSTS.E [R189+0xc00c], desc[UR60][R190.64], P1 ;  /* 0x0c00c000bebd7fae */ /* 0x0003e2000892187c */
[----:B------:R-:W-:-:S02]  /*1bf00*/  ISETP.GT.AND P1, PT, R175, 0x14, PT ;  /* 0x00000014af00780c */ /* 0x000fc40003f24270 */
[----:B------:R-:W-:Y:S02]  /*1bf10*/  ISETP.GT.AND P2, PT, R175, 0x15, PT ;  /* 0x00000015af00780c */ /* 0x000fe40003f44270 */
[----:B------:R-:W-:Y:S02]  /*1bf20*/  IADD3 R165, P3, R165, R181, RZ ;  /* 0x000000b5a5a57210 */ /* 0x000fe40007f7e0ff */
[----:B-1----:R-:W-:Y:S02]  /*1bf30*/  SEL R189, RZ, 0x4, !P1 ;  /* 0x00000004ffbd7807 */ /* 0x002fe40004800000 */
[----:B------:R-:W-:Y:S02]  /*1bf40*/  SEL R190, RZ, 0x4, !P2 ;  /* 0x00000004ffbe7807 */ /* 0x000fe40005000000 */
[----:B------:R-:W-:Y:S02]  /*1bf50*/  SEL R189, R189, RZ, !P0 ;  /* 0x000000ffbdbd7207 */ /* 0x000fe40004000000 */
[----:B------:R-:W-:-:S02]  /*1bf60*/  SEL R190, R190, RZ, !P0 ;  /* 0x000000ffbebe7207 */ /* 0x000fc40004000000 */
[----:B------:R-:W-:Y:S01]  /*1bf70*/  ISETP.NE.U32.AND P1, PT, R189, RZ, PT ;  /* 0x000000ffbd00720c */ /* 0x000fe20003f25070 */
[----:B------:R-:W-:Y:S01]  /*1bf80*/  IMAD.X R171, R171, 0x1, R180, P3 ;  /* 0x00000001abab7824 */ /* 0x000fe200018e06b4 */
[----:B------:R-:W-:Y:S02]  /*1bf90*/  LOP3.LUT R189, R4, 0x50, RZ, 0x3c, !PT ;  /* 0x0000005004bd7812 */ /* 0x000fe400078e3cff */
[----:B------:R-:W-:Y:S02]  /*1bfa0*/  IADD3 R170, P4, R170, R181, RZ ;  /* 0x000000b5aaaa7210 */ /* 0x000fe40007f9e0ff */
[----:B------:R-:W-:Y:S01]  /*1bfb0*/  ISETP.NE.U32.AND P2, PT, R190, RZ, PT ;  /* 0x000000ffbe00720c */ /* 0x000fe20003f45070 */
[----:B------:R-:W-:Y:S02]  /*1bfc0*/  IMAD.IADD R189, R189, 0x1, R179 ;  /* 0x00000001bdbd7824 */ /* 0x000fe400078e02b3 */
[----:B------:R-:W-:Y:S02]  /*1bfd0*/  IMAD.MOV.U32 R190, RZ, RZ, R165 ;  /* 0x000000ffffbe7224 */ /* 0x000fe400078e00a5 */
[----:B------:R-:W-:-:S02]  /*1bfe0*/  IMAD.MOV.U32 R191, RZ, RZ, R171 ;  /* 0x000000ffffbf7224 */ /* 0x000fc400078e00ab */
        /* <DEDUP_REMOVED lines=12> */
[----:B------:R-:W-:Y:S01]  /*1c0b0*/  IMAD.X R174, R174, 0x1, R180, P3 ;  /* 0x00000001aeae7824 */ /* 0x000fe200018e06b4 */
[----:B------:R-:W-:Y:S02]  /*1c0c0*/  IADD3 R192, P4, R192, R181, RZ ;  /* 0x000000b5c0c07210 */ /* 0x000fe40007f9e0ff */
[----:B------:R-:W-:Y:S01]  /*1c0d0*/  SEL R190, R190, RZ, !P0 ;  /* 0x000000ffbebe7207 */ /* 0x000fe20004000000 */
[----:B------:R-:W-:-:S03]  /*1c0e0*/  IMAD.MOV.U32 R191, RZ, RZ, R174 ;  /* 0x000000ffffbf7224 */ /* 0x000fc600078e00ae */
[----:B------:R-:W-:Y:S01]  /*1c0f0*/  ISETP.NE.U32.AND P1, PT, R190, RZ, PT ;  /* 0x000000ffbe00720c */ /* 0x000fe20003f25070 */
[----:B------:R-:W-:Y:S02]  /*1c100*/  IMAD.MOV.U32 R190, RZ, RZ, R172 ;  /* 0x000000ffffbe7224 */ /* 0x000fe400078e00ac */
[----:B------:R-:W-:-:S03]  /*1c110*/  IMAD.X R173, R173, 0x1, R180, P4 ;  /* 0x00000001adad7824 */ /* 0x000fc600020e06b4 */
[----:B------:R1:W-:Y:S02]  /*1c120*/  LDGSTS.E [R189+0x8], desc[UR60][R190.64], P2 ;  /* 0x00008000bebd7fae */ /* 0x0003e4000912187c */
[----:B-1----:R-:W-:Y:S01]  /*1c130*/  IMAD.MOV.U32 R190, RZ, RZ, R192 ;  /* 0x000000ffffbe7224 */ /* 0x002fe200078e00c0 */
[----:B------:R-:W-:-:S05]  /*1c140*/  MOV R191, R173 ;  /* 0x000000ad00bf7202 */ /* 0x000fca0000000f00 */
        /* <DEDUP_REMOVED lines=13> */
[----:B------:R1:W-:Y:S01]  /*1c220*/  LDGSTS.E [R189+0x4000], desc[UR60][R190.64], P2 ;  /* 0x04000000bebd7fae */ /* 0x0003e2000912187c */
[----:B--2---:R-:W-:-:S05]  /*1c230*/  IADD3 R185, P4, R185, R181, RZ ;  /* 0x000000b5b9b97210 */ /* 0x004fca0007f9e0ff */
[----:B------:R-:W-:Y:S02]  /*1c240*/  IMAD.X R252, R252, 0x1, R180, P4 ;  /* 0x00000001fcfc7824 */ /* 0x000fe400020e06b4 */
[----:B-1----:R-:W-:Y:S02]  /*1c250*/  IMAD.MOV.U32 R190, RZ, RZ, R185 ;  /* 0x000000ffffbe7224 */ /* 0x002fe400078e00b9 */
[----:B------:R-:W-:-:S05]  /*1c260*/  IMAD.MOV.U32 R191, RZ, RZ, R252 ;  /* 0x000000ffffbf7224 */ /* 0x000fca00078e00fc */
[----:B------:R1:W-:Y:S01]  /*1c270*/  LDGSTS.E [R189+0x4004], desc[UR60][R190.64], P1 ;  /* 0x04004000bebd7fae */ /* 0x0003e2000892187c */
[----:B------:R-:W-:-:S04]  /*1c280*/  ISETP.GT.AND P1, PT, R175, 0x36, PT ;  /* 0x00000036af00780c */ /* 0x000fc80003f24270 */
[----:B-1----:R-:W-:Y:S02]  /*1c290*/  SEL R190, RZ, 0x4, !P1 ;  /* 0x00000004ffbe7807 */ /* 0x002fe40004800000 */
[----:B------:R-:W-:Y:S02]  /*1c2a0*/  ISETP.GT.AND P1, PT, R175, 0x37, PT ;  /* 0x00000037af00780c */ /* 0x000fe40003f24270 */
[----:B------:R-:W-:-:S04]  /*1c2b0*/  SEL R190, R190, RZ, !P0 ;  /* 0x000000ffbebe7207 */ /* 0x000fc80004000000 */
[----:B------:R-:W-:Y:S02]  /*1c2c0*/  ISETP.NE.U32.AND P2, PT, R190, RZ, PT ;  /* 0x000000ffbe00720c */ /* 0x000fe40003f45070 */
[----:B------:R-:W-:Y:S02]  /*1c2d0*/  SEL R190, RZ, 0x4, !P1 ;  /* 0x00000004ffbe7807 */ /* 0x000fe40004800000 */
[----:B----4-:R-:W-:Y:S02]  /*1c2e0*/  IADD3 R6, P3, R6, R181, RZ ;  /* 0x000000b506067210 */ /* 0x010fe40007f7e0ff */
[----:B------:R-:W-:-:S03]  /*1c2f0*/  SEL R190, R190, RZ, !P0 ;  /* 0x000000ffbebe7207 */ /* 0x000fc60004000000 */
[----:B---3--:R-:W-:Y:S01]  /*1c300*/  IMAD.X R184, R184, 0x1, R180, P3 ;  /* 0x00000001b8b87824 */ /* 0x008fe200018e06b4 */
[----:B------:R-:W-:Y:S01]  /*1c310*/  ISETP.NE.U32.AND P1, PT, R190, RZ, PT ;  /* 0x000000ffbe00720c */ /* 0x000fe20003f25070 */
[----:B------:R1:W-:Y:S01]  /*1c320*/  STL [R1], R185 ;  /* 0x000000b901007387 */ /* 0x0003e20000100800 */
[----:B------:R-:W-:Y:S02]  /*1c330*/  IMAD.MOV.U32 R190, RZ, RZ, R6 ;  /* 0x000000ffffbe7224 */ /* 0x000fe400078e0006 */
[----:B------:R-:W-:Y:S01]  /*1c340*/  IMAD.MOV.U32 R191, RZ, RZ, R184 ;  /* 0x000000ffffbf7224 */ /* 0x000fe200078e00b8 */
[----:B------:R-:W-:Y:S01]  /*1c350*/  STL [R1+0x8], R6 ;  /* 0x0000080601007387 */ /* 0x000fe20000100800 */
[----:B------:R-:W-:-:S03]  /*1c360*/  IADD3 R0, P4, R0, R181, RZ ;  /* 0x000000b500007210 */ /* 0x000fc60007f9e0ff */
[----:B------:R2:W-:Y:S02]  /*1c370*/  STL [R1+0x4], R184 ;  /* 0x000004b801007387 */ /* 0x0005e40000100800 */
[----:B------:R-:W-:Y:S02]  /*1c380*/  IMAD.X R2, R2, 0x1, R180, P4 ;  /* 0x0000000102027824 */ /* 0x000fe400020e06b4 */
[----:B------:R-:W-:Y:S04]  /*1c390*/  STL [R1+0x10], R0 ;  /* 0x0000100001007387 */ /* 0x000fe80000100800 */
[----:B------:R-:W3:Y:S04]  /*1c3a0*/  LDL.LU R223, [R1+0xf8] ;  /* 0x0000f80001df7983 */ /* 0x000ee80000300800 */
[----:B------:R4:W-:Y:S04]  /*1c3b0*/  STL [R1+0xc], R2 ;  /* 0x00000c0201007387 */ /* 0x0009e80000100800 */
[----:B------:R2:W-:Y:S04]  /*1c3c0*/  LDGSTS.E [R189+0x4008], desc[UR60][R190.64], P2 ;  /* 0x04008000bebd7fae */ /* 0x0005e8000912187c */
[----:B-1----:R-:W3:Y:S04]  /*1c3d0*/  LDL.LU R185, [R1+0x100] ;  /* 0x0001000001b97983 */ /* 0x002ee80000300800 */
[----:B------:R-:W3:Y:S01]  /*1c3e0*/  LDL.LU R186, [R1+0xfc] ;  /* 0x0000fc0001ba7983 */ /* 0x000ee20000300800 */
[----:B--2---:R-:W-:-:S03]  /*1c3f0*/  IMAD.MOV.U32 R190, RZ, RZ, R0 ;  /* 0x000000ffffbe7224 */ /* 0x004fc600078e0000 */
[----:B------:R-:W2:Y:S01]  /*1c400*/  LDL.LU R184, [R1+0x104] ;  /* 0x0001040001b87983 */ /* 0x000ea20000300800 */
[----:B------:R-:W-:-:S03]  /*1c410*/  IMAD.MOV.U32 R191, RZ, RZ, R2 ;  /* 0x000000ffffbf7224 */ /* 0x000fc600078e0002 */
[----:B------:R-:W2:Y:S04]  /*1c420*/  LDL.LU R6, [R1+0x108] ;  /* 0x0001080001067983 */ /* 0x000ea80000300800 */
[----:B----4-:R-:W4:Y:S04]  /*1c430*/  LDL.LU R2, [R1+0x10c] ;  /* 0x00010c0001027983 */ /* 0x010f280000300800 */
[----:B------:R-:W4:Y:S04]  /*1c440*/  LDL.LU R0, [R1+0x110] ;  /* 0x0001100001007983 */ /* 0x000f280000300800 */
        /* <DEDUP_REMOVED lines=12> */
[----:B------:R-:W-:Y:S01]  /*1c510*/  IADD3 R185, P4, R185, R181, RZ ;  /* 0x000000b5b9b97210 */ /* 0x000fe20007f9e0ff */
[----:B------:R-:W-:Y:S04]  /*1c520*/  STL [R1+0xf8], R223 ;  /* 0x0000f8df01007387 */ /* 0x000fe80000100800 */
[----:B------:R-:W-:Y:S01]  /*1c530*/  IMAD.X R186, R186, 0x1, R180, P4 ;  /* 0x00000001baba7824 */ /* 0x000fe200020e06b4 */
[----:B--2---:R-:W-:-:S05]  /*1c540*/  IADD3.X R191, R191, R180, RZ, P3, !PT ;  /* 0x000000b4bfbf7210 */ /* 0x004fca0001ffe4ff */
        /* <DEDUP_REMOVED lines=13> */
[----:B----4-:R-:W-:-:S02]  /*1c620*/  IADD3 R0, P4, R0, R181, RZ ;  /* 0x000000b500007210 */ /* 0x010fc40007f9e0ff */
        /* <DEDUP_REMOVED lines=31> */
[----:B----4-:R-:W-:-:S04]  /*1c820*/  IADD3 R223, P3, R223, R181, RZ ;  /* 0x000000b5dfdf7210 */ /* 0x010fc80007f7e0ff */
[----:B------:R-:W-:Y:S01]  /*1c830*/  MOV R190, R223 ;  /* 0x000000df00be7202 */ /* 0x000fe20000000f00 */
[----:B------:R-:W-:Y:S01]  /*1c840*/  STL [R1+0x1f8], R223 ;  /* 0x0001f8df01007387 */ /* 0x000fe20000100800 */
[----:B------:R-:W-:-:S05]  /*1c850*/  IADD3 R185, P4, R185, R181, RZ ;  /* 0x000000b5b9b97210 */ /* 0x000fca0007f9e0ff */
        /* <DEDUP_REMOVED lines=30> */
[----:B------:R-:W-:Y:S01]  /*1ca40*/  SEL R189, R189, RZ, !P0 ;  /* 0x000000ffbdbd7207 */ /* 0x000fe20004000000 */
[----:B------:R-:W-:Y:S01]  /*1ca50*/  IMAD.X R193, R193, 0x1, R180, P3 ;  /* 0x00000001c1c17824 */ /* 0x000fe200018e06b4 */
[----:B------:R-:W-:-:S02]  /*1ca60*/  SEL R190, R190, RZ, !P0 ;  /* 0x000000ffbebe7207 */ /* 0x000fc40004000000 */
[----:B------:R-:W-:Y:S02]  /*1ca70*/  ISETP.NE.U32.AND P1, PT, R189, RZ, PT ;  /* 0x000000ffbd00720c */ /* 0x000fe40003f25070 */
[----:B------:R-:W-:Y:S02]  /*1ca80*/  LOP3.LUT R189, R4, 0x60, RZ, 0x3c, !PT ;  /* 0x0000006004bd7812 */ /* 0x000fe400078e3cff */
[----:B------:R-:W-:Y:S02]  /*1ca90*/  IADD3 R196, P4, R196, R181, RZ ;  /* 0x000000b5c4c47210 */ /* 0x000fe40007f9e0ff */
[----:B------:R-:W-:Y:S01]  /*1caa0*/  ISETP.NE.U32.AND P2, PT, R190, RZ, PT ;  /* 0x000000ffbe00720c */ /* 0x000fe20003f45070 */
[----:B------:R-:W-:Y:S01]  /*1cab0*/  IMAD.IADD R189, R189, 0x1, R179 ;  /* 0x00000001bdbd7824 */ /* 0x000fe200078e02b3 */
[----:B------:R-:W-:Y:S01]  /*1cac0*/  MOV R191, R193 ;  /* 0x000000c100bf7202 */ /* 0x000fe20000000f00 */
        /* <DEDUP_REMOVED lines=54> */
[----:B--2---:R-:W-:Y:S01]  /*1ce30*/  IMAD.MOV.U32 R190, RZ, RZ, R185 ;  /* 0x000000ffffbe7224 */ /* 0x004fe200078e00b9 */
[----:B-1----:R-:W-:-:S05]  /*1ce40*/  MOV R191, R186 ;  /* 0x000000ba00bf7202 */ /* 0x002fca0000000f00 */
        /* <DEDUP_REMOVED lines=63> */
[----:B------:R-:W-:Y:S02]  /*1d240*/  IADD3.X R2, R2, R180, RZ, P4, !PT ;  /* 0x000000b402027210 */ /* 0x000fe400027fe4ff */
[----:B------:R-:W-:Y:S01]  /*1d250*/  ISETP.NE.U32.AND P1, PT, R190, RZ, PT ;  /* 0x000000ffbe00720c */ /* 0x000fe20003f25070 */
[----:B------:R2:W-:Y:S01]  /*1d260*/  STL [R1+0x11c], R186 ;  /* 0x00011cba01007387 */ /* 0x0005e20000100800 */
[----:B------:R-:W-:Y:S02]  /*1d270*/  IMAD.MOV.U32 R190, RZ, RZ, R6 ;  /* 0x000000ffffbe7224 */ /* 0x000fe400078e0006 */
        /* <DEDUP_REMOVED lines=36> */
[C---:B------:R-:W-:Y:S02]  /*1d4c0*/  ISETP.GT.AND P1, PT, R175.reuse, 0x7a, PT ;  /* 0x0000007aaf00780c */ /* 0x040fe40003f24270 */
[-C--:B------:R-:W-:Y:S02]  /*1d4d0*/  IADD3 R6, P3, R6, R181.reuse, RZ ;  /* 0x000000b506067210 */ /* 0x080fe40007f7e0ff */
[----:B-1----:R-:W-:Y:S02]  /*1d4e0*/  SEL R190, RZ, 0x4, !P1 ;  /* 0x00000004ffbe7807 */ /* 0x002fe40004800000 */
[----:B------:R-:W-:Y:S02]  /*1d4f0*/  ISETP.GT.AND P1, PT, R175, 0x7b, PT ;  /* 0x0000007baf00780c */ /* 0x000fe40003f24270 */
[----:B------:R-:W-:Y:S02]  /*1d500*/  SEL R190, R190, RZ, !P0 ;  /* 0x000000ffbebe7207 */ /* 0x000fe40004000000 */
[----:B------:R-:W-:-:S02]  /*1d510*/  IADD3 R0, P4, R0, R181, RZ ;  /* 0x000000b500007210 */ /* 0x000fc40007f9e0ff */
[----:B------:R-:W-:Y:S02]  /*1d520*/  ISETP.NE.U32.AND P2, PT, R190, RZ, PT ;  /* 0x000000ffbe00720c */ /* 0x000fe40003f45070 */
[----:B------:R-:W-:Y:S01]  /*1d530*/  SEL R190, RZ, 0x4, !P1 ;  /* 0x00000004ffbe7807 */ /* 0x000fe20004800000 */
[--C-:B------:R-:W-:Y:S01]  /*1d540*/  IMAD.X R184, R184, 0x1, R180.reuse, P3 ;  /* 0x00000001b8b87824 */ /* 0x100fe200018e06b4 */
[----:B------:R-:W-:Y:S02]  /*1d550*/  STL [R1+0x220], R185 ;  /* 0x000220b901007387 */ /* 0x000fe40000100800 */
[----:B------:R-:W-:Y:S01]  /*1d560*/  SEL R190, R190, RZ, !P0 ;  /* 0x000000ffbebe7207 */ /* 0x000fe20004000000 */
[----:B------:R-:W-:Y:S01]  /*1d570*/  IMAD.X R2, R2, 0x1, R180, P4 ;  /* 0x0000000102027824 */ /* 0x000fe200020e06b4 */
[----:B------:R-:W-:Y:S01]  /*1d580*/  STL [R1+0x21c], R186 ;  /* 0x00021cba01007387 */ /* 0x000fe20000100800 */
[----:B------:R-:W-:Y:S02]  /*1d590*/  MOV R191, R184 ;  /* 0x000000b800bf7202 */ /* 0x000fe40000000f00 */
[----:B------:R-:W-:Y:S01]  /*1d5a0*/  ISETP.NE.U32.AND P1, PT, R190, RZ, PT ;  /* 0x000000ffbe00720c */ /* 0x000fe20003f25070 */
[----:B------:R-:W-:Y:S01]  /*1d5b0*/  STL [R1+0x228], R6 ;  /* 0x0002280601007387 */ /* 0x000fe20000100800 */
[----:B------:R-:W-:-:S03]  /*1d5c0*/  IMAD.MOV.U32 R190, RZ, RZ, R6 ;  /* 0x000000ffffbe7224 */ /* 0x000fc600078e0006 */
[----:B------:R1:W-:Y:S04]  /*1d5d0*/  STL [R1+0x224], R184 ;  /* 0x000224b801007387 */ /* 0x0003e80000100800 */
[----:B------:R-:W-:Y:S04]  /*1d5e0*/  STL [R1+0x230], R0 ;  /* 0x0002300001007387 */ /* 0x000fe80000100800 */
[----:B------:R2:W-:Y:S04]  /*1d5f0*/  STL [R1+0x22c], R2 ;  /* 0x00022c0201007387 */ /* 0x0005e80000100800 */
[----:B-1----:R-:W3:Y:S04]  /*1d600*/  LDL.LU R184, [R1+0x34] ;  /* 0x0000340001b87983 */ /* 0x002ee80000300800 */
[----:B------:R-:W4:Y:S04]  /*1d610*/  LDL.LU R6, [R1+0x38] ;  /* 0x0000380001067983 */ /* 0x000f280000300800 */
[----:B------:R1:W-:Y:S02]  /*1d620*/  LDGSTS.E [R189+0xc008], desc[UR60][R190.64], P2 ;  /* 0x0c008000bebd7fae */ /* 0x0003e4000912187c */
[----:B-1----:R-:W-:-:S02]  /*1d630*/  IMAD.MOV.U32 R191, RZ, RZ, R2 ;  /* 0x000000ffffbf7224 */ /* 0x002fc400078e0002 */
[----:B------:R-:W-:Y:S01]  /*1d640*/  IMAD.MOV.U32 R190, RZ, RZ, R0 ;  /* 0x000000ffffbe7224 */ /* 0x000fe200078e0000 */
[----:B--2---:R-:W2:Y:S04]  /*1d650*/  LDL.LU R2, [R1+0x3c] ;  /* 0x00003c0001027983 */ /* 0x004ea80000300800 */
[----:B------:R-:W2:Y:S04]  /*1d660*/  LDL.LU R0, [R1+0x40] ;  /* 0x0000400001007983 */ /* 0x000ea80000300800 */
        /* <DEDUP_REMOVED lines=48> */
[----:B---3--:R-:W-:Y:S01]  /*1d970*/  IMAD.X R184, R184, 0x1, R180, P3 ;  /* 0x00000001b8b87824 */ /* 0x008fe200018e06b4 */
[----:B------:R-:W-:Y:S01]  /*1d980*/  STL [R1+0x38], R6 ;  /* 0x0000380601007387 */ /* 0x000fe20000100800 */
[----:B------:R-:W-:Y:S02]  /*1d990*/  IMAD.MOV.U32 R190, RZ, RZ, R6 ;  /* 0x000000ffffbe7224 */ /* 0x000fe400078e0006 */
[----:B------:R-:W-:Y:S01]  /*1d9a0*/  IMAD.MOV.U32 R191, RZ, RZ, R184 ;  /* 0x000000ffffbf7224 */ /* 0x000fe200078e00b8 */
[----:B------:R1:W-:Y:S04]  /*1d9b0*/  STL [R1+0x34], R184 ;  /* 0x000034b801007387 */ /* 0x0003e80000100800 */
[----:B------:R3:W-:Y:S01]  /*1d9c0*/  LDGSTS.E [R189+0x4000], desc[UR60][R190.64], P2 ;  /* 0x04000000bebd7fae */ /* 0x0007e2000912187c */
[----:B--2---:R-:W-:-:S05]  /*1d9d0*/  IADD3 R0, P4, R0, R181, RZ ;  /* 0x000000b500007210 */ /* 0x004fca0007f9e0ff */
[----:B------:R-:W-:Y:S01]  /*1d9e0*/  IMAD.X R2, R2, 0x1, R180, P4 ;  /* 0x0000000102027824 */ /* 0x000fe200020e06b4 */
[----:B------:R-:W-:Y:S01]  /*1d9f0*/  STL [R1+0x40], R0 ;  /* 0x0000400001007387 */ /* 0x000fe20000100800 */
[----:B---3--:R-:W-:-:S03]  /*1da00*/  IMAD.MOV.U32 R190, RZ, RZ, R0 ;  /* 0x000000ffffbe7224 */ /* 0x008fc600078e0000 */
[----:B------:R-:W2:Y:S01]  /*1da10*/  LDL.LU R223, [R1+0x48] ;  /* 0x0000480001df7983 */ /* 0x000ea20000300800 */
[----:B------:R-:W-:-:S03]  /*1da20*/  IMAD.MOV.U32 R191, RZ, RZ, R2 ;  /* 0x000000ffffbf7224 */ /* 0x000fc600078e0002 */
[----:B------:R3:W-:Y:S04]  /*1da30*/  STL [R1+0x3c], R2 ;  /* 0x00003c0201007387 */ /* 0x0007e80000100800 */
[----:B------:R-:W4:Y:S04]  /*1da40*/  LDL.LU R185, [R1+0x50] ;  /* 0x0000500001b97983 */ /* 0x000f280000300800 */
[----:B------:R-:W4:Y:S04]  /*1da50*/  LDL.LU R186, [R1+0x4c] ;  /* 0x00004c0001ba7983 */ /* 0x000f280000300800 */
[----:B-1----:R-:W4:Y:S04]  /*1da60*/  LDL.LU R184, [R1+0x134] ;  /* 0x0001340001b87983 */ /* 0x002f280000300800 */
[----:B------:R-:W4:Y:S04]  /*1da70*/  LDL.LU R6, [R1+0x138] ;  /* 0x0001380001067983 */ /* 0x000f280000300800 */
[----:B---3--:R-:W3:Y:S04]  /*1da80*/  LDL.LU R2, [R1+0x13c] ;  /* 0x00013c0001027983 */ /* 0x008ee80000300800 */
        /* <DEDUP_REMOVED lines=11> */
[----:B--2---:R-:W-:-:S04]  /*1db40*/  IADD3 R223, P3, R223, R181, RZ ;  /* 0x000000b5dfdf7210 */ /* 0x004fc80007f7e0ff */
[----:B------:R-:W-:Y:S02]  /*1db50*/  MOV R190, R223 ;  /* 0x000000df00be7202 */ /* 0x000fe40000000f00 */
[----:B----4-:R-:W-:Y:S01]  /*1db60*/  IADD3 R185, P4, R185, R181, RZ ;  /* 0x000000b5b9b97210 */ /* 0x010fe20007f9e0ff */
[----:B------:R-:W-:Y:S04]  /*1db70*/  STL [R1+0x48], R223 ;  /* 0x000048df01007387 */ /* 0x000fe80000100800 */
[--C-:B------:R-:W-:Y:S02]  /*1db80*/  IMAD.X R186, R186, 0x1, R180.reuse, P4 ;  /* 0x00000001baba7824 */ /* 0x100fe400020e06b4 */
        /* <DEDUP_REMOVED lines=22> */
[----:B------:R3:W-:Y:S04]  /*1dcf0*/  STL [R1+0x138], R6 ;  /* 0x0001380601007387 */ /* 0x0007e80000100800 */
[----:B------:R-:W-:Y:S04]  /*1dd00*/  STL [R1+0x134], R184 ;  /* 0x000134b801007387 */ /* 0x000fe80000100800 */
        /* <DEDUP_REMOVED lines=40> */
[----:B------:R-:W-:Y:S01]  /*1df90*/  IMAD.X R6, R6, 0x1, R180, P3 ;  /* 0x0000000106067824 */ /* 0x000fe200018e06b4 */
[----:B------:R-:W-:Y:S01]  /*1dfa0*/  IADD3 R0, P4, R0, R181, RZ ;  /* 0x000000b500007210 */ /* 0x000fe20007f9e0ff */
[----:B------:R-:W-:Y:S01]  /*1dfb0*/  STL [R1+0x150], R185 ;  /* 0x000150b901007387 */ /* 0x000fe20000100800 */
[----:B------:R-:W-:-:S03]  /*1dfc0*/  SEL R190, R190, RZ, !P0 ;  /* 0x000000ffbebe7207 */ /* 0x000fc60004000000 */
[----:B------:R-:W-:Y:S01]  /*1dfd0*/  STL [R1+0x14c], R186 ;  /* 0x00014cba01007387 */ /* 0x000fe20000100800 */
[----:B------:R-:W-:Y:S01]  /*1dfe0*/  ISETP.NE.U32.AND P1, PT, R190, RZ, PT ;  /* 0x000000ffbe00720c */ /* 0x000fe20003f25070 */
[----:B------:R-:W-:Y:S02]  /*1dff0*/  IMAD.X R184, R184, 0x1, R180, P4 ;  /* 0x00000001b8b87824 */ /* 0x000fe400020e06b4 */
[----:B------:R1:W-:Y:S01]  /*1e000*/  STL [R1+0x238], R2 ;  /* 0x0002380201007387 */ /* 0x0003e20000100800 */
[----:B------:R-:W-:-:S03]  /*1e010*/  IMAD.MOV.U32 R190, RZ, RZ, R2 ;  /* 0x000000ffffbe7224 */ /* 0x000fc600078e0002 */
[----:B------:R2:W-:Y:S04]  /*1e020*/  STL [R1+0x234], R6 ;  /* 0x0002340601007387 */ /* 0x0005e80000100800 */
[----:B------:R3:W-:Y:S01]  /*1e030*/  STL [R1+0x240], R0 ;  /* 0x0002400001007387 */ /* 0x0007e20000100800 */
[----:B------:R-:W-:-:S03]  /*1e040*/  IMAD.MOV.U32 R191, RZ, RZ, R6 ;  /* 0x000000ffffbf7224 */ /* 0x000fc600078e0006 */
[----:B-1----:R-:W4:Y:S04]  /*1e050*/  LDL.LU R2, [R1+0x248] ;  /* 0x0002480001027983 */ /* 0x002f280000300800 */
[----:B------:R1:W-:Y:S04]  /*1e060*/  STL [R1+0x23c], R184 ;  /* 0x00023cb801007387 */ /* 0x0003e80000100800 */
[----:B--2---:R-:W2:Y:S04]  /*1e070*/  LDL.LU R6, [R1+0x250] ;  /* 0x0002500001067983 */ /* 0x004ea80000300800 */
[----:B------:R-:W2:Y:S04]  /*1e080*/  LDL.LU R223, [R1+0x244] ;  /* 0x0002440001df7983 */ /* 0x000ea80000300800 */
[----:B------:R-:W2:Y:S04]  /*1e090*/  LDL.LU R186, [R1+0x24c] ;  /* 0x00024c0001ba7983 */ /* 0x000ea80000300800 */
[----:B------:R3:W-:Y:S04]  /*1e0a0*/  LDGSTS.E [R189+0xc000], desc[UR60][R190.64], P2 ;  /* 0x0c000000bebd7fae */ /* 0x0007e8000912187c */
[----:B------:R-:W2:Y:S01]  /*1e0b0*/  LDL.LU R185, [R1+0x254] ;  /* 0x0002540001b97983 */ /* 0x000ea20000300800 */
[----:B---3--:R-:W-:-:S02]  /*1e0c0*/  IMAD.MOV.U32 R190, RZ, RZ, R0 ;  /* 0x000000ffffbe7224 */ /* 0x008fc400078e0000 */
[----:B------:R-:W-:Y:S01]  /*1e0d0*/  IMAD.MOV.U32 R191, RZ, RZ, R184 ;  /* 0x000000ffffbf7224 */ /* 0x000fe200078e00b8 */
[----:B------:R-:W3:Y:S04]  /*1e0e0*/  LDL.LU R0, [R1+0x258] ;  /* 0x0002580001007983 */ /* 0x000ee80000300800 */
[----:B------:R1:W-:Y:S01]  /*1e0f0*/  LDGSTS.E [R189+0xc004], desc[UR60][R190.64], P1 ;  /* 0x0c004000bebd7fae */ /* 0x0003e2000892187c */
[----:B------:R-:W-:-:S03]  /*1e100*/  ISETP.GT.AND P1, PT, R175, 0x7e, PT ;  /* 0x0000007eaf00780c */ /* 0x000fc60003f24270 */
[----:B-1----:R-:W3:Y:S01]  /*1e110*/  LDL.LU R184, [R1+0x298] ;  /* 0x0002980001b87983 */ /* 0x002ee20000300800 */
[----:B------:R-:W-:Y:S02]  /*1e120*/  SEL R190, RZ, 0x4, !P1 ;  /* 0x00000004ffbe7807 */ /* 0x000fe40004800000 */
        /* <DEDUP_REMOVED lines=8> */
[----:B--2---:R-:W-:Y:S01]  /*1e1b0*/  IADD3 R6, P4, R6, R181, RZ ;  /* 0x000000b506067210 */ /* 0x004fe20007f9e0ff */
[----:B------:R-:W-:-:S04]  /*1e1c0*/  IMAD.X R223, R223, 0x1, R180, P3 ;  /* 0x00000001dfdf7824 */ /* 0x000fc800018e06b4 */
[----:B------:R-:W-:Y:S02]  /*1e1d0*/  IMAD.MOV.U32 R191, RZ, RZ, R223 ;  /* 0x000000ffffbf7224 */ /* 0x000fe400078e00df */
[----:B------:R-:W-:-:S03]  /*1e1e0*/  IMAD.X R186, R186, 0x1, R180, P4 ;  /* 0x00000001baba7824 */ /* 0x000fc600020e06b4 */
[----:B------:R1:W-:Y:S04]  /*1e1f0*/  LDGSTS.E [R189+0xc008], desc[UR60][R190.64], P2 ;  /* 0x0c008000bebd7fae */ /* 0x0003e8000912187c */
[----:B------:R2:W-:Y:S04]  /*1e200*/  STL [R1+0x248], R2 ;  /* 0x0002480201007387 */ /* 0x0005e80000100800 */
[----:B------:R-:W-:Y:S01]  /*1e210*/  STL [R1+0x244], R223 ;  /* 0x000244df01007387 */ /* 0x000fe20000100800 */
[----:B-1----:R-:W-:Y:S01]  /*1e220*/  MOV R190, R6 ;  /* 0x0000000600be7202 */ /* 0x002fe20000000f00 */
[----:B------:R-:W-:-:S02]  /*1e230*/  IMAD.MOV.U32 R191, RZ, RZ, R186 ;  /* 0x000000ffffbf7224 */ /* 0x000fc400078e00ba */
[----:B------:R-:W-:Y:S04]  /*1e240*/  STL [R1+0x250], R6 ;  /* 0x0002500601007387 */ /* 0x000fe80000100800 */
[----:B------:R1:W-:Y:S04]  /*1e250*/  STL [R1+0x24c], R186 ;  /* 0x00024cba01007387 */ /* 0x0003e80000100800 */
[----:B------:R4:W-:Y:S01]  /*1e260*/  LDGSTS.E [R189+0xc00c], desc[UR60][R190.64], P1 ;  /* 0x0c00c000bebd7fae */ /* 0x0009e2000892187c */
[----:B--2---:R-:W2:Y:S01]  /*1e270*/  S2R R2, SR_TID.X ;  /* 0x0000000000027919 */ /* 0x004ea20000002100 */
[----:B---3--:R-:W-:-:S02]  /*1e280*/  IADD3 R184, P2, R184, R183, RZ ;  /* 0x000000b7b8b87210 */ /* 0x008fc40007f5e0ff */
[----:B------:R-:W0:Y:S04]  /*1e290*/  LDGDEPBAR ;  /* 0x00000000000079af */ /* 0x000e280000000000 */
[----:B------:R-:W3:Y:S04]  /*1e2a0*/  LDL.LU R189, [R1+0x294] ;  /* 0x0002940001bd7983 */ /* 0x000ee80000300800 */
[----:B-1----:R-:W3:Y:S01]  /*1e2b0*/  LDL.LU R186, [R1+0x2d4] ;  /* 0x0002d40001ba7983 */ /* 0x002ee20000300800 */
[----:B--2---:R-:W-:-:S04]  /*1e2c0*/  LOP3.LUT R2, R2, 0x7f, RZ, 0xc0, !PT ;  /* 0x0000007f02027812 */ /* 0x004fc800078ec0ff */
[----:B------:R-:W-:Y:S02]  /*1e2d0*/  ISETP.GE.AND P1, PT, R2, R175, PT ;  /* 0x000000af0200720c */ /* 0x000fe40003f26270 */
[----:B------:R-:W2:Y:S04]  /*1e2e0*/  LDL.LU R2, [R1+0x2d8] ;  /* 0x0002d80001027983 */ /* 0x000ea80000300800 */
[----:B------:R-:W2:Y:S04]  /*1e2f0*/  LDL.LU R223, [R1+0x314] ;  /* 0x0003140001df7983 */ /* 0x000ea80000300800 */
[----:B------:R-:W2:Y:S01]  /*1e300*/  LDL.LU R6, [R1+0x318] ;  /* 0x0003180001067983 */ /* 0x000ea20000300800 */
[----:B------:R-:W-:-:S02]  /*1e310*/  SEL R175, RZ, 0x4, P1 ;  /* 0x00000004ffaf7807 */ /* 0x000fc40000800000 */
[----:B------:R-:W-:Y:S02]  /*1e320*/  IADD3 R0, P1, R0, R183, RZ ;  /* 0x000000b700007210 */ /* 0x000fe40007f3e0ff */
[----:B------:R-:W-:-:S04]  /*1e330*/  SEL R175, R175, RZ, !P0 ;  /* 0x000000ffafaf7207 */ /* 0x000fc80004000000 */
[----:B------:R-:W-:Y:S01]  /*1e340*/  ISETP.NE.U32.AND P0, PT, R175, RZ, PT ;  /* 0x000000ffaf00720c */ /* 0x000fe20003f05070 */
[----:B------:R-:W-:Y:S01]  /*1e350*/  IMAD.X R185, R185, 0x1, R182, P1 ;  /* 0x00000001b9b97824 */ /* 0x000fe200008e06b6 */
[----:B------:R1:W-:Y:S01]  /*1e360*/  STL [R1+0x258], R0 ;  /* 0x0002580001007387 */ /* 0x0003e20000100800 */
[----:B------:R-:W-:Y:S02]  /*1e370*/  IMAD.IADD R175, R3, 0x1, R179 ;  /* 0x0000000103af7824 */ /* 0x000fe400078e02b3 */
[----:B----4-:R-:W-:Y:S01]  /*1e380*/  IMAD.MOV.U32 R190, RZ, RZ, R0 ;  /* 0x000000ffffbe7224 */ /* 0x010fe200078e0000 */
[----:B------:R4:W-:Y:S01]  /*1e390*/  STL [R1+0x254], R185 ;  /* 0x000254b901007387 */ /* 0x0009e20000100800 */
[----:B------:R-:W-:-:S03]  /*1e3a0*/  IMAD.MOV.U32 R191, RZ, RZ, R185 ;  /* 0x000000ffffbf7224 */ /* 0x000fc600078e00b9 */
[----:B------:R4:W-:Y:S04]  /*1e3b0*/  STL [R1+0x298], R184 ;  /* 0x000298b801007387 */ /* 0x0009e80000100800 */
[----:B------:R1:W-:Y:S02]  /*1e3c0*/  LDGSTS.E [R175+0x30000], desc[UR60][R190.64], P0 ;  /* 0x30000000beaf7fae */ /* 0x0003e4000812187c */
[----:B-1----:R-:W-:Y:S02]  /*1e3d0*/  IMAD.MOV.U32 R190, RZ, RZ, R184 ;  /* 0x000000ffffbe7224 */ /* 0x002fe400078e00b8 */
[----:B---3--:R-:W-:-:S05]  /*1e3e0*/  IMAD.X R189, R189, 0x1, R182, P2 ;  /* 0x00000001bdbd7824 */ /* 0x008fca00010e06b6 */
[----:B------:R1:W-:Y:S04]  /*1e3f0*/  STL [R1+0x294], R189 ;  /* 0x000294bd01007387 */ /* 0x0003e80000100800 */
[----:B------:R-:W3:Y:S04]  /*1e400*/  LDL.LU R0, [R1+0x358] ;  /* 0x0003580001007983 */ /* 0x000ee80000300800 */
[----:B----4-:R-:W4:Y:S04]  /*1e410*/  LDL.LU R185, [R1+0x398] ;  /* 0x0003980001b97983 */ /* 0x010f280000300800 */
[----:B------:R-:W4:Y:S01]  /*1e420*/  LDL.LU R184, [R1+0x354] ;  /* 0x0003540001b87983 */ /* 0x000f220000300800 */
[----:B------:R-:W-:-:S03]  /*1e430*/  IMAD.MOV.U32 R191, RZ, RZ, R189 ;  /* 0x000000ffffbf7224 */ /* 0x000fc600078e00bd */
[----:B-1----:R-:W4:Y:S04]  /*1e440*/  LDL.LU R189, [R1+0x394] ;  /* 0x0003940001bd7983 */ /* 0x002f280000300800 */
[----:B------:R1:W-:Y:S01]  /*1e450*/  LDGSTS.E [R175+0x30400], desc[UR60][R190.64], P0 ;  /* 0x30400000beaf7fae */ /* 0x0003e2000812187c */
[----:B--2---:R-:W-:-:S05]  /*1e460*/  IADD3 R2, P1, R2, R183, RZ ;  /* 0x000000b702027210 */ /* 0x004fca0007f3e0ff */
[----:B------:R-:W-:Y:S01]  /*1e470*/  IMAD.X R186, R186, 0x1, R182, P1 ;  /* 0x00000001baba7824 */ /* 0x000fe200008e06b6 */
[----:B------:R-:W-:Y:S01]  /*1e480*/  IADD3 R6, P2, R6, R183, RZ ;  /* 0x000000b706067210 */ /* 0x000fe20007f5e0ff */
[----:B------:R2:W-:Y:S01]  /*1e490*/  STL [R1+0x2d8], R2 ;  /* 0x0002d80201007387 */ /* 0x0005e20000100800 */
[----:B-1----:R-:W-:Y:S02]  /*1e4a0*/  IMAD.MOV.U32 R190, RZ, RZ, R2 ;  /* 0x000000ffffbe7224 */ /* 0x002fe400078e0002 */
[----:B------:R-:W-:Y:S01]  /*1e4b0*/  MOV R191, R186 ;  /* 0x000000ba00bf7202 */ /* 0x000fe20000000f00 */
[----:B------:R-:W-:Y:S01]  /*1e4c0*/  IMAD.X R223, R223, 0x1, R182, P2 ;  /* 0x00000001dfdf7824 */ /* 0x000fe200010e06b6 */
[----:B------:R1:W-:Y:S04]  /*1e4d0*/  STL [R1+0x2d4], R186 ;  /* 0x0002d4ba01007387 */ /* 0x0003e80000100800 */
[----:B------:R1:W-:Y:S04]  /*1e4e0*/  STL [R1+0x318], R6 ;  /* 0x0003180601007387 */ /* 0x0003e80000100800 */
[----:B--2---:R-:W2:Y:S04]  /*1e4f0*/  LDL.LU R2, [R1+0x3d8] ;  /* 0x0003d80001027983 */ /* 0x004ea80000300800 */
[----:B------:R1:W-:Y:S04]  /*1e500*/  STL [R1+0x314], R223 ;  /* 0x000314df01007387 */ /* 0x0003e80000100800 */
[----:B------:R1:W-:Y:S04]  /*1e510*/  LDGSTS.E [R175+0x30800], desc[UR60][R190.64], P0 ;  /* 0x30800000beaf7fae */ /* 0x0003e8000812187c */
[----:B-1----:R-:W2:Y:S01]  /*1e520*/  LDL.LU R186, [R1+0x418] ;  /* 0x0004180001ba7983 */ /* 0x002ea20000300800 */
[----:B------:R-:W-:-:S03]  /*1e530*/  IMAD.MOV.U32 R190, RZ, RZ, R6 ;  /* 0x000000ffffbe7224 */ /* 0x000fc600078e0006 */
[----:B------:R-:W2:Y:S01]  /*1e540*/  LDL.LU R6, [R1+0x3d4] ;  /* 0x0003d40001067983 */ /* 0x000ea20000300800 */
[----:B------:R-:W-:-:S03]  /*1e550*/  IMAD.MOV.U32 R191, RZ, RZ, R223 ;  /* 0x000000ffffbf7224 */ /* 0x000fc600078e00df */
[----:B------:R-:W2:Y:S04]  /*1e560*/  LDL.LU R223, [R1+0x414] ;  /* 0x0004140001df7983 */ /* 0x000ea80000300800 */
[----:B------:R1:W-:Y:S01]  /*1e570*/  LDGSTS.E [R175+0x30c00], desc[UR60][R190.64], P0 ;  /* 0x30c00000beaf7fae */ /* 0x0003e2000812187c */
[-C--:B---3--:R-:W-:Y:S02]  /*1e580*/  IADD3 R0, P1, R0, R183.reuse, RZ ;  /* 0x000000b700007210 */ /* 0x088fe40007f3e0ff */
[----:B----4-:R-:W-:-:S03]  /*1e590*/  IADD3 R185, P2, R185, R183, RZ ;  /* 0x000000b7b9b97210 */ /* 0x010fc60007f5e0ff */
[----:B------:R-:W-:Y:S01]  /*1e5a0*/  IMAD.X R184, R184, 0x1, R182, P1 ;  /* 0x00000001b8b87824 */ /* 0x000fe200008e06b6 */
[----:B------:R3:W-:Y:S01]  /*1e5b0*/  STL [R1+0x358], R0 ;  /* 0x0003580001007387 */ /* 0x0007e20000100800 */
[----:B-1----:R-:W-:Y:S02]  /*1e5c0*/  IMAD.MOV.U32 R190, RZ, RZ, R0 ;  /* 0x000000ffffbe7224 */ /* 0x002fe400078e0000 */
[----:B------:R-:W-:Y:S01]  /*1e5d0*/  IMAD.X R189, R189, 0x1, R182, P2 ;  /* 0x00000001bdbd7824 */ /* 0x000fe200010e06b6 */
[----:B------:R1:W-:Y:S01]  /*1e5e0*/  STL [R1+0x354], R184 ;  /* 0x000354b801007387 */ /* 0x0003e20000100800 */
[----:B------:R-:W-:-:S03]  /*1e5f0*/  IMAD.MOV.U32 R191, RZ, RZ, R184 ;  /* 0x000000ffffbf7224 */ /* 0x000fc600078e00b8 */
[----:B------:R4:W-:Y:S04]  /*1e600*/  STL [R1+0x398], R185 ;  /* 0x000398b901007387 */ /* 0x0009e80000100800 */
[----:B---3--:R-:W3:Y:S04]  /*1e610*/  LDL.LU R0, [R1+0x458] ;  /* 0x0004580001007983 */ /* 0x008ee80000300800 */
[----:B------:R4:W-:Y:S04]  /*1e620*/  STL [R1+0x394], R189 ;  /* 0x000394bd01007387 */ /* 0x0009e80000100800 */
[----:B------:R4:W-:Y:S04]  /*1e630*/  LDGSTS.E [R175+0x31000], desc[UR60][R190.64], P0 ;  /* 0x31000000beaf7fae */ /* 0x0009e8000812187c */
[----:B-1----:R-:W3:Y:S01]  /*1e640*/  LDL.LU R184, [R1+0x498] ;  /* 0x0004980001b87983 */ /* 0x002ee20000300800 */
[----:B----4-:R-:W-:-:S03]  /*1e650*/  IMAD.MOV.U32 R190, RZ, RZ, R185 ;  /* 0x000000ffffbe7224 */ /* 0x010fc600078e00b9 */
[----:B------:R-:W4:Y:S01]  /*1e660*/  LDL.LU R185, [R1+0x454] ;  /* 0x0004540001b97983 */ /* 0x000f220000300800 */
[----:B------:R-:W-:-:S03]  /*1e670*/  IMAD.MOV.U32 R191, RZ, RZ, R189 ;  /* 0x000000ffffbf7224 */ /* 0x000fc600078e00bd */
[----:B------:R-:W4:Y:S01]  /*1e680*/  LDL.LU R189, [R1+0x494] ;  /* 0x0004940001bd7983 */ /* 0x000f220000300800 */
[----:B--2---:R-:W-:-:S03]  /*1e690*/  IADD3 R2, P1, R2, R183, RZ ;  /* 0x000000b702027210 */ /* 0x004fc60007f3e0ff */
[----:B------:R1:W-:Y:S01]  /*1e6a0*/  LDGSTS.E [R175+0x31400], desc[UR60][R190.64], P0 ;  /* 0x31400000beaf7fae */ /* 0x0003e2000812187c */
[----:B------:R-:W-:-:S03]  /*1e6b0*/  IADD3 R186, P2, R186, R183, RZ ;  /* 0x000000b7baba7210 */ /* 0x000fc60007f5e0ff */
[----:B------:R2:W-:Y:S01]  /*1e6c0*/  STL [R1+0x3d8], R2 ;  /* 0x0003d80201007387 */ /* 0x0005e20000100800 */
[----:B------:R-:W-:Y:S02]  /*1e6d0*/  IMAD.X R6, R6, 0x1, R182, P1 ;  /* 0x0000000106067824 */ /* 0x000fe400008e06b6 */
[----:B-1----:R-:W-:Y:S02]  /*1e6e0*/  IMAD.MOV.U32 R190, RZ, RZ, R2 ;  /* 0x000000ffffbe7224 */ /* 0x002fe400078e0002 */
[----:B------:R-:W-:Y:S01]  /*1e6f0*/  IMAD.X R223, R223, 0x1, R182, P2 ;  /* 0x00000001dfdf7824 */ /* 0x000fe200010e06b6 */
[----:B------:R1:W-:Y:S01]  /*1e700*/  STL [R1+0x3d4], R6 ;  /* 0x0003d40601007387 */ /* 0x0003e20000100800 */
[----:B------:R-:W-:-:S03]  /*1e710*/  MOV R191, R6 ;  /* 0x0000000600bf7202 */ /* 0x000fc60000000f00 */
        /* <DEDUP_REMOVED lines=10> */
[----:B---3--:R-:W-:-:S05]  /*1e7c0*/  IADD3 R0, P1, R0, R183, RZ ;  /* 0x000000b700007210 */ /* 0x008fca0007f3e0ff */
[----:B------:R3:W-:Y:S01]  /*1e7d0*/  STL [R1+0x458], R0 ;  /* 0x0004580001007387 */ /* 0x0007e20000100800 */
[----:B-1----:R-:W-:Y:S01]  /*1e7e0*/  IMAD.MOV.U32 R190, RZ, RZ, R0 ;  /* 0x000000ffffbe7224 */ /* 0x002fe200078e0000 */
[----:B------:R-:W-:Y:S01]  /*1e7f0*/  IADD3 R184, P2, R184, R183, RZ ;  /* 0x000000b7b8b87210 */ /* 0x000fe20007f5e0ff */
[----:B----4-:R-:W-:-:S04]  /*1e800*/  IMAD.X R185, R185, 0x1, R182, P1 ;  /* 0x00000001b9b97824 */ /* 0x010fc800008e06b6 */
        /* <DEDUP_REMOVED lines=15> */
[----:B------:R-:W-:Y:S01]  /*1e900*/  STL [R1+0x4d8], R2 ;  /* 0x0004d80201007387 */ /* 0x000fe20000100800 */
[----:B------:R-:W-:Y:S02]  /*1e910*/  IMAD.X R186, R186, 0x1, R182, P1 ;  /* 0x00000001baba7824 */ /* 0x000fe400008e06b6 */
[----:B-1----:R-:W-:Y:S02]  /*1e920*/  IMAD.MOV.U32 R190, RZ, RZ, R2 ;  /* 0x000000ffffbe7224 */ /* 0x002fe400078e0002 */
[----:B------:R-:W-:Y:S01]  /*1e930*/  IMAD.X R223, R223, 0x1, R182, P2 ;  /* 0x00000001dfdf7824 */ /* 0x000fe200010e06b6 */
[----:B------:R1:W-:Y:S01]  /*1e940*/  STL [R1+0x4d4], R186 ;  /* 0x0004d4ba01007387 */ /* 0x0003e20000100800 */
[----:B------:R-:W-:-:S03]  /*1e950*/  MOV R191, R186 ;  /* 0x000000ba00bf7202 */ /* 0x000fc60000000f00 */
[----:B------:R-:W-:Y:S04]  /*1e960*/  STL [R1+0x518], R6 ;  /* 0x0005180601007387 */ /* 0x000fe80000100800 */
[----:B------:R2:W-:Y:S04]  /*1e970*/  LDGSTS.E [R175+0x32800], desc[UR60][R190.64], P0 ;  /* 0x32800000beaf7fae */ /* 0x0005e8000812187c */
[----:B-1----:R-:W4:Y:S04]  /*1e980*/  LDL.LU R186, [R1+0x5d8] ;  /* 0x0005d80001ba7983 */ /* 0x002f280000300800 */
[----:B------:R1:W-:Y:S04]  /*1e990*/  STL [R1+0x514], R223 ;  /* 0x000514df01007387 */ /* 0x0003e80000100800 */
[----:B------:R-:W4:Y:S01]  /*1e9a0*/  LDL.LU R2, [R1+0x618] ;  /* 0x0006180001027983 */ /* 0x000f220000300800 */
[----:B--2---:R-:W-:-:S03]  /*1e9b0*/  IMAD.MOV.U32 R191, RZ, RZ, R223 ;  /* 0x000000ffffbf7224 */ /* 0x004fc600078e00df */
[----:B-1----:R-:W2:Y:S01]  /*1e9c0*/  LDL.LU R223, [R1+0x5d4] ;  /* 0x0005d40001df7983 */ /* 0x002ea20000300800 */
        /* <DEDUP_REMOVED lines=20> */
[----:B------:R-:W-:-:S03]  /*1eb10*/  IADD3 R186, P1, R186, R183, RZ ;  /* 0x000000b7baba7210 */ /* 0x000fc60007f3e0ff */
[----:B------:R1:W-:Y:S01]  /*1eb20*/  LDGSTS.E [R175+0x33400], desc[UR60][R190.64], P0 ;  /* 0x33400000beaf7fae */ /* 0x0003e2000812187c */
[----:B------:R-:W-:Y:S01]  /*1eb30*/  IADD3 R2, P2, R2, R183, RZ ;  /* 0x000000b702027210 */ /* 0x000fe20007f5e0ff */
[----:B--2---:R-:W-:Y:S02]  /*1eb40*/  IMAD.X R223, R223, 0x1, R182, P1 ;  /* 0x00000001dfdf7824 */ /* 0x004fe400008e06b6 */
[----:B-1----:R-:W-:Y:S02]  /*1eb50*/  IMAD.MOV.U32 R190, RZ, RZ, R186 ;  /* 0x000000ffffbe7224 */ /* 0x002fe400078e00ba */
[----:B------:R-:W-:Y:S01]  /*1eb60*/  IMAD.X R6, R6, 0x1, R182, P2 ;  /* 0x0000000106067824 */ /* 0x000fe200010e06b6 */
[----:B------:R-:W-:Y:S01]  /*1eb70*/  MOV R191, R223 ;  /* 0x000000df00bf7202 */ /* 0x000fe20000000f00 */
[----:B------:R1:W-:Y:S04]  /*1eb80*/  STL [R1+0x5d8], R186 ;  /* 0x0005d8ba01007387 */ /* 0x0003e80000100800 */
[----:B------:R-:W-:Y:S04]  /*1eb90*/  STL [R1+0x5d4], R223 ;  /* 0x0005d4df01007387 */ /* 0x000fe80000100800 */
[----:B------:R2:W-:Y:S04]  /*1eba0*/  STL [R1+0x618], R2 ;  /* 0x0006180201007387 */ /* 0x0005e80000100800 */
[----:B------:R2:W-:Y:S04]  /*1ebb0*/  LDGSTS.E [R175+0x33800], desc[UR60][R190.64], P0 ;  /* 0x33800000beaf7fae */ /* 0x0005e8000812187c */
[----:B------:R2:W-:Y:S04]  /*1ebc0*/  STL [R1+0x614], R6 ;  /* 0x0006140601007387 */ /* 0x0005e80000100800 */
[----:B-1----:R-:W4:Y:S01]  /*1ebd0*/  LDL.LU R186, [R1+0x2dc] ;  /* 0x0002dc0001ba7983 */ /* 0x002f220000300800 */
[----:B--2---:R-:W-:-:S03]  /*1ebe0*/  IMAD.MOV.U32 R190, RZ, RZ, R2 ;  /* 0x000000ffffbe7224 */ /* 0x004fc600078e0002 */
[----:B------:R-:W2:Y:S01]  /*1ebf0*/  LDL.LU R2, [R1+0x2e0] ;  /* 0x0002e00001027983 */ /* 0x000ea20000300800 */
[----:B------:R-:W-:-:S03]  /*1ec00*/  IMAD.MOV.U32 R191, RZ, RZ, R6 ;  /* 0x000000ffffbf7224 */ /* 0x000fc600078e0006 */
[----:B------:R-:W2:Y:S04]  /*1ec10*/  LDL.LU R223, [R1+0x31c] ;  /* 0x00031c0001df7983 */ /* 0x000ea80000300800 */
[----:B------:R-:W2:Y:S04]  /*1ec20*/  LDL.LU R6, [R1+0x320] ;  /* 0x0003200001067983 */ /* 0x000ea80000300800 */
[----:B------:R1:W-:Y:S02]  /*1ec30*/  LDGSTS.E [R175+0x33c00], desc[UR60][R190.64], P0 ;  /* 0x33c00000beaf7fae */ /* 0x0003e4000812187c */
[----:B-1----:R-:W-:-:S05]  /*1ec40*/  LOP3.LUT R175, R3, 0x10, RZ, 0x3c, !PT ;  /* 0x0000001003af7812 */ /* 0x002fca00078e3cff */
[----:B------:R-:W-:Y:S01]  /*1ec50*/  IMAD.IADD R175, R175, 0x1, R179 ;  /* 0x00000001afaf7824 */ /* 0x000fe200078e02b3 */
[----:B---3--:R-:W-:-:S05]  /*1ec60*/  IADD3 R0, P1, R0, R183, RZ ;  /* 0x000000b700007210 */ /* 0x008fca0007f3e0ff */
[----:B------:R1:W-:Y:S01]  /*1ec70*/  STL [R1+0x260], R0 ;  /* 0x0002600001007387 */ /* 0x0003e20000100800 */
[----:B------:R-:W-:Y:S01]  /*1ec80*/  IMAD.MOV.U32 R190, RZ, RZ, R0 ;  /* 0x000000ffffbe7224 */ /* 0x000fe200078e0000 */
[----:B------:R-:W-:-:S05]  /*1ec90*/  IADD3 R184, P2, R184, R183, RZ ;  /* 0x000000b7b8b87210 */ /* 0x000fca0007f5e0ff */
[----:B------:R-:W-:Y:S01]  /*1eca0*/  STL [R1+0x2a0], R184 ;  /* 0x0002a0b801007387 */ /* 0x000fe20000100800 */
[----:B----4-:R-:W-:-:S04]  /*1ecb0*/  IMAD.X R185, R185, 0x1, R182, P1 ;  /* 0x00000001b9b97824 */ /* 0x010fc800008e06b6 */
[----:B------:R-:W-:Y:S01]  /*1ecc0*/  IMAD.MOV.U32 R191, RZ, RZ, R185 ;  /* 0x000000ffffbf7224 */ /* 0x000fe200078e00b9 */
[----:B------:R3:W-:Y:S01]  /*1ecd0*/  STL [R1+0x25c], R185 ;  /* 0x00025cb901007387 */ /* 0x0007e20000100800 */
[----:B------:R-:W-:-:S03]  /*1ece0*/  IMAD.X R189, R189, 0x1, R182, P2 ;  /* 0x00000001bdbd7824 */ /* 0x000fc600010e06b6 */
[----:B-1----:R-:W4:Y:S04]  /*1ecf0*/  LDL.LU R0, [R1+0x360] ;  /* 0x0003600001007983 */ /* 0x002f280000300800 */
[----:B------:R1:W-:Y:S04]  /*1ed00*/  LDGSTS.E [R175+0x30080], desc[UR60][R190.64], P0 ;  /* 0x30080000beaf7fae */ /* 0x0003e8000812187c */
[----:B---3--:R-:W3:Y:S04]  /*1ed10*/  LDL.LU R185, [R1+0x3a0] ;  /* 0x0003a00001b97983 */ /* 0x008ee80000300800 */
[----:B------:R1:W-:Y:S02]  /*1ed20*/  STL [R1+0x29c], R189 ;  /* 0x00029cbd01007387 */ /* 0x0003e40000100800 */
[----:B-1----:R-:W-:-:S02]  /*1ed30*/  IMAD.MOV.U32 R190, RZ, RZ, R184 ;  /* 0x000000ffffbe7224 */ /* 0x002fc400078e00b8 */
[----:B------:R-:W3:Y:S01]  /*1ed40*/  LDL.LU R184, [R1+0x35c] ;  /* 0x00035c0001b87983 */ /* 0x000ee20000300800 */
[----:B------:R-:W-:-:S03]  /*1ed50*/  IMAD.MOV.U32 R191, RZ, RZ, R189 ;  /* 0x000000ffffbf7224 */ /* 0x000fc600078e00bd */
[----:B------:R-:W3:Y:S04]  /*1ed60*/  LDL.LU R189, [R1+0x39c] ;  /* 0x00039c0001bd7983 */ /* 0x000ee80000300800 */
[----:B------:R1:W-:Y:S01]  /*1ed70*/  LDGSTS.E [R175+0x30480], desc[UR60][R190.64], P0 ;  /* 0x30480000beaf7fae */ /* 0x0003e2000812187c */
[----:B--2---:R-:W-:-:S05]  /*1ed80*/  IADD3 R2, P1, R2, R183, RZ ;  /* 0x000000b702027210 */ /* 0x004fca0007f3e0ff */
[----:B------:R-:W-:Y:S01]  /*1ed90*/  IMAD.X R186, R186, 0x1, R182, P1 ;  /* 0x00000001baba7824 */ /* 0x000fe200008e06b6 */
[----:B------:R-:W-:Y:S01]  /*1eda0*/  IADD3 R6, P2, R6, R183, RZ ;  /* 0x000000b706067210 */ /* 0x000fe20007f5e0ff */
[----:B------:R2:W-:Y:S01]  /*1edb0*/  STL [R1+0x2e0], R2 ;  /* 0x0002e00201007387 */ /* 0x0005e20000100800 */
[----:B-1----:R-:W-:Y:S01]  /*1edc0*/  MOV R190, R2 ;  /* 0x0000000200be7202 */ /* 0x002fe20000000f00 */
[----:B------:R-:W-:Y:S02]  /*1edd0*/  IMAD.MOV.U32 R191, RZ, RZ, R186 ;  /* 0x000000ffffbf7224 */ /* 0x000fe400078e00ba */
        /* <DEDUP_REMOVED lines=12> */
[-C--:B----4-:R-:W-:Y:S02]  /*1eea0*/  IADD3 R0, P1, R0, R183.reuse, RZ ;  /* 0x000000b700007210 */ /* 0x090fe40007f3e0ff */
[----:B---3--:R-:W-:-:S03]  /*1eeb0*/  IADD3 R185, P2, R185, R183, RZ ;  /* 0x000000b7b9b97210 */ /* 0x008fc60007f5e0ff */
[----:B------:R3:W-:Y:S01]  /*1eec0*/  STL [R1+0x360], R0 ;  /* 0x0003600001007387 */ /* 0x0007e20000100800 */
[----:B-1----:R-:W-:Y:S02]  /*1eed0*/  IMAD.MOV.U32 R190, RZ, RZ, R0 ;  /* 0x000000ffffbe7224 */ /* 0x002fe400078e0000 */
[--C-:B------:R-:W-:Y:S02]  /*1eee0*/  IMAD.X R184, R184, 0x1, R182.reuse, P1 ;  /* 0x00000001b8b87824 */ /* 0x100fe400008e06b6 */
[----:B------:R-:W-:-:S03]  /*1eef0*/  IMAD.X R189, R189, 0x1, R182, P2 ;  /* 0x00000001bdbd7824 */ /* 0x000fc600010e06b6 */
        /* <DEDUP_REMOVED lines=10> */
[----:B------:R-:W4:Y:S04]  /*1efa0*/  LDL.LU R189, [R1+0x49c] ;  /* 0x00049c0001bd7983 */ /* 0x000f280000300800 */
[----:B------:R1:W-:Y:S01]  /*1efb0*/  LDGSTS.E [R175+0x31480], desc[UR60][R190.64], P0 ;  /* 0x31480000beaf7fae */ /* 0x0003e2000812187c */
[----:B--2---:R-:W-:-:S05]  /*1efc0*/  IADD3 R2, P1, R2, R183, RZ ;  /* 0x000000b702027210 */ /* 0x004fca0007f3e0ff */
[----:B------:R2:W-:Y:S01]  /*1efd0*/  STL [R1+0x3e0], R2 ;  /* 0x0003e00201007387 */ /* 0x0005e20000100800 */
[----:B------:R-:W-:Y:S02]  /*1efe0*/  IADD3 R186, P2, R186, R183, RZ ;  /* 0x000000b7baba7210 */ /* 0x000fe40007f5e0ff */
[----:B-1----:R-:W-:Y:S01]  /*1eff0*/  MOV R190, R2 ;  /* 0x0000000200be7202 */ /* 0x002fe20000000f00 */
[--C-:B------:R-:W-:Y:S02]  /*1f000*/  IMAD.X R6, R6, 0x1, R182.reuse, P1 ;  /* 0x0000000106067824 */ /* 0x100fe400008e06b6 */
[----:B------:R-:W-:-:S03]  /*1f010*/  IMAD.X R223, R223, 0x1, R182, P2 ;  /* 0x00000001dfdf7824 */ /* 0x000fc600010e06b6 */
[----:B------:R1:W-:Y:S01]  /*1f020*/  STL [R1+0x3dc], R6 ;  /* 0x0003dc0601007387 */ /* 0x0003e20000100800 */
[----:B------:R-:W-:-:S03]  /*1f030*/  IMAD.MOV.U32 R191, RZ, RZ, R6 ;  /* 0x000000ffffbf7224 */ /* 0x000fc600078e0006 */
        /* <DEDUP_REMOVED lines=21> */
[----:B-1----:R-:W3:Y:S04]  /*1f190*/  LDL.LU R185, [R1+0x5a0] ;  /* 0x0005a00001b97983 */ /* 0x002ee80000300800 */
[----:B------:R1:W-:Y:S02]  /*1f1a0*/  LDGSTS.E [R175+0x32080], desc[UR60][R190.64], P0 ;  /* 0x32080000beaf7fae */ /* 0x0003e4000812187c */
[----:B-1----:R-:W-:-:S02]  /*1f1b0*/  IMAD.MOV.U32 R190, RZ, RZ, R184 ;  /* 0x000000ffffbe7224 */ /* 0x002fc400078e00b8 */
[----:B----4-:R-:W4:Y:S01]  /*1f1c0*/  LDL.LU R184, [R1+0x55c] ;  /* 0x00055c0001b87983 */ /* 0x010f220000300800 */
[----:B------:R-:W-:-:S03]  /*1f1d0*/  IMAD.MOV.U32 R191, RZ, RZ, R189 ;  /* 0x000000ffffbf7224 */ /* 0x000fc600078e00bd */
[----:B------:R-:W4:Y:S01]  /*1f1e0*/  LDL.LU R189, [R1+0x59c] ;  /* 0x00059c0001bd7983 */ /* 0x000f220000300800 */
[----:B--2---:R-:W-:-:S03]  /*1f1f0*/  IADD3 R2, P1, R2, R183, RZ ;  /* 0x000000b702027210 */ /* 0x004fc60007f3e0ff */
[----:B------:R1:W-:Y:S04]  /*1f200*/  LDGSTS.E [R175+0x32480], desc[UR60][R190.64], P0 ;  /* 0x32480000beaf7fae */ /* 0x0003e8000812187c */
[----:B------:R-:W-:Y:S01]  /*1f210*/  STL [R1+0x4e0], R2 ;  /* 0x0004e00201007387 */ /* 0x000fe20000100800 */
[----:B------:R-:W-:Y:S02]  /*1f220*/  IADD3 R6, P2, R6, R183, RZ ;  /* 0x000000b706067210 */ /* 0x000fe40007f5e0ff */
[----:B-1----:R-:W-:Y:S01]  /*1f230*/  MOV R190, R2 ;  /* 0x0000000200be7202 */ /* 0x002fe20000000f00 */
[--C-:B------:R-:W-:Y:S02]  /*1f240*/  IMAD.X R186, R186, 0x1, R182.reuse, P1 ;  /* 0x00000001baba7824 */ /* 0x100fe400008e06b6 */
[----:B------:R-:W-:-:S03]  /*1f250*/  IMAD.X R223, R223, 0x1, R182, P2 ;  /* 0x00000001dfdf7824 */ /* 0x000fc600010e06b6 */
[----:B------:R1:W-:Y:S01]  /*1f260*/  STL [R1+0x4dc], R186 ;  /* 0x0004dcba01007387 */ /* 0x0003e20000100800 */
[----:B------:R-:W-:-:S03]  /*1f270*/  IMAD.MOV.U32 R191, RZ, RZ, R186 ;  /* 0x000000ffffbf7224 */ /* 0x000fc600078e00ba */
[----:B------:R-:W-:Y:S04]  /*1f280*/  STL [R1+0x520], R6 ;  /* 0x0005200601007387 */ /* 0x000fe80000100800 */
[----:B------:R2:W-:Y:S04]  /*1f290*/  LDGSTS.E [R175+0x32880], desc[UR60][R190.64], P0 ;  /* 0x32880000beaf7fae */ /* 0x0005e8000812187c */
[----:B-1----:R-:W4:Y:S04]  /*1f2a0*/  LDL.LU R186, [R1+0x5e0] ;  /* 0x0005e00001ba7983 */ /* 0x002f280000300800 */
[----:B------:R1:W-:Y:S04]  /*1f2b0*/  STL [R1+0x51c], R223 ;  /* 0x00051cdf01007387 */ /* 0x0003e80000100800 */
[----:B------:R-:W4:Y:S01]  /*1f2c0*/  LDL.LU R2, [R1+0x620] ;  /* 0x0006200001027983 */ /* 0x000f220000300800 */
[----:B--2---:R-:W-:-:S02]  /*1f2d0*/  IMAD.MOV.U32 R191, RZ, RZ, R223 ;  /* 0x000000ffffbf7224 */ /* 0x004fc400078e00df */
[----:B------:R-:W-:Y:S01]  /*1f2e0*/  IMAD.MOV.U32 R190, RZ, RZ, R6 ;  /* 0x000000ffffbe7224 */ /* 0x000fe200078e0006 */
[----:B-1----:R-:W2:Y:S04]  /*1f2f0*/  LDL.LU R223, [R1+0x5dc] ;  /* 0x0005dc0001df7983 */ /* 0x002ea80000300800 */
[----:B------:R-:W2:Y:S04]  /*1f300*/  LDL.LU R6, [R1+0x61c] ;  /* 0x00061c0001067983 */ /* 0x000ea80000300800 */
[----:B------:R1:W-:Y:S01]  /*1f310*/  LDGSTS.E [R175+0x32c80], desc[UR60][R190.64], P0 ;  /* 0x32c80000beaf7fae */ /* 0x0003e2000812187c */
[----:B---3--:R-:W-:-:S02]  /*1f320*/  IADD3 R0, P1, R0, R183, RZ ;  /* 0x000000b700007210 */ /* 0x008fc40007f3e0ff */
[----:B------:R-:W-:-:S03]  /*1f330*/  IADD3 R185, P2, R185, R183, RZ ;  /* 0x000000b7b9b97210 */ /* 0x000fc60007f5e0ff */
[----:B------:R3:W-:Y:S01]  /*1f340*/  STL [R1+0x560], R0 ;  /* 0x0005600001007387 */ /* 0x0007e20000100800 */
[----:B-1----:R-:W-:Y:S02]  /*1f350*/  IMAD.MOV.U32 R190, RZ, RZ, R0 ;  /* 0x000000ffffbe7224 */ /* 0x002fe400078e0000 */
[--C-:B----4-:R-:W-:Y:S02]  /*1f360*/  IMAD.X R184, R184, 0x1, R182.reuse, P1 ;  /* 0x00000001b8b87824 */ /* 0x110fe400008e06b6 */
[----:B------:R-:W-:-:S03]  /*1f370*/  IMAD.X R189, R189, 0x1, R182, P2 ;  /* 0x00000001bdbd7824 */ /* 0x000fc600010e06b6 */
        /* <DEDUP_REMOVED lines=11> */
[----:B------:R-:W-:-:S03]  /*1f430*/  IADD3 R186, P1, R186, R183, RZ ;  /* 0x000000b7baba7210 */ /* 0x000fc60007f3e0ff */
[----:B------:R1:W-:Y:S01]  /*1f440*/  LDGSTS.E [R175+0x33480], desc[UR60][R190.64], P0 ;  /* 0x33480000beaf7fae */ /* 0x0003e2000812187c */
[----:B------:R-:W-:Y:S01]  /*1f450*/  IADD3 R2, P2, R2, R183, RZ ;  /* 0x000000b702027210 */ /* 0x000fe20007f5e0ff */
[--C-:B--2---:R-:W-:Y:S01]  /*1f460*/  IMAD.X R223, R223, 0x1, R182.reuse, P1 ;  /* 0x00000001dfdf7824 */ /* 0x104fe200008e06b6 */
[----:B-1----:R-:W-:Y:S01]  /*1f470*/  MOV R190, R186 ;  /* 0x000000ba00be7202 */ /* 0x002fe20000000f00 */
[----:B------:R1:W-:Y:S02]  /*1f480*/  STL [R1+0x5e0], R186 ;  /* 0x0005e0ba01007387 */ /* 0x0003e40000100800 */
[----:B------:R-:W-:Y:S02]  /*1f490*/  IMAD.X R6, R6, 0x1, R182, P2 ;  /* 0x0000000106067824 */ /* 0x000fe400010e06b6 */
[----:B------:R-:W-:Y:S01]  /*1f4a0*/  IMAD.MOV.U32 R191, RZ, RZ, R223 ;  /* 0x000000ffffbf7224 */ /* 0x000fe200078e00df */
        /* <DEDUP_REMOVED lines=13> */
[-C--:B---3--:R-:W-:Y:S02]  /*1f580*/  IADD3 R0, P1, R0, R183.reuse, RZ ;  /* 0x000000b700007210 */ /* 0x088fe40007f3e0ff */
[----:B------:R-:W-:-:S03]  /*1f590*/  IADD3 R184, P2, R184, R183, RZ ;  /* 0x000000b7b8b87210 */ /* 0x000fc60007f5e0ff */
[----:B------:R1:W-:Y:S01]  /*1f5a0*/  STL [R1+0x268], R0 ;  /* 0x0002680001007387 */ /* 0x0003e20000100800 */
[----:B------:R-:W-:Y:S02]  /*1f5b0*/  IMAD.MOV.U32 R190, RZ, RZ, R0 ;  /* 0x000000ffffbe7224 */ /* 0x000fe400078e0000 */
[--C-:B----4-:R-:W-:Y:S02]  /*1f5c0*/  IMAD.X R185, R185, 0x1, R182.reuse, P1 ;  /* 0x00000001b9b97824 */ /* 0x110fe400008e06b6 */
[----:B------:R-:W-:-:S03]  /*1f5d0*/  IMAD.X R189, R189, 0x1, R182, P2 ;  /* 0x00000001bdbd7824 */ /* 0x000fc600010e06b6 */
[----:B------:R3:W-:Y:S01]  /*1f5e0*/  STL [R1+0x264], R185 ;  /* 0x000264b901007387 */ /* 0x0007e20000100800 */
[----:B------:R-:W-:-:S03]  /*1f5f0*/  IMAD.MOV.U32 R191, RZ, RZ, R185 ;  /* 0x000000ffffbf7224 */ /* 0x000fc600078e00b9 */
[----:B------:R4:W-:Y:S04]  /*1f600*/  STL [R1+0x2a8], R184 ;  /* 0x0002a8b801007387 */ /* 0x0009e80000100800 */
[----:B------:R4:W-:Y:S04]  /*1f610*/  STL [R1+0x2a4], R189 ;  /* 0x0002a4bd01007387 */ /* 0x0009e80000100800 */
[----:B-1----:R-:W2:Y:S04]  /*1f620*/  LDL.LU R0, [R1+0x368] ;  /* 0x0003680001007983 */ /* 0x002ea80000300800 */
[----:B------:R1:W-:Y:S04]  /*1f630*/  LDGSTS.E [R175+0x30100], desc[UR60][R190.64], P0 ;  /* 0x30100000beaf7fae */ /* 0x0003e8000812187c */
[----:B---3--:R-:W3:Y:S01]  /*1f640*/  LDL.LU R185, [R1+0x3a8] ;  /* 0x0003a80001b97983 */ /* 0x008ee20000300800 */
[----:B-1----:R-:W-:-:S03]  /*1f650*/  IMAD.MOV.U32 R190, RZ, RZ, R184 ;  /* 0x000000ffffbe7224 */ /* 0x002fc600078e00b8 */
[----:B----4-:R-:W4:Y:S01]  /*1f660*/  LDL.LU R184, [R1+0x364] ;  /* 0x0003640001b87983 */ /* 0x010f220000300800 */
[----:B------:R-:W-:-:S03]  /*1f670*/  IMAD.MOV.U32 R191, RZ, RZ, R189 ;  /* 0x000000ffffbf7224 */ /* 0x000fc600078e00bd */
[----:B------:R-:W4:Y:S04]  /*1f680*/  LDL.LU R189, [R1+0x3a4] ;  /* 0x0003a40001bd7983 */ /* 0x000f280000300800 */
[----:B------:R1:W-:Y:S01]  /*1f690*/  LDGSTS.E [R175+0x30500], desc[UR60][R190.64], P0 ;  /* 0x30500000beaf7fae */ /* 0x0003e2000812187c */
[----:B--2---:R-:W-:-:S05]  /*1f6a0*/  IADD3 R2, P1, R2, R183, RZ ;  /* 0x000000b702027210 */ /* 0x004fca0007f3e0ff */
[----:B------:R-:W-:Y:S01]  /*1f6b0*/  IMAD.X R186, R186, 0x1, R182, P1 ;  /* 0x00000001baba7824 */ /* 0x000fe200008e06b6 */
[----:B------:R-:W-:Y:S01]  /*1f6c0*/  IADD3 R6, P2, R6, R183, RZ ;  /* 0x000000b706067210 */ /* 0x000fe20007f5e0ff */
[----:B------:R2:W-:Y:S01]  /*1f6d0*/  STL [R1+0x2e8], R2 ;  /* 0x0002e80201007387 */ /* 0x0005e20000100800 */
[----:B-1----:R-:W-:Y:S02]  /*1f6e0*/  IMAD.MOV.U32 R190, RZ, RZ, R2 ;  /* 0x000000ffffbe7224 */ /* 0x002fe400078e0002 */
[----:B------:R-:W-:Y:S01]  /*1f6f0*/  IADD3.X R223, R223, R182, RZ, P2, !PT ;  /* 0x000000b6dfdf7210 */ /* 0x000fe200017fe4ff */
        /* <DEDUP_REMOVED lines=12> */
[-C--:B------:R-:W-:Y:S02]  /*1f7c0*/  IADD3 R0, P1, R0, R183.reuse, RZ ;  /* 0x000000b700007210 */ /* 0x080fe40007f3e0ff */
[----:B---3--:R-:W-:-:S03]  /*1f7d0*/  IADD3 R185, P2, R185, R183, RZ ;  /* 0x000000b7b9b97210 */ /* 0x008fc60007f5e0ff */
        /* <DEDUP_REMOVED lines=20> */
[----:B-1----:R-:W-:Y:S01]  /*1f920*/  IMAD.MOV.U32 R190, RZ, RZ, R2 ;  /* 0x000000ffffbe7224 */ /* 0x002fe200078e0002 */
[----:B------:R-:W-:Y:S02]  /*1f930*/  IADD3.X R223, R223, R182, RZ, P2, !PT ;  /* 0x000000b6dfdf7210 */ /* 0x000fe400017fe4ff */
        /* <DEDUP_REMOVED lines=29> */
[-C--:B--2---:R-:W-:Y:S02]  /*1fb10*/  IADD3 R2, P1, R2, R183.reuse, RZ ;  /* 0x000000b702027210 */ /* 0x084fe40007f3e0ff */
[----:B------:R-:W-:Y:S01]  /*1fb20*/  IADD3 R6, P2, R6, R183, RZ ;  /* 0x000000b706067210 */ /* 0x000fe20007f5e0ff */
[----:B------:R1:W-:Y:S04]  /*1fb30*/  LDGSTS.E [R175+0x32500], desc[UR60][R190.64], P0 ;  /* 0x32500000beaf7fae */ /* 0x0003e8000812187c */
[----:B------:R-:W-:Y:S01]  /*1fb40*/  STL [R1+0x4e8], R2 ;  /* 0x0004e80201007387 */ /* 0x000fe20000100800 */
[----:B------:R-:W-:Y:S02]  /*1fb50*/  IMAD.X R186, R186, 0x1, R182, P1 ;  /* 0x00000001baba7824 */ /* 0x000fe400008e06b6 */
[----:B-1----:R-:W-:Y:S01]  /*1fb60*/  IMAD.MOV.U32 R190, RZ, RZ, R2 ;  /* 0x000000ffffbe7224 */ /* 0x002fe200078e0002 */
[----:B------:R-:W-:-:S02]  /*1fb70*/  IADD3.X R223, R223, R182, RZ, P2, !PT ;  /* 0x000000b6dfdf7210 */ /* 0x000fc400017fe4ff */
        /* <DEDUP_REMOVED lines=29> */
[-C--:B------:R-:W-:Y:S02]  /*1fd50*/  IADD3 R186, P1, R186, R183.reuse, RZ ;  /* 0x000000b7baba7210 */ /* 0x080fe40007f3e0ff */
[----:B------:R-:W-:Y:S01]  /*1fd60*/  IADD3 R2, P2, R2, R183, RZ ;  /* 0x000000b702027210 */ /* 0x000fe20007f5e0ff */
[----:B------:R1:W-:Y:S02]  /*1fd70*/  LDGSTS.E [R175+0x33500], desc[UR60][R190.64], P0 ;  /* 0x33500000beaf7fae */ /* 0x0003e4000812187c */
[----:B--2---:R-:W-:Y:S02]  /*1fd80*/  IMAD.X R223, R223, 0x1, R182, P1 ;  /* 0x00000001dfdf7824 */ /* 0x004fe400008e06b6 */
[----:B------:R2:W-:Y:S01]  /*1fd90*/  STL [R1+0x5e8], R186 ;  /* 0x0005e8ba01007387 */ /* 0x0005e20000100800 */
[----:B------:R-:W-:-:S03]  /*1fda0*/  IADD3.X R6, R6, R182, RZ, P2, !PT ;  /* 0x000000b606067210 */ /* 0x000fc600017fe4ff */
[----:B------:R-:W-:Y:S01]  /*1fdb0*/  STL [R1+0x5e4], R223 ;  /* 0x0005e4df01007387 */ /* 0x000fe20000100800 */
[----:B-1----:R-:W-:Y:S02]  /*1fdc0*/  IMAD.MOV.U32 R190, RZ, RZ, R186 ;  /* 0x000000ffffbe7224 */ /* 0x002fe400078e00ba */
[----:B------:R-:W-:Y:S01]  /*1fdd0*/  IMAD.MOV.U32 R191, RZ, RZ, R223 ;  /* 0x000000ffffbf7224 */ /* 0x000fe200078e00df */
[----:B------:R1:W-:Y:S04]  /*1fde0*/  STL [R1+0x628], R2 ;  /* 0x0006280201007387 */ /* 0x0003e80000100800 */
[----:B------:R1:W-:Y:S04]  /*1fdf0*/  LDGSTS.E [R175+0x33900], desc[UR60][R190.64], P0 ;  /* 0x33900000beaf7fae */ /* 0x0003e8000812187c */
[----:B------:R1:W-:Y:S04]  /*1fe00*/  STL [R1+0x624], R6 ;  /* 0x0006240601007387 */ /* 0x0003e80000100800 */
[----:B--2---:R-:W2:Y:S01]  /*1fe10*/  LDL.LU R186, [R1+0x2ec] ;  /* 0x0002ec0001ba7983 */ /* 0x004ea20000300800 */
[----:B-1----:R-:W-:-:S03]  /*1fe20*/  IMAD.MOV.U32 R190, RZ, RZ, R2 ;  /* 0x000000ffffbe7224 */ /* 0x002fc600078e0002 */
        /* <DEDUP_REMOVED lines=23> */
[----:B------:R-:W4:Y:S01]  /*1ffa0*/  LDL.LU R189, [R1+0x3ac] ;  /* 0x0003ac0001bd7983 */ /* 0x000f220000300800 */
[----:B--2---:R-:W-:-:S03]  /*1ffb0*/  IADD3 R2, P1, R2, R183, RZ ;  /* 0x000000b702027210 */ /* 0x004fc60007f3e0ff */
[----:B------:R1:W-:Y:S01]  /*1ffc0*/  LDGSTS.E [R175+0x30580], desc[UR60][R190.64], P0 ;  /* 0x30580000beaf7fae */ /* 0x0003e2000812187c */
[----:B------:R-:W-:Y:S02]  /*1ffd0*/  IADD3.X R186, R186, R182, RZ, P1, !PT ;  /* 0x000000b6baba7210 */ /* 0x000fe40000ffe4ff */
[----:B------:R-:W-:Y:S01]  /*1ffe0*/  IADD3 R6, P2, R6, R183, RZ ;  /* 0x000000b706067210 */ /* 0x000fe20007f5e0ff */
[----:B------:R2:W-:Y:S04]  /*1fff0*/  STL [R1+0x2f0], R2 ;  /* 0x0002f00201007387 */ /* 0x0005e80000100800 */
[----:B------:R-:W-:Y:S01]  /*20000*/  IMAD.X R223, R223, 0x1, R182, P2 ;  /* 0x00000001dfdf7824 */ /* 0x000fe200010e06b6 */
[----:B------:R2:W-:Y:S01]  /*20010*/  STL [R1+0x2ec], R186 ;  /* 0x0002ecba01007387 */ /* 0x0005e20000100800 */
[----:B-1----:R-:W-:-:S02]  /*20020*/  IMAD.MOV.U32 R190, RZ, RZ, R2 ;  /* 0x000000ffffbe7224 */ /* 0x002fc400078e0002 */
[----:B------:R-:W-:Y:S01]  /*20030*/  IMAD.MOV.U32 R191, RZ, RZ, R186 ;  /* 0x000000ffffbf7224 */ /* 0x000fe200078e00ba */
[----:B------:R1:W-:Y:S04]  /*20040*/  STL [R1+0x330], R6 ;  /* 0x0003300601007387 */ /* 0x0003e80000100800 */
[----:B--2---:R-:W2:Y:S04]  /*20050*/  LDL.LU R2, [R1+0x3f0] ;  /* 0x0003f00001027983 */ /* 0x004ea80000300800 */
[----:B------:R1:W-:Y:S04]  /*20060*/  STL [R1+0x32c], R223 ;  /* 0x00032cdf01007387 */ /* 0x0003e80000100800 */
[----:B------:R1:W-:Y:S04]  /*20070*/  LDGSTS.E [R175+0x30980], desc[UR60][R190.64], P0 ;  /* 0x30980000beaf7fae */ /* 0x0003e8000812187c */
[----:B------:R-:W2:Y:S01]  /*20080*/  LDL.LU R186, [R1+0x430] ;  /* 0x0004300001ba7983 */ /* 0x000ea20000300800 */
[----:B-1----:R-:W-:-:S03]  /*20090*/  IMAD.MOV.U32 R190, RZ, RZ, R6 ;  /* 0x000000ffffbe7224 */ /* 0x002fc600078e0006 */
        /* <DEDUP_REMOVED lines=21> */
[-C--:B--2---:R-:W-:Y:S02]  /*201f0*/  IADD3 R2, P1, R2, R183.reuse, RZ ;  /* 0x000000b702027210 */ /* 0x084fe40007f3e0ff */
[----:B------:R-:W-:Y:S01]  /*20200*/  IADD3 R186, P2, R186, R183, RZ ;  /* 0x000000b7baba7210 */ /* 0x000fe20007f5e0ff */
[----:B------:R1:W-:Y:S01]  /*20210*/  LDGSTS.E [R175+0x31580], desc[UR60][R190.64], P0 ;  /* 0x31580000beaf7fae */ /* 0x0003e2000812187c */
[----:B------:R-:W-:-:S03]  /*20220*/  IADD3.X R6, R6, R182, RZ, P1, !PT ;  /* 0x000000b606067210 */ /* 0x000fc60000ffe4ff */
[----:B------:R2:W-:Y:S01]  /*20230*/  STL [R1+0x3f0], R2 ;  /* 0x0003f00201007387 */ /* 0x0005e20000100800 */
[----:B------:R-:W-:-:S03]  /*20240*/  IMAD.X R223, R223, 0x1, R182, P2 ;  /* 0x00000001dfdf7824 */ /* 0x000fc600010e06b6 */
[----:B------:R2:W-:Y:S01]  /*20250*/  STL [R1+0x3ec], R6 ;  /* 0x0003ec0601007387 */ /* 0x0005e20000100800 */
[----:B-1----:R-:W-:Y:S02]  /*20260*/  IMAD.MOV.U32 R190, RZ, RZ, R2 ;  /* 0x000000ffffbe7224 */ /* 0x002fe400078e0002 */
        /* <DEDUP_REMOVED lines=30> */
[----:B------:R1:W-:Y:S01]  /*20450*/  LDGSTS.E [R175+0x32580], desc[UR60][R190.64], P0 ;  /* 0x32580000beaf7fae */ /* 0x0003e2000812187c */
[----:B------:R-:W-:-:S03]  /*20460*/  IADD3.X R186, R186, R182, RZ, P1, !PT ;  /* 0x000000b6baba7210 */ /* 0x000fc60000ffe4ff */
[----:B------:R-:W-:Y:S01]  /*20470*/  STL [R1+0x4f0], R2 ;  /* 0x0004f00201007387 */ /* 0x000fe20000100800 */
[----:B------:R-:W-:-:S03]  /*20480*/  IMAD.X R223, R223, 0x1, R182, P2 ;  /* 0x00000001dfdf7824 */ /* 0x000fc600010e06b6 */
[----:B------:R2:W-:Y:S01]  /*20490*/  STL [R1+0x4ec], R186 ;  /* 0x0004ecba01007387 */ /* 0x0005e20000100800 */
[----:B-1----:R-:W-:Y:S02]  /*204a0*/  IMAD.MOV.U32 R190, RZ, RZ, R2 ;  /* 0x000000ffffbe7224 */ /* 0x002fe400078e0002 */
[----:B------:R-:W-:Y:S01]  /*204b0*/  IMAD.MOV.U32 R191, RZ, RZ, R186 ;  /* 0x000000ffffbf7224 */ /* 0x000fe200078e00ba */
[----:B------:R-:W-:Y:S04]  /*204c0*/  STL [R1+0x530], R6 ;  /* 0x0005300601007387 */ /* 0x000fe80000100800 */
        /* <DEDUP_REMOVED lines=9> */
[-C--:B---3--:R-:W-:Y:S02]  /*20560*/  IADD3 R0, P1, R0, R183.reuse, RZ ;  /* 0x000000b700007210 */ /* 0x088fe40007f3e0ff */
        /* <DEDUP_REMOVED lines=52> */
[----:B------:R-:W-:-:S03]  /*208b0*/  MOV R191, R189 ;  /* 0x000000bd00bf7202 */ /* 0x000fc60000000f00 */
[----:B------:R-:W4:Y:S01]  /*208c0*/  LDL.LU R189, [R1+0x3b4] ;  /* 0x0003b40001bd7983 */ /* 0x000f220000300800 */
[----:B--2---:R-:W-:-:S03]  /*208d0*/  IADD3 R2, P1, R2, R183, RZ ;  /* 0x000000b702027210 */ /* 0x004fc60007f3e0ff */
[----:B------:R1:W-:Y:S02]  /*208e0*/  LDGSTS.E [R175+0x30600], desc[UR60][R190.64], P0 ;  /* 0x30600000beaf7fae */ /* 0x0003e4000812187c */
[--C-:B------:R-:W-:Y:S01]  /*208f0*/  IMAD.X R186, R186, 0x1, R182.reuse, P1 ;  /* 0x00000001baba7824 */ /* 0x100fe200008e06b6 */
        /* <DEDUP_REMOVED lines=31> */
[----:B------:R-:W-:-:S03]  /*20af0*/  MOV R191, R189 ;  /* 0x000000bd00bf7202 */ /* 0x000fc60000000f00 */
[----:B------:R-:W4:Y:S01]  /*20b00*/  LDL.LU R189, [R1+0x4b4] ;  /* 0x0004b40001bd7983 */ /* 0x000f220000300800 */
[-C--:B--2---:R-:W-:Y:S02]  /*20b10*/  IADD3 R2, P1, R2, R183.reuse, RZ ;  /* 0x000000b702027210 */ /* 0x084fe40007f3e0ff */
[----:B------:R-:W-:Y:S01]  /*20b20*/  IADD3 R186, P2, R186, R183, RZ ;  /* 0x000000b7baba7210 */ /* 0x000fe20007f5e0ff */
[----:B------:R1:W-:Y:S02]  /*20b30*/  LDGSTS.E [R175+0x31600], desc[UR60][R190.64], P0 ;  /* 0x31600000beaf7fae */ /* 0x0003e4000812187c */
[--C-:B------:R-:W-:Y:S02]  /*20b40*/  IMAD.X R6, R6, 0x1, R182.reuse, P1 ;  /* 0x0000000106067824 */ /* 0x100fe400008e06b6 */
        /* <DEDUP_REMOVED lines=30> */
[----:B------:R-:W-:-:S03]  /*20d30*/  MOV R191, R189 ;  /* 0x000000bd00bf7202 */ /* 0x000fc60000000f00 */
[----:B------:R-:W4:Y:S01]  /*20d40*/  LDL.LU R189, [R1+0x5b4] ;  /* 0x0005b40001bd7983 */ /* 0x000f220000300800 */
[-C--:B--2---:R-:W-:Y:S02]  /*20d50*/  IADD3 R2, P1, R2, R183.reuse, RZ ;  /* 0x000000b702027210 */ /* 0x084fe40007f3e0ff */
[----:B------:R-:W-:Y:S01]  /*20d60*/  IADD3 R6, P2, R6, R183, RZ ;  /* 0x000000b706067210 */ /* 0x000fe20007f5e0ff */
[----:B------:R1:W-:Y:S02]  /*20d70*/  LDGSTS.E [R175+0x32600], desc[UR60][R190.64], P0 ;  /* 0x32600000beaf7fae */ /* 0x0003e4000812187c */
[--C-:B------:R-:W-:Y:S02]  /*20d80*/  IMAD.X R186, R186, 0x1, R182.reuse, P1 ;  /* 0x00000001baba7824 */ /* 0x100fe400008e06b6 */
[----:B------:R-:W-:Y:S01]  /*20d90*/  STL [R1+0x4f8], R2 ;  /* 0x0004f80201007387 */ /* 0x000fe20000100800 */
[----:B------:R-:W-:-:S03]  /*20da0*/  IMAD.X R223, R223, 0x1, R182, P2 ;  /* 0x00000001dfdf7824 */ /* 0x000fc600010e06b6 */
[----:B------:R2:W-:Y:S01]  /*20db0*/  STL [R1+0x4f4], R186 ;  /* 0x0004f4ba01007387 */ /* 0x0005e20000100800 */
[----:B-1----:R-:W-:-:S03]  /*20dc0*/  IMAD.MOV.U32 R190, RZ, RZ, R2 ;  /* 0x000000ffffbe7224 */ /* 0x002fc600078e0002 */
[----:B------:R-:W-:Y:S01]  /*20dd0*/  STL [R1+0x538], R6 ;  /* 0x0005380601007387 */ /* 0x000fe20000100800 */
[----:B------:R-:W-:-:S03]  /*20de0*/  IMAD.MOV.U32 R191, RZ, RZ, R186 ;  /* 0x000000ffffbf7224 */ /* 0x000fc600078e00ba */
        /* <DEDUP_REMOVED lines=22> */
[----:B-1----:R-:W-:Y:S01]  /*20f50*/  IMAD.MOV.U32 R190, RZ, RZ, R185 ;  /* 0x000000ffffbe7224 */ /* 0x002fe200078e00b9 */
[----:B------:R-:W-:Y:S01]  /*20f60*/  MOV R191, R189 ;  /* 0x000000bd00bf7202 */ /* 0x000fe20000000f00 */
[----:B----4-:R-:W4:Y:S04]  /*20f70*/  LDL.LU R185, [R1+0x27c] ;  /* 0x00027c0001b97983 */ /* 0x010f280000300800 */
[----:B------:R-:W4:Y:S01]  /*20f80*/  LDL.LU R189, [R1+0x2bc] ;  /* 0x0002bc0001bd7983 */ /* 0x000f220000300800 */
[----:B--2---:R-:W-:-:S02]  /*20f90*/  IADD3 R186, P1, R186, R183, RZ ;  /* 0x000000b7baba7210 */ /* 0x004fc40007f3e0ff */
[----:B------:R-:W-:Y:S01]  /*20fa0*/  IADD3 R2, P2, R2, R183, RZ ;  /* 0x000000b702027210 */ /* 0x000fe20007f5e0ff */
[----:B------:R1:W-:Y:S02]  /*20fb0*/  LDGSTS.E [R175+0x33600], desc[UR60][R190.64], P0 ;  /* 0x33600000beaf7fae */ /* 0x0003e4000812187c */
[--C-:B------:R-:W-:Y:S02]  /*20fc0*/  IMAD.X R223, R223, 0x1, R182.reuse, P1 ;  /* 0x00000001dfdf7824 */ /* 0x100fe400008e06b6 */
[----:B------:R-:W-:Y:S01]  /*20fd0*/  IMAD.X R6, R6, 0x1, R182, P2 ;  /* 0x0000000106067824 */ /* 0x000fe200010e06b6 */
[----:B------:R2:W-:Y:S01]  /*20fe0*/  STL [R1+0x5f8], R186 ;  /* 0x0005f8ba01007387 */ /* 0x0005e20000100800 */
[----:B-1----:R-:W-:Y:S02]  /*20ff0*/  IMAD.MOV.U32 R190, RZ, RZ, R186 ;  /* 0x000000ffffbe7224 */ /* 0x002fe400078e00ba */
[----:B------:R-:W-:Y:S01]  /*21000*/  IMAD.MOV.U32 R191, RZ, RZ, R223 ;  /* 0x000000ffffbf7224 */ /* 0x000fe200078e00df */
[----:B------:R-:W-:Y:S04]  /*21010*/  STL [R1+0x5f4], R223 ;  /* 0x0005f4df01007387 */ /* 0x000fe80000100800 */
        /* <DEDUP_REMOVED lines=25> */
[----:B-1----:R-:W-:-:S03]  /*211b0*/  MOV R190, R184 ;  /* 0x000000b800be7202 */ /* 0x002fc60000000f00 */
        /* <DEDUP_REMOVED lines=9> */
[----:B------:R-:W-:Y:S01]  /*21250*/  IMAD.MOV.U32 R191, RZ, RZ, R186 ;  /* 0x000000ffffbf7224 */ /* 0x000fe200078e00ba */
[----:B------:R1:W-:Y:S01]  /*21260*/  STL [R1+0x2fc], R186 ;  /* 0x0002fcba01007387 */ /* 0x0003e20000100800 */
[----:B------:R-:W-:-:S03]  /*21270*/  IMAD.X R223, R223, 0x1, R182, P2 ;  /* 0x00000001dfdf7824 */ /* 0x000fc600010e06b6 */
        /* <DEDUP_REMOVED lines=23> */
[----:B----4-:R-:W-:-:S03]  /*213f0*/  MOV R190, R185 ;  /* 0x000000b900be7202 */ /* 0x010fc60000000f00 */
[----:B------:R-:W4:Y:S01]  /*21400*/  LDL.LU R185, [R1+0x47c] ;  /* 0x00047c0001b97983 */ /* 0x000f220000300800 */
[----:B------:R-:W-:-:S03]  /*21410*/  IMAD.MOV.U32 R191, RZ, RZ, R189 ;  /* 0x000000ffffbf7224 */ /* 0x000fc600078e00bd */
[----:B------:R-:W4:Y:S01]  /*21420*/  LDL.LU R189, [R1+0x4bc] ;  /* 0x0004bc0001bd7983 */ /* 0x000f220000300800 */
[-C--:B--2---:R-:W-:Y:S02]  /*21430*/  IADD3 R2, P1, R2, R183.reuse, RZ ;  /* 0x000000b702027210 */ /* 0x084fe40007f3e0ff */
[----:B------:R-:W-:Y:S01]  /*21440*/  IADD3 R186, P2, R186, R183, RZ ;  /* 0x000000b7baba7210 */ /* 0x000fe20007f5e0ff */
[----:B------:R1:W-:Y:S04]  /*21450*/  LDGSTS.E [R175+0x31680], desc[UR60][R190.64], P0 ;  /* 0x31680000beaf7fae */ /* 0x0003e8000812187c */
[----:B------:R2:W-:Y:S01]  /*21460*/  STL [R1+0x400], R2 ;  /* 0x0004000201007387 */ /* 0x0005e20000100800 */
[----:B------:R-:W-:Y:S02]  /*21470*/  IMAD.X R6, R6, 0x1, R182, P1 ;  /* 0x0000000106067824 */ /* 0x000fe400008e06b6 */
[----:B-1----:R-:W-:-:S02]  /*21480*/  IMAD.MOV.U32 R190, RZ, RZ, R2 ;  /* 0x000000ffffbe7224 */ /* 0x002fc400078e0002 */
[----:B------:R-:W-:Y:S01]  /*21490*/  IMAD.X R223, R223, 0x1, R182, P2 ;  /* 0x00000001dfdf7824 */ /* 0x000fe200010e06b6 */
        /* <DEDUP_REMOVED lines=25> */
[----:B-1----:R-:W-:-:S02]  /*21630*/  MOV R190, R184 ;  /* 0x000000b800be7202 */ /* 0x002fc40000000f00 */
[----:B----4-:R-:W4:Y:S01]  /*21640*/  LDL.LU R184, [R1+0x57c] ;  /* 0x00057c0001b87983 */ /* 0x010f220000300800 */
[----:B------:R-:W-:-:S03]  /*21650*/  IMAD.MOV.U32 R191, RZ, RZ, R189 ;  /* 0x000000ffffbf7224 */ /* 0x000fc600078e00bd */
        /* <DEDUP_REMOVED lines=8> */
[----:B-1----:R-:W-:Y:S02]  /*216e0*/  IMAD.MOV.U32 R190, RZ, RZ, R2 ;  /* 0x000000ffffbe7224 */ /* 0x002fe400078e0002 */
[----:B------:R-:W-:Y:S01]  /*216f0*/  IMAD.MOV.U32 R191, RZ, RZ, R186 ;  /* 0x000000ffffbf7224 */ /* 0x000fe200078e00ba */
[----:B------:R-:W-:Y:S04]  /*21700*/  STL [R1+0x540], R6 ;  /* 0x0005400601007387 */ /* 0x000fe80000100800 */
[----:B------:R1:W-:Y:S04]  /*21710*/  LDGSTS.E [R175+0x32a80], desc[UR60][R190.64], P0 ;  /* 0x32a80000beaf7fae */ /* 0x0003e8000812187c */
[----:B--2---:R-:W2:Y:S04]  /*21720*/  LDL.LU R186, [R1+0x600] ;  /* 0x0006000001ba7983 */ /* 0x004ea80000300800 */
[----:B------:R1:W-:Y:S04]  /*21730*/  STL [R1+0x53c], R223 ;  /* 0x00053cdf01007387 */ /* 0x0003e80000100800 */
[----:B------:R-:W2:Y:S01]  /*21740*/  LDL.LU R2, [R1+0x640] ;  /* 0x0006400001027983 */ /* 0x000ea20000300800 */
[----:B-1----:R-:W-:-:S02]  /*21750*/  IMAD.MOV.U32 R191, RZ, RZ, R223 ;  /* 0x000000ffffbf7224 */ /* 0x002fc400078e00df */
[----:B------:R-:W-:Y:S01]  /*21760*/  IMAD.MOV.U32 R190, RZ, RZ, R6 ;  /* 0x000000ffffbe7224 */ /* 0x000fe200078e0006 */
[----:B------:R-:W2:Y:S04]  /*21770*/  LDL.LU R223, [R1+0x5fc] ;  /* 0x0005fc0001df7983 */ /* 0x000ea80000300800 */
        /* <DEDUP_REMOVED lines=15> */
[----:B-1----:R-:W-:Y:S01]  /*21870*/  MOV R190, R185 ;  /* 0x000000b900be7202 */ /* 0x002fe20000000f00 */
[----:B------:R-:W-:Y:S01]  /*21880*/  IMAD.MOV.U32 R191, RZ, RZ, R189 ;  /* 0x000000ffffbf7224 */ /* 0x000fe200078e00bd */
[----:B----4-:R-:W4:Y:S04]  /*21890*/  LDL.LU R185, [R1+0x284] ;  /* 0x0002840001b97983 */ /* 0x010f280000300800 */
[----:B------:R-:W4:Y:S01]  /*218a0*/  LDL.LU R189, [R1+0x2c4] ;  /* 0x0002c40001bd7983 */ /* 0x000f220000300800 */
[----:B--2---:R-:W-:-:S02]  /*218b0*/  IADD3 R186, P1, R186, R183, RZ ;  /* 0x000000b7baba7210 */ /* 0x004fc40007f3e0ff */
[----:B------:R-:W-:Y:S01]  /*218c0*/  IADD3 R2, P2, R2, R183, RZ ;  /* 0x000000b702027210 */ /* 0x000fe20007f5e0ff */
[----:B------:R1:W-:Y:S02]  /*218d0*/  LDGSTS.E [R175+0x33680], desc[UR60][R190.64], P0 ;  /* 0x33680000beaf7fae */ /* 0x0003e4000812187c */
[--C-:B------:R-:W-:Y:S02]  /*218e0*/  IMAD.X R223, R223, 0x1, R182.reuse, P1 ;  /* 0x00000001dfdf7824 */ /* 0x100fe400008e06b6 */
[----:B------:R-:W-:Y:S01]  /*218f0*/  IMAD.X R6, R6, 0x1, R182, P2 ;  /* 0x0000000106067824 */ /* 0x000fe200010e06b6 */
[----:B------:R-:W-:Y:S01]  /*21900*/  STL [R1+0x600], R186 ;  /* 0x000600ba01007387 */ /* 0x000fe20000100800 */
[----:B-1----:R-:W-:Y:S02]  /*21910*/  IMAD.MOV.U32 R190, RZ, RZ, R186 ;  /* 0x000000ffffbe7224 */ /* 0x002fe400078e00ba */
[----:B------:R-:W-:Y:S01]  /*21920*/  IMAD.MOV.U32 R191, RZ, RZ, R223 ;  /* 0x000000ffffbf7224 */ /* 0x000fe200078e00df */
[----:B------:R-:W-:Y:S04]  /*21930*/  STL [R1+0x5fc], R223 ;  /* 0x0005fcdf01007387 */ /* 0x000fe80000100800 */
[----:B------:R1:W-:Y:S04]  /*21940*/  LDGSTS.E [R175+0x33a80], desc[UR60][R190.64], P0 ;  /* 0x33a80000beaf7fae */ /* 0x0003e8000812187c */
[----:B------:R-:W-:Y:S04]  /*21950*/  STL [R1+0x640], R2 ;  /* 0x0006400201007387 */ /* 0x000fe80000100800 */
[----:B------:R2:W-:Y:S01]  /*21960*/  STL [R1+0x63c], R6 ;  /* 0x00063c0601007387 */ /* 0x0005e20000100800 */
[----:B-1----:R-:W-:-:S02]  /*21970*/  IMAD.MOV.U32 R190, RZ, RZ, R2 ;  /* 0x000000ffffbe7224 */ /* 0x002fc400078e0002 */
[----:B------:R-:W-:Y:S02]  /*21980*/  IMAD.MOV.U32 R191, RZ, RZ, R6 ;  /* 0x000000ffffbf7224 */ /* 0x000fe400078e0006 */
[----:B--2---:R-:W2:Y:S04]  /*21990*/  LDL.LU R6, [R1+0x304] ;  /* 0x0003040001067983 */ /* 0x004ea80000300800 */
[----:B------:R-:W2:Y:S04]  /*219a0*/  LDL.LU R2, [R1+0x308] ;  /* 0x0003080001027983 */ /* 0x000ea80000300800 */
[----:B------:R1:W-:Y:S04]  /*219b0*/  LDGSTS.E [R175+0x33e80], desc[UR60][R190.64], P0 ;  /* 0x33e80000beaf7fae */ /* 0x0003e8000812187c */
[----:B------:R-:W2:Y:S04]  /*219c0*/  LDL.LU R223, [R1+0x344] ;  /* 0x0003440001df7983 */ /* 0x000ea80000300800 */
[----:B------:R-:W2:Y:S01]  /*219d0*/  LDL.LU R186, [R1+0x348] ;  /* 0x0003480001ba7983 */ /* 0x000ea20000300800 */
        /* <DEDUP_REMOVED lines=9> */
[----:B------:R-:W-:-:S03]  /*21a70*/  MOV R191, R185 ;  /* 0x000000b900bf7202 */ /* 0x000fc60000000f00 */
        /* <DEDUP_REMOVED lines=12> */
[----:B------:R2:W-:Y:S01]  /*21b40*/  STL [R1+0x308], R2 ;  /* 0x0003080201007387 */ /* 0x0005e20000100800 */
[----:B-1----:R-:W-:Y:S01]  /*21b50*/  IMAD.MOV.U32 R190, RZ, RZ, R2 ;  /* 0x000000ffffbe7224 */ /* 0x002fe200078e0002 */
[----:B------:R-:W-:Y:S01]  /*21b60*/  IADD3 R186, P2, R186, R183, RZ ;  /* 0x000000b7baba7210 */ /* 0x000fe20007f5e0ff */
[----:B------:R-:W-:Y:S01]  /*21b70*/  IMAD.MOV.U32 R191, RZ, RZ, R6 ;  /* 0x000000ffffbf7224 */ /* 0x000fe200078e0006 */
[----:B------:R1:W-:Y:S03]  /*21b80*/  STL [R1+0x304], R6 ;  /* 0x0003040601007387 */ /* 0x0003e60000100800 */
[----:B------:R-:W-:Y:S01]  /*21b90*/  IMAD.X R223, R223, 0x1, R182, P2 ;  /* 0x00000001dfdf7824 */ /* 0x000fe200010e06b6 */
[----:B------:R1:W-:Y:S04]  /*21ba0*/  STL [R1+0x348], R186 ;  /* 0x000348ba01007387 */ /* 0x0003e80000100800 */
[----:B--2---:R-:W2:Y:S04]  /*21bb0*/  LDL.LU R2, [R1+0x408] ;  /* 0x0004080001027983 */ /* 0x004ea80000300800 */
[----:B------:R1:W-:Y:S04]  /*21bc0*/  LDGSTS.E [R175+0x30b00], desc[UR60][R190.64], P0 ;  /* 0x30b00000beaf7fae */ /* 0x0003e8000812187c */
[----:B------:R1:W-:Y:S04]  /*21bd0*/  STL [R1+0x344], R223 ;  /* 0x000344df01007387 */ /* 0x0003e80000100800 */
[----:B-1----:R-:W2:Y:S01]  /*21be0*/  LDL.LU R6, [R1+0x448] ;  /* 0x0004480001067983 */ /* 0x002ea20000300800 */
[----:B------:R-:W-:-:S02]  /*21bf0*/  IMAD.MOV.U32 R190, RZ, RZ, R186 ;  /* 0x000000ffffbe7224 */ /* 0x000fc400078e00ba */
[----:B------:R-:W-:Y:S01]  /*21c00*/  IMAD.MOV.U32 R191, RZ, RZ, R223 ;  /* 0x000000ffffbf7224 */ /* 0x000fe200078e00df */
[----:B------:R-:W2:Y:S04]  /*21c10*/  LDL.LU R186, [R1+0x404] ;  /* 0x0004040001ba7983 */ /* 0x000ea80000300800 */
[----:B------:R-:W2:Y:S04]  /*21c20*/  LDL.LU R223, [R1+0x444] ;  /* 0x0004440001df7983 */ /* 0x000ea80000300800 */
[----:B------:R1:W-:Y:S01]  /*21c30*/  LDGSTS.E [R175+0x30f00], desc[UR60][R190.64], P0 ;  /* 0x30f00000beaf7fae */ /* 0x0003e2000812187c */
[----:B------:R-:W-:-:S02]  /*21c40*/  IADD3 R0, P1, R0, R183, RZ ;  /* 0x000000b700007210 */ /* 0x000fc40007f3e0ff */
[----:B---3--:R-:W-:-:S03]  /*21c50*/  IADD3 R185, P2, R185, R183, RZ ;  /* 0x000000b7b9b97210 */ /* 0x008fc60007f5e0ff */
[----:B------:R3:W-:Y:S01]  /*21c60*/  STL [R1+0x388], R0 ;  /* 0x0003880001007387 */ /* 0x0007e20000100800 */
[----:B-1----:R-:W-:Y:S02]  /*21c70*/  IMAD.MOV.U32 R190, RZ, RZ, R0 ;  /* 0x000000ffffbe7224 */ /* 0x002fe400078e0000 */
[--C-:B----4-:R-:W-:Y:S02]  /*21c80*/  IMAD.X R184, R184, 0x1, R182.reuse, P1 ;  /* 0x00000001b8b87824 */ /* 0x110fe400008e06b6 */
[----:B------:R-:W-:-:S03]  /*21c90*/  IMAD.X R189, R189, 0x1, R182, P2 ;  /* 0x00000001bdbd7824 */ /* 0x000fc600010e06b6 */
[----:B------:R1:W-:Y:S01]  /*21ca0*/  STL [R1+0x384], R184 ;  /* 0x000384b801007387 */ /* 0x0003e20000100800 */
[----:B------:R-:W-:-:S03]  /*21cb0*/  MOV R191, R184 ;  /* 0x000000b800bf7202 */ /* 0x000fc60000000f00 */
        /* <DEDUP_REMOVED lines=15> */
[----:B------:R-:W-:Y:S01]  /*21db0*/  IMAD.MOV.U32 R191, RZ, RZ, R186 ;  /* 0x000000ffffbf7224 */ /* 0x000fe200078e00ba */
[----:B------:R1:W-:Y:S01]  /*21dc0*/  STL [R1+0x404], R186 ;  /* 0x000404ba01007387 */ /* 0x0003e20000100800 */
[----:B------:R-:W-:-:S03]  /*21dd0*/  IMAD.X R223, R223, 0x1, R182, P2 ;  /* 0x00000001dfdf7824 */ /* 0x000fc600010e06b6 */
[----:B------:R-:W-:Y:S04]  /*21de0*/  STL [R1+0x448], R6 ;  /* 0x0004480601007387 */ /* 0x000fe80000100800 */
[----:B--2---:R-:W2:Y:S04]  /*21df0*/  LDL.LU R2, [R1+0x508] ;  /* 0x0005080001027983 */ /* 0x004ea80000300800 */
[----:B------:R1:W-:Y:S04]  /*21e00*/  LDGSTS.E [R175+0x31b00], desc[UR60][R190.64], P0 ;  /* 0x31b00000beaf7fae */ /* 0x0003e8000812187c */
[----:B------:R1:W-:Y:S04]  /*21e10*/  STL [R1+0x444], R223 ;  /* 0x000444df01007387 */ /* 0x0003e80000100800 */
[----:B-1----:R-:W2:Y:S01]  /*21e20*/  LDL.LU R186, [R1+0x548] ;  /* 0x0005480001ba7983 */ /* 0x002ea20000300800 */
[----:B------:R-:W-:-:S02]  /*21e30*/  IMAD.MOV.U32 R190, RZ, RZ, R6 ;  /* 0x000000ffffbe7224 */ /* 0x000fc400078e0006 */
[----:B------:R-:W-:Y:S02]  /*21e40*/  IMAD.MOV.U32 R191, RZ, RZ, R223 ;  /* 0x000000ffffbf7224 */ /* 0x000fe400078e00df */
[----:B------:R-:W2:Y:S04]  /*21e50*/  LDL.LU R223, [R1+0x504] ;  /* 0x0005040001df7983 */ /* 0x000ea80000300800 */
        /* <DEDUP_REMOVED lines=21> */
[----:B------:R-:W-:Y:S01]  /*21fb0*/  IADD3 R186, P2, R186, R183, RZ ;  /* 0x000000b7baba7210 */ /* 0x000fe20007f5e0ff */
[----:B------:R-:W-:Y:S02]  /*21fc0*/  IMAD.X R223, R223, 0x1, R182, P1 ;  /* 0x00000001dfdf7824 */ /* 0x000fe400008e06b6 */
[----:B-1----:R-:W-:Y:S02]  /*21fd0*/  IMAD.MOV.U32 R190, RZ, RZ, R2 ;  /* 0x000000ffffbe7224 */ /* 0x002fe400078e0002 */
[----:B------:R-:W-:Y:S02]  /*21fe0*/  IMAD.MOV.U32 R191, RZ, RZ, R223 ;  /* 0x000000ffffbf7224 */ /* 0x000fe400078e00df */
[----:B------:R-:W-:-:S03]  /*21ff0*/  IMAD.X R6, R6, 0x1, R182, P2 ;  /* 0x0000000106067824 */ /* 0x000fc600010e06b6 */
[----:B------:R1:W-:Y:S04]  /*22000*/  LDGSTS.E [R175+0x32b00], desc[UR60][R190.64], P0 ;  /* 0x32b00000beaf7fae */ /* 0x0003e8000812187c */
[----:B------:R-:W-:Y:S04]  /*22010*/  STL [R1+0x508], R2 ;  /* 0x0005080201007387 */ /* 0x000fe80000100800 */
[----:B------:R2:W-:Y:S01]  /*22020*/  STL [R1+0x504], R223 ;  /* 0x000504df01007387 */ /* 0x0005e20000100800 */
[----:B-1----:R-:W-:Y:S02]  /*22030*/  IMAD.MOV.U32 R190, RZ, RZ, R186 ;  /* 0x000000ffffbe7224 */ /* 0x002fe400078e00ba */
[----:B------:R-:W-:Y:S01]  /*22040*/  IMAD.MOV.U32 R191, RZ, RZ, R6 ;  /* 0x000000ffffbf7224 */ /* 0x000fe200078e0006 */
[----:B------:R-:W-:Y:S04]  /*22050*/  STL [R1+0x548], R186 ;  /* 0x000548ba01007387 */ /* 0x000fe80000100800 */
[----:B--2---:R-:W2:Y:S04]  /*22060*/  LDL.LU R223, [R1+0x608] ;  /* 0x0006080001df7983 */ /* 0x004ea80000300800 */
[----:B------:R1:W-:Y:S04]  /*22070*/  LDGSTS.E [R175+0x32f00], desc[UR60][R190.64], P0 ;  /* 0x32f00000beaf7fae */ /* 0x0003e8000812187c */
[----:B------:R1:W-:Y:S04]  /*22080*/  STL [R1+0x544], R6 ;  /* 0x0005440601007387 */ /* 0x0003e80000100800 */
[----:B------:R-:W2:Y:S04]  /*22090*/  LDL.LU R2, [R1+0x648] ;  /* 0x0006480001027983 */ /* 0x000ea80000300800 */
[----:B-1----:R-:W5:Y:S04]  /*220a0*/  LDL.LU R6, [R1+0xc04] ;  /* 0x000c040001067983 */ /* 0x002f680000300800 */
[----:B------:R-:W2:Y:S01]  /*220b0*/  LDL.LU R186, [R1+0x644] ;  /* 0x0006440001ba7983 */ /* 0x000ea20000300800 */
[----:B---3--:R-:W-:-:S05]  /*220c0*/  IADD3 R0, P1, R0, R183, RZ ;  /* 0x000000b700007210 */ /* 0x008fca0007f3e0ff */
[----:B------:R-:W-:Y:S01]  /*220d0*/  IMAD.MOV.U32 R190, RZ, RZ, R0 ;  /* 0x000000ffffbe7224 */ /* 0x000fe200078e0000 */
[----:B------:R-:W-:Y:S01]  /*220e0*/  IADD3 R185, P2, R185, R183, RZ ;  /* 0x000000b7b9b97210 */ /* 0x000fe20007f5e0ff */
[----:B------:R1:W-:Y:S01]  /*220f0*/  STL [R1+0x588], R0 ;  /* 0x0005880001007387 */ /* 0x0003e20000100800 */
[----:B----4-:R-:W-:-:S05]  /*22100*/  IMAD.X R184, R184, 0x1, R182, P1 ;  /* 0x00000001b8b87824 */ /* 0x010fca00008e06b6 */
[----:B------:R-:W-:Y:S01]  /*22110*/  MOV R191, R184 ;  /* 0x000000b800bf7202 */ /* 0x000fe20000000f00 */
[----:B------:R-:W-:Y:S01]  /*22120*/  IMAD.X R189, R189, 0x1, R182, P2 ;  /* 0x00000001bdbd7824 */ /* 0x000fe200010e06b6 */
[----:B------:R3:W-:Y:S04]  /*22130*/  STL [R1+0x584], R184 ;  /* 0x000584b801007387 */ /* 0x0007e80000100800 */
[----:B------:R4:W-:Y:S04]  /*22140*/  LDGSTS.E [R175+0x33300], desc[UR60][R190.64], P0 ;  /* 0x33300000beaf7fae */ /* 0x0009e8000812187c */
[----:B------:R-:W-:Y:S04]  /*22150*/  STL [R1+0x5c8], R185 ;  /* 0x0005c8b901007387 */ /* 0x000fe80000100800 */
[----:B-1----:R-:W2:Y:S01]  /*22160*/  LDL.LU R0, [R1+0x290] ;  /* 0x0002900001007983 */ /* 0x002ea20000300800 */
[----:B----4-:R-:W-:-:S02]  /*22170*/  IMAD.MOV.U32 R190, RZ, RZ, R185 ;  /* 0x000000ffffbe7224 */ /* 0x010fc400078e00b9 */
[----:B------:R-:W-:Y:S01]  /*22180*/  IMAD.MOV.U32 R191, RZ, RZ, R189 ;  /* 0x000000ffffbf7224 */ /* 0x000fe200078e00bd */
[----:B------:R1:W-:Y:S04]  /*22190*/  STL [R1+0x5c4], R189 ;  /* 0x0005c4bd01007387 */ /* 0x0003e80000100800 */
[----:B---3--:R-:W3:Y:S04]  /*221a0*/  LDL.LU R184, [R1+0x2d0] ;  /* 0x0002d00001b87983 */ /* 0x008ee80000300800 */
[----:B------:R4:W-:Y:S04]  /*221b0*/  LDGSTS.E [R175+0x33700], desc[UR60][R190.64], P0 ;  /* 0x33700000beaf7fae */ /* 0x0009e8000812187c */
[----:B-1----:R-:W3:Y:S04]  /*221c0*/  LDL.LU R189, [R1+0x28c] ;  /* 0x00028c0001bd7983 */ /* 0x002ee80000300800 */
[----:B------:R-:W3:Y:S04]  /*221d0*/  LDL.LU R185, [R1+0x2cc] ;  /* 0x0002cc0001b97983 */ /* 0x000ee80000300800 */
[----:B------:R-:W3:Y:S01]  /*221e0*/  LDL.LU R191, [R1+0x604] ;  /* 0x0006040001bf7983 */ /* 0x000ee20000300800 */
[----:B--2---:R-:W-:-:S05]  /*221f0*/  IADD3 R223, P1, R223, R183, RZ ;  /* 0x000000b7dfdf7210 */ /* 0x004fca0007f3e0ff */
[----:B----4-:R-:W-:Y:S01]  /*22200*/  IMAD.MOV.U32 R190, RZ, RZ, R223 ;  /* 0x000000ffffbe7224 */ /* 0x010fe200078e00df */
[----:B------:R-:W-:Y:S01]  /*22210*/  IADD3 R2, P2, R2, R183, RZ ;  /* 0x000000b702027210 */ /* 0x000fe20007f5e0ff */
[----:B------:R-:W-:Y:S04]  /*22220*/  STL [R1+0x608], R223 ;  /* 0x000608df01007387 */ /* 0x000fe80000100800 */
[--C-:B------:R-:W-:Y:S02]  /*22230*/  IMAD.X R186, R186, 0x1, R182.reuse, P2 ;  /* 0x00000001baba7824 */ /* 0x100fe400010e06b6 */
[----:B---3--:R-:W-:-:S05]  /*22240*/  IMAD.X R191, R191, 0x1, R182, P1 ;  /* 0x00000001bfbf7824 */ /* 0x008fca00008e06b6 */
[----:B------:R1:W-:Y:S04]  /*22250*/  STL [R1+0x604], R191 ;  /* 0x000604bf01007387 */ /* 0x0003e80000100800 */
[----:B------:R-:W-:Y:S04]  /*22260*/  STL [R1+0x648], R2 ;  /* 0x0006480201007387 */ /* 0x000fe80000100800 */
[----:B------:R2:W-:Y:S04]  /*22270*/  LDGSTS.E [R175+0x33b00], desc[UR60][R190.64], P0 ;  /* 0x33b00000beaf7fae */ /* 0x0005e8000812187c */
[----:B------:R3:W-:Y:S01]  /*22280*/  STL [R1+0x644], R186 ;  /* 0x000644ba01007387 */ /* 0x0007e20000100800 */
[----:B--2---:R-:W-:-:S02]  /*22290*/  IMAD.MOV.U32 R190, RZ, RZ, R2 ;  /* 0x000000ffffbe7224 */ /* 0x004fc400078e0002 */
[----:B-1----:R-:W-:Y:S02]  /*222a0*/  IMAD.MOV.U32 R191, RZ, RZ, R186 ;  /* 0x000000ffffbf7224 */ /* 0x002fe400078e00ba */
[----:B---3--:R-:W2:Y:S04]  /*222b0*/  LDL.LU R186, [R1+0x310] ;  /* 0x0003100001ba7983 */ /* 0x008ea80000300800 */
[----:B------:R-:W3:Y:S04]  /*222c0*/  LDL.LU R223, [R1+0x34c] ;  /* 0x00034c0001df7983 */ /* 0x000ee80000300800 */
[----:B------:R-:W4:Y:S04]  /*222d0*/  LDL.LU R2, [R1+0x350] ;  /* 0x0003500001027983 */ /* 0x000f280000300800 */
[----:B------:R1:W-:Y:S04]  /*222e0*/  LDGSTS.E [R175+0x33f00], desc[UR60][R190.64], P0 ;  /* 0x33f00000beaf7fae */ /* 0x0003e8000812187c */
[----:B------:R-:W3:Y:S01]  /*222f0*/  LDL.LU R175, [R1+0x30c] ;  /* 0x00030c0001af7983 */ /* 0x000ee20000300800 */
[----:B------:R-:W-:-:S02]  /*22300*/  IADD3 R0, P1, R0, R183, RZ ;  /* 0x000000b700007210 */ /* 0x000fc40007f3e0ff */
[----:B-1----:R-:W-:Y:S02]  /*22310*/  LOP3.LUT R191, R3, 0x70, RZ, 0x3c, !PT ;  /* 0x0000007003bf7812 */ /* 0x002fe400078e3cff */
[----:B------:R-:W-:Y:S01]  /*22320*/  IADD3 R184, P2, R184, R183, RZ ;  /* 0x000000b7b8b87210 */ /* 0x000fe20007f5e0ff */
[--C-:B------:R-:W-:Y:S01]  /*22330*/  IMAD.X R189, R189, 0x1, R182.reuse, P1 ;  /* 0x00000001bdbd7824 */ /* 0x100fe200008e06b6 */
[----:B------:R1:W-:Y:S01]  /*22340*/  STL [R1+0x290], R0 ;  /* 0x0002900001007387 */ /* 0x0003e20000100800 */
[----:B------:R-:W-:Y:S02]  /*22350*/  IMAD.IADD R179, R191, 0x1, R179 ;  /* 0x00000001bfb37824 */ /* 0x000fe400078e02b3 */
[----:B------:R-:W-:Y:S01]  /*22360*/  IMAD.X R185, R185, 0x1, R182, P2 ;  /* 0x00000001b9b97824 */ /* 0x000fe200010e06b6 */
[----:B------:R1:W-:Y:S01]  /*22370*/  STL [R1+0x28c], R189 ;  /* 0x00028cbd01007387 */ /* 0x0003e20000100800 */
[----:B------:R-:W-:Y:S01]  /*22380*/  IMAD.MOV.U32 R190, RZ, RZ, R0 ;  /* 0x000000ffffbe7224 */ /* 0x000fe200078e0000 */
[----:B------:R-:W-:-:S02]  /*22390*/  MOV R191, R189 ;  /* 0x000000bd00bf7202 */ /* 0x000fc40000000f00 */
[----:B------:R-:W-:Y:S04]  /*223a0*/  STL [R1+0x2d0], R184 ;  /* 0x0002d0b801007387 */ /* 0x000fe80000100800 */
[----:B-1----:R-:W3:Y:S04]  /*223b0*/  LDL.LU R0, [R1+0x390] ;  /* 0x0003900001007983 */ /* 0x002ee80000300800 */
[----:B------:R1:W-:Y:S04]  /*223c0*/  STL [R1+0x2cc], R185 ;  /* 0x0002ccb901007387 */ /* 0x0003e80000100800 */
[----:B------:R1:W-:Y:S04]  /*223d0*/  LDGSTS.E [R179+0x30380], desc[UR60][R190.64], P0 ;  /* 0x30380000beb37fae */ /* 0x0003e8000812187c */
[----:B------:R-:W3:Y:S01]  /*223e0*/  LDL.LU R189, [R1+0x3d0] ;  /* 0x0003d00001bd7983 */ /* 0x000ee20000300800 */
[----:B-1----:R-:W-:-:S02]  /*223f0*/  IMAD.MOV.U32 R191, RZ, RZ, R185 ;  /* 0x000000ffffbf7224 */ /* 0x002fc400078e00b9 */
[----:B------:R-:W-:Y:S01]  /*22400*/  IMAD.MOV.U32 R190, RZ, RZ, R184 ;  /* 0x000000ffffbe7224 */ /* 0x000fe200078e00b8 */
[----:B------:R-:W3:Y:S04]  /*22410*/  LDL.LU R185, [R1+0x38c] ;  /* 0x00038c0001b97983 */ /* 0x000ee80000300800 */
[----:B------:R-:W3:Y:S04]  /*22420*/  LDL.LU R184, [R1+0x3cc] ;  /* 0x0003cc0001b87983 */ /* 0x000ee80000300800 */
[----:B------:R1:W-:Y:S01]  /*22430*/  LDGSTS.E [R179+0x30780], desc[UR60][R190.64], P0 ;  /* 0x30780000beb37fae */ /* 0x0003e2000812187c */
[----:B--2---:R-:W-:-:S02]  /*22440*/  IADD3 R186, P1, R186, R183, RZ ;  /* 0x000000b7baba7210 */ /* 0x004fc40007f3e0ff */
[----:B----4-:R-:W-:-:S03]  /*22450*/  IADD3 R2, P2, R2, R183, RZ ;  /* 0x000000b702027210 */ /* 0x010fc60007f5e0ff */
[----:B------:R-:W-:Y:S01]  /*22460*/  STL [R1+0x310], R186 ;  /* 0x000310ba01007387 */ /* 0x000fe20000100800 */
[----:B-1----:R-:W-:Y:S02]  /*22470*/  IMAD.MOV.U32 R190, RZ, RZ, R186 ;  /* 0x000000ffffbe7224 */ /* 0x002fe400078e00ba */
[--C-:B---3--:R-:W-:Y:S02]  /*22480*/  IMAD.X R223, R223, 0x1, R182.reuse, P2 ;  /* 0x00000001dfdf7824 */ /* 0x108fe400010e06b6 */
[----:B------:R-:W-:-:S04]  /*22490*/  IMAD.X R175, R175, 0x1, R182, P1 ;  /* 0x00000001afaf7824 */ /* 0x000fc800008e06b6 */
[----:B------:R-:W-:Y:S01]  /*224a0*/  IMAD.MOV.U32 R191, RZ, RZ, R175 ;  /* 0x000000ffffbf7224 */ /* 0x000fe200078e00af */
[----:B------:R1:W-:Y:S04]  /*224b0*/  STL [R1+0x30c], R175 ;  /* 0x00030caf01007387 */ /* 0x0003e80000100800 */
[----:B------:R-:W-:Y:S04]  /*224c0*/  STL [R1+0x350], R2 ;  /* 0x0003500201007387 */ /* 0x000fe80000100800 */
[----:B------:R2:W-:Y:S04]  /*224d0*/  LDGSTS.E [R179+0x30b80], desc[UR60][R190.64], P0 ;  /* 0x30b80000beb37fae */ /* 0x0005e8000812187c */
[----:B-1----:R-:W3:Y:S04]  /*224e0*/  LDL.LU R175, [R1+0x410] ;  /* 0x0004100001af7983 */ /* 0x002ee80000300800 */
[----:B------:R1:W-:Y:S04]  /*224f0*/  STL [R1+0x34c], R223 ;  /* 0x00034cdf01007387 */ /* 0x0003e80000100800 */
[----:B------:R-:W4:Y:S01]  /*22500*/  LDL.LU R186, [R1+0x450] ;  /* 0x0004500001ba7983 */ /* 0x000f220000300800 */
[----:B--2---:R-:W-:-:S03]  /*22510*/  IMAD.MOV.U32 R191, RZ, RZ, R223 ;  /* 0x000000ffffbf7224 */ /* 0x004fc600078e00df */
[----:B-1----:R-:W2:Y:S01]  /*22520*/  LDL.LU R223, [R1+0x40c] ;  /* 0x00040c0001df7983 */ /* 0x002ea20000300800 */
[----:B------:R-:W-:-:S03]  /*22530*/  IMAD.MOV.U32 R190, RZ, RZ, R2 ;  /* 0x000000ffffbe7224 */ /* 0x000fc600078e0002 */
[----:B------:R-:W2:Y:S01]  /*22540*/  LDL.LU R2, [R1+0x44c] ;  /* 0x00044c0001027983 */ /* 0x000ea20000300800 */
[-C--:B------:R-:W-:Y:S02]  /*22550*/  IADD3 R0, P1, R0, R183.reuse, RZ ;  /* 0x000000b700007210 */ /* 0x080fe40007f3e0ff */
[----:B------:R-:W-:Y:S01]  /*22560*/  IADD3 R189, P2, R189, R183, RZ ;  /* 0x000000b7bdbd7210 */ /* 0x000fe20007f5e0ff */
[----:B------:R1:W-:Y:S02]  /*22570*/  LDGSTS.E [R179+0x30f80], desc[UR60][R190.64], P0 ;  /* 0x30f80000beb37fae */ /* 0x0003e4000812187c */
[--C-:B------:R-:W-:Y:S02]  /*22580*/  IMAD.X R185, R185, 0x1, R182.reuse, P1 ;  /* 0x00000001b9b97824 */ /* 0x100fe400008e06b6 */
[----:B------:R-:W-:Y:S02]  /*22590*/  IMAD.X R184, R184, 0x1, R182, P2 ;  /* 0x00000001b8b87824 */ /* 0x000fe400010e06b6 */
[----:B-1----:R-:W-:Y:S01]  /*225a0*/  IMAD.MOV.U32 R190, RZ, RZ, R0 ;  /* 0x000000ffffbe7224 */ /* 0x002fe200078e0000 */
[----:B------:R-:W-:Y:S01]  /*225b0*/  MOV R191, R185 ;  /* 0x000000b900bf7202 */ /* 0x000fe20000000f00 */
[----:B------:R1:W-:Y:S04]  /*225c0*/  STL [R1+0x390], R0 ;  /* 0x0003900001007387 */ /* 0x0003e80000100800 */
[----:B------:R1:W-:Y:S04]  /*225d0*/  LDGSTS.E [R179+0x31380], desc[UR60][R190.64], P0 ;  /* 0x31380000beb37fae */ /* 0x0003e8000812187c */
[----:B------:R1:W-:Y:S04]  /*225e0*/  STL [R1+0x38c], R185 ;  /* 0x00038cb901007387 */ /* 0x0003e80000100800 */
[----:B------:R-:W-:Y:S01]  /*225f0*/  STL [R1+0x3d0], R189 ;  /* 0x0003d0bd01007387 */ /* 0x000fe20000100800 */
[----:B-1----:R-:W-:-:S03]  /*22600*/  IMAD.MOV.U32 R190, RZ, RZ, R189 ;  /* 0x000000ffffbe7224 */ /* 0x002fc600078e00bd */
[----:B------:R-:W2:Y:S01]  /*22610*/  LDL.LU R0, [R1+0x490] ;  /* 0x0004900001007983 */ /* 0x000ea20000300800 */
[----:B------:R-:W-:-:S03]  /*22620*/  IMAD.MOV.U32 R191, RZ, RZ, R184 ;  /* 0x000000ffffbf7224 */ /* 0x000fc600078e00b8 */
[----:B------:R1:W-:Y:S04]  /*22630*/  STL [R1+0x3cc], R184 ;  /* 0x0003ccb801007387 */ /* 0x0003e80000100800 */
[----:B------:R3:W-:Y:S04]  /*22640*/  LDGSTS.E [R179+0x31780], desc[UR60][R190.64], P0 ;  /* 0x31780000beb37fae */ /* 0x0007e8000812187c */
[----:B------:R-:W2:Y:S04]  /*22650*/  LDL.LU R185, [R1+0x4d0] ;  /* 0x0004d00001b97983 */ /* 0x000ea80000300800 */
[----:B-1----:R-:W5:Y:S04]  /*22660*/  LDL.LU R184, [R1+0xc00] ;  /* 0x000c000001b87983 */ /* 0x002f680000300800 */
[----:B------:R-:W2:Y:S01]  /*22670*/  LDL.LU R189, [R1+0x4cc] ;  /* 0x0004cc0001bd7983 */ /* 0x000ea20000300800 */
[----:B---3--:R-:W-:-:S05]  /*22680*/  IADD3 R175, P1, R175, R183, RZ ;  /* 0x000000b7afaf7210 */ /* 0x008fca0007f3e0ff */
[----:B------:R-:W-:Y:S01]  /*22690*/  IMAD.MOV.U32 R190, RZ, RZ, R175 ;  /* 0x000000ffffbe7224 */ /* 0x000fe200078e00af */
[----:B----4-:R-:W-:Y:S01]  /*226a0*/  IADD3 R186, P2, R186, R183, RZ ;  /* 0x000000b7baba7210 */ /* 0x010fe20007f5e0ff */
[----:B--2---:R-:W-:-:S04]  /*226b0*/  IMAD.X R223, R223, 0x1, R182, P1 ;  /* 0x00000001dfdf7824 */ /* 0x004fc800008e06b6 */
[----:B------:R-:W-:Y:S02]  /*226c0*/  IMAD.MOV.U32 R191, RZ, RZ, R223 ;  /* 0x000000ffffbf7224 */ /* 0x000fe400078e00df */
[----:B------:R-:W-:Y:S01]  /*226d0*/  IMAD.X R2, R2, 0x1, R182, P2 ;  /* 0x0000000102027824 */ /* 0x000fe200010e06b6 */
[----:B------:R-:W-:Y:S04]  /*226e0*/  STL [R1+0x410], R175 ;  /* 0x000410af01007387 */ /* 0x000fe80000100800 */
[----:B------:R1:W-:Y:S04]  /*226f0*/  STL [R1+0x40c], R223 ;  /* 0x00040cdf01007387 */ /* 0x0003e80000100800 */
[----:B------:R2:W-:Y:S04]  /*22700*/  LDGSTS.E [R179+0x31b80], desc[UR60][R190.64], P0 ;  /* 0x31b80000beb37fae */ /* 0x0005e8000812187c */
[----:B------:R-:W-:Y:S04]  /*22710*/  STL [R1+0x450], R186 ;  /* 0x000450ba01007387 */ /* 0x000fe80000100800 */
[----:B-1----:R-:W3:Y:S01]  /*22720*/  LDL.LU R223, [R1+0x510] ;  /* 0x0005100001df7983 */ /* 0x002ee20000300800 */
[----:B--2---:R-:W-:-:S02]  /*22730*/  IMAD.MOV.U32 R190, RZ, RZ, R186 ;  /* 0x000000ffffbe7224 */ /* 0x004fc400078e00ba */
[----:B------:R-:W-:Y:S01]  /*22740*/  IMAD.MOV.U32 R191, RZ, RZ, R2 ;  /* 0x000000ffffbf7224 */ /* 0x000fe200078e0002 */
[----:B------:R1:W-:Y:S04]  /*22750*/  STL [R1+0x44c], R2 ;  /* 0x00044c0201007387 */ /* 0x0003e80000100800 */
[----:B------:R-:W2:Y:S04]  /*22760*/  LDL.LU R175, [R1+0x550] ;  /* 0x0005500001af7983 */ /* 0x000ea80000300800 */
[----:B------:R4:W-:Y:S04]  /*22770*/  LDGSTS.E [R179+0x31f80], desc[UR60][R190.64], P0 ;  /* 0x31f80000beb37fae */ /* 0x0009e8000812187c */
[----:B-1----:R-:W5:Y:S04]  /*22780*/  LDL.LU R2, [R1+0xbfc] ;  /* 0x000bfc0001027983 */ /* 0x002f680000300800 */
[----:B------:R-:W2:Y:S04]  /*22790*/  LDL.LU R186, [R1+0x54c] ;  /* 0x00054c0001ba7983 */ /* 0x000ea80000300800 */
[----:B------:R-:W3:Y:S01]  /*227a0*/  LDL.LU R191, [R1+0x48c] ;  /* 0x00048c0001bf7983 */ /* 0x000ee20000300800 */
[----:B------:R-:W-:-:S02]  /*227b0*/  IADD3 R0, P1, R0, R183, RZ ;  /* 0x000000b700007210 */ /* 0x000fc40007f3e0ff */
[----:B------:R-:W-:-:S03]  /*227c0*/  IADD3 R185, P2, R185, R183, RZ ;  /* 0x000000b7b9b97210 */ /* 0x000fc60007f5e0ff */
[----:B----4-:R-:W-:Y:S01]  /*227d0*/  IMAD.MOV.U32 R190, RZ, RZ, R0 ;  /* 0x000000ffffbe7224 */ /* 0x010fe200078e0000 */
[----:B------:R1:W-:Y:S01]  /*227e0*/  STL [R1+0x490], R0 ;  /* 0x0004900001007387 */ /* 0x0003e20000100800 */
[--C-:B------:R-:W-:Y:S02]  /*227f0*/  IMAD.X R189, R189, 0x1, R182.reuse, P2 ;  /* 0x00000001bdbd7824 */ /* 0x100fe400010e06b6 */
[----:B---3--:R-:W-:-:S05]  /*22800*/  IMAD.X R191, R191, 0x1, R182, P1 ;  /* 0x00000001bfbf7824 */ /* 0x008fca00008e06b6 */
[----:B------:R3:W-:Y:S04]  /*22810*/  STL [R1+0x48c], R191 ;  /* 0x00048cbf01007387 */ /* 0x0007e80000100800 */
[----:B------:R4:W-:Y:S04]  /*22820*/  LDGSTS.E [R179+0x32380], desc[UR60][R190.64], P0 ;  /* 0x32380000beb37fae */ /* 0x0009e8000812187c */
[----:B------:R2:W-:Y:S04]  /*22830*/  STL [R1+0x4d0], R185 ;  /* 0x0004d0b901007387 */ /* 0x0005e80000100800 */
[----:B-1----:R-:W2:Y:S01]  /*22840*/  LDL.LU R0, [R1+0x5d0] ;  /* 0x0005d00001007983 */ /* 0x002ea20000300800 */
[----:B----4-:R-:W-:Y:S01]  /*22850*/  MOV R190, R185 ;  /* 0x000000b900be7202 */ /* 0x010fe20000000f00 */
[----:B---3--:R-:W-:-:S02]  /*22860*/  IMAD.MOV.U32 R191, RZ, RZ, R189 ;  /* 0x000000ffffbf7224 */ /* 0x008fc400078e00bd */
[----:B------:R1:W-:Y:S04]  /*22870*/  STL [R1+0x4cc], R189 ;  /* 0x0004ccbd01007387 */ /* 0x0003e80000100800 */
[----:B--2---:R-:W2:Y:S04]  /*22880*/  LDL.LU R185, [R1+0x5cc] ;  /* 0x0005cc0001b97983 */ /* 0x004ea80000300800 */
[----:B------:R3:W-:Y:S04]  /*22890*/  LDGSTS.E [R179+0x32780], desc[UR60][R190.64], P0 ;  /* 0x32780000beb37fae */ /* 0x0007e8000812187c */
[----:B-1----:R-:W4:Y:S04]  /*228a0*/  LDL.LU R189, [R1+0x650] ;  /* 0x0006500001bd7983 */ /* 0x002f280000300800 */
[----:B------:R-:W2:Y:S01]  /*228b0*/  LDL.LU R191, [R1+0x50c] ;  /* 0x00050c0001bf7983 */ /* 0x000ea20000300800 */
[----:B------:R-:W-:-:S02]  /*228c0*/  IADD3 R223, P1, R223, R183, RZ ;  /* 0x000000b7dfdf7210 */ /* 0x000fc40007f3e0ff */
[----:B------:R-:W-:-:S03]  /*228d0*/  IADD3 R175, P2, R175, R183, RZ ;  /* 0x000000b7afaf7210 */ /* 0x000fc60007f5e0ff */
[----:B---3--:R-:W-:Y:S02]  /*228e0*/  IMAD.MOV.U32 R190, RZ, RZ, R223 ;  /* 0x000000ffffbe7224 */ /* 0x008fe400078e00df */
[--C-:B------:R-:W-:Y:S01]  /*228f0*/  IMAD.X R186, R186, 0x1, R182.reuse, P2 ;  /* 0x00000001baba7824 */ /* 0x100fe200010e06b6 */
[----:B------:R1:W-:Y:S01]  /*22900*/  STL [R1+0x510], R223 ;  /* 0x000510df01007387 */ /* 0x0003e20000100800 */
[----:B--2---:R-:W-:-:S05]  /*22910*/  IMAD.X R191, R191, 0x1, R182, P1 ;  /* 0x00000001bfbf7824 */ /* 0x004fca00008e06b6 */
[----:B------:R2:W-:Y:S04]  /*22920*/  STL [R1+0x50c], R191 ;  /* 0x00050cbf01007387 */ /* 0x0005e80000100800 */
[----:B------:R3:W-:Y:S04]  /*22930*/  LDGSTS.E [R179+0x32b80], desc[UR60][R190.64], P0 ;  /* 0x32b80000beb37fae */ /* 0x0007e8000812187c */
[----:B------:R-:W-:Y:S04]  /*22940*/  STL [R1+0x550], R175 ;  /* 0x000550af01007387 */ /* 0x000fe80000100800 */
[----:B-1----:R-:W4:Y:S01]  /*22950*/  LDL.LU R223, [R1+0x64c] ;  /* 0x00064c0001df7983 */ /* 0x002f220000300800 */
[----:B---3--:R-:W-:-:S02]  /*22960*/  IMAD.MOV.U32 R190, RZ, RZ, R175 ;  /* 0x000000ffffbe7224 */ /* 0x008fc400078e00af */
[----:B--2---:R-:W-:Y:S01]  /*22970*/  IMAD.MOV.U32 R191, RZ, RZ, R186 ;  /* 0x000000ffffbf7224 */ /* 0x004fe200078e00ba */
[----:B------:R1:W-:Y:S04]  /*22980*/  STL [R1+0x54c], R186 ;  /* 0x00054cba01007387 */ /* 0x0003e80000100800 */
[----:B------:R2:W-:Y:S04]  /*22990*/  LDGSTS.E [R179+0x32f80], desc[UR60][R190.64], P0 ;  /* 0x32f80000beb37fae */ /* 0x0005e8000812187c */
[----:B-1----:R-:W3:Y:S04]  /*229a0*/  LDL.LU R186, [R1+0xbf8] ;  /* 0x000bf80001ba7983 */ /* 0x002ee80000300800 */
[----:B------:R-:W3:Y:S04]  /*229b0*/  LDL R175, [R1+0x654] ;  /* 0x0006540001af7983 */ /* 0x000ee80000100800 */
[----:B------:R-:W4:Y:S04]  /*229c0*/  LDL.LU R190, [R1+0x58c] ;  /* 0x00058c0001be7983 */ /* 0x000f280000300800 */
[----:B------:R-:W2:Y:S01]  /*229d0*/  LDL.LU R191, [R1+0x590] ;  /* 0x0005900001bf7983 */ /* 0x000ea20000300800 */
[----:B------:R-:W-:-:S05]  /*229e0*/  IADD3 R0, P2, R0, R183, RZ ;  /* 0x000000b700007210 */ /* 0x000fca0007f5e0ff */
[----:B------:R-:W-:Y:S01]  /*229f0*/  IMAD.X R185, R185, 0x1, R182, P2 ;  /* 0x00000001b9b97824 */ /* 0x000fe200010e06b6 */
[----:B--2---:R-:W-:-:S05]  /*22a00*/  IADD3 R191, P1, R191, R183, RZ ;  /* 0x000000b7bfbf7210 */ /* 0x004fca0007f3e0ff */
[----:B----4-:R-:W-:Y:S01]  /*22a10*/  IMAD.X R190, R190, 0x1, R182, P1 ;  /* 0x00000001bebe7824 */ /* 0x010fe200008e06b6 */
[----:B------:R1:W-:Y:S04]  /*22a20*/  STL [R1+0x590], R191 ;  /* 0x000590bf01007387 */ /* 0x0003e80000100800 */
[----:B------:R2:W-:Y:S01]  /*22a30*/  STL [R1+0x58c], R190 ;  /* 0x00058cbe01007387 */ /* 0x0005e20000100800 */
[----:B-1----:R-:W-:-:S04]  /*22a40*/  LOP3.LUT R191, R191, R190, RZ, 0x3c, !PT ;  /* 0x000000bebfbf7212 */ /* 0x002fc800078e3cff */
[----:B--2---:R-:W-:-:S04]  /*22a50*/  LOP3.LUT R190, R191, R190, RZ, 0x3c, !PT ;  /* 0x000000bebfbe7212 */ /* 0x004fc800078e3cff */
[----:B------:R-:W-:Y:S01]  /*22a60*/  LOP3.LUT R191, R191, R190, RZ, 0x3c, !PT ;  /* 0x000000bebfbf7212 */ /* 0x000fe200078e3cff */
[----:B------:R-:W-:Y:S04]  /*22a70*/  STL [R1+0x5d0], R0 ;  /* 0x0005d00001007387 */ /* 0x000fe80000100800 */
[----:B------:R1:W-:Y:S04]  /*22a80*/  LDGSTS.E [R179+0x33380], desc[UR60][R190.64], P0 ;  /* 0x33380000beb37fae */ /* 0x0003e8000812187c */
[----:B------:R2:W-:Y:S01]  /*22a90*/  STL [R1+0x5cc], R185 ;  /* 0x0005ccb901007387 */ /* 0x0005e20000100800 */
[----:B-1----:R-:W-:-:S02]  /*22aa0*/  IMAD.MOV.U32 R190, RZ, RZ, R0 ;  /* 0x000000ffffbe7224 */ /* 0x002fc400078e0000 */
[----:B------:R-:W-:Y:S02]  /*22ab0*/  IMAD.MOV.U32 R191, RZ, RZ, R185 ;  /* 0x000000ffffbf7224 */ /* 0x000fe400078e00b9 */
[----:B--2---:R-:W5:Y:S04]  /*22ac0*/  LDL.LU R185, [R1+0xbf4] ;  /* 0x000bf40001b97983 */ /* 0x004f680000300800 */
[----:B------:R-:W5:Y:S04]  /*22ad0*/  LDL.LU R0, [R1+0xbf0] ;  /* 0x000bf00001007983 */ /* 0x000f680000300800 */
[----:B------:R1:W-:Y:S04]  /*22ae0*/  LDGSTS.E [R179+0x33780], desc[UR60][R190.64], P0 ;  /* 0x33780000beb37fae */ /* 0x0003e8000812187c */
[----:B------:R-:W2:Y:S04]  /*22af0*/  LDL.LU R190, [R1+0x60c] ;  /* 0x00060c0001be7983 */ /* 0x000ea80000300800 */
[----:B------:R-:W1:Y:S01]  /*22b00*/  LDL.LU R191, [R1+0x610] ;  /* 0x0006100001bf7983 */ /* 0x000e620000300800 */
[----:B------:R-:W-:-:S04]  /*22b10*/  IADD3 R189, P2, R189, R183, RZ ;  /* 0x000000b7bdbd7210 */ /* 0x000fc80007f5e0ff */
[----:B------:R-:W-:Y:S01]  /*22b20*/  IADD3.X R223, R223, R182, RZ, P2, !PT ;  /* 0x000000b6dfdf7210 */ /* 0x000fe200017fe4ff */
[----:B---3--:R-:W-:Y:S01]  /*22b30*/  VIADD R186, R186, 0x1 ;  /* 0x00000001baba7836 */ /* 0x008fe20000000000 */
[----:B-1----:R-:W-:-:S05]  /*22b40*/  IADD3 R191, P1, R191, R183, RZ ;  /* 0x000000b7bfbf7210 */ /* 0x002fca0007f3e0ff */
[----:B--2---:R-:W-:Y:S01]  /*22b50*/  IMAD.X R190, R190, 0x1, R182, P1 ;  /* 0x00000001bebe7824 */ /* 0x004fe200008e06b6 */
[----:B------:R1:W-:Y:S04]  /*22b60*/  STL [R1+0x610], R191 ;  /* 0x000610bf01007387 */ /* 0x0003e80000100800 */
[----:B------:R2:W-:Y:S01]  /*22b70*/  STL [R1+0x60c], R190 ;  /* 0x00060cbe01007387 */ /* 0x0005e20000100800 */
[----:B-1----:R-:W-:-:S04]  /*22b80*/  LOP3.LUT R191, R191, R190, RZ, 0x3c, !PT ;  /* 0x000000bebfbf7212 */ /* 0x002fc800078e3cff */
[----:B--2---:R-:W-:-:S04]  /*22b90*/  LOP3.LUT R190, R191, R190, RZ, 0x3c, !PT ;  /* 0x000000bebfbe7212 */ /* 0x004fc800078e3cff */
[----:B------:R-:W-:Y:S01]  /*22ba0*/  LOP3.LUT R191, R191, R190, RZ, 0x3c, !PT ;  /* 0x000000bebfbf7212 */ /* 0x000fe200078e3cff */
[----:B------:R1:W-:Y:S04]  /*22bb0*/  STL [R1+0x650], R189 ;  /* 0x000650bd01007387 */ /* 0x0003e80000100800 */
[----:B------:R2:W-:Y:S04]  /*22bc0*/  LDGSTS.E [R179+0x33b80], desc[UR60][R190.64], P0 ;  /* 0x33b80000beb37fae */ /* 0x0005e8000812187c */
[----:B------:R1:W-:Y:S01]  /*22bd0*/  STL [R1+0x64c], R223 ;  /* 0x00064cdf01007387 */ /* 0x0003e20000100800 */
[----:B--2---:R-:W-:-:S02]  /*22be0*/  IMAD.MOV.U32 R190, RZ, RZ, R189 ;  /* 0x000000ffffbe7224 */ /* 0x004fc400078e00bd */
[----:B------:R-:W-:-:S05]  /*22bf0*/  IMAD.MOV.U32 R191, RZ, RZ, R223 ;  /* 0x000000ffffbf7224 */ /* 0x000fca00078e00df */
[----:B------:R1:W-:Y:S01]  /*22c00*/  LDGSTS.E [R179+0x33f80], desc[UR60][R190.64], P0 ;  /* 0x33f80000beb37fae */ /* 0x0003e2000812187c */
[----:B------:R-:W-:-:S03]  /*22c10*/  ISETP.NE.U32.AND P0, PT, R186, R175, PT ;  /* 0x000000afba00720c */ /* 0x000fc60003f05070 */
[----:B------:R-:W0:Y:S10]  /*22c20*/  LDGDEPBAR ;  /* 0x00000000000079af */ /* 0x000e340000000000 */
[----:B-1----:R-:W-:Y:S05]  /*22c30*/  @P0 BRA `(.L_x_1) ;  /* 0xffffff5000c80947 */ /* 0x002fea000383ffff */
.L_x_0:
[----:B-----5:R-:W1:Y:S01]  /*22c40*/  S2R R3, SR_TID.X ;  /* 0x0000000000037919 */ /* 0x020e620000002100 */
[----:B------:R-:W-:Y:S02]  /*22c50*/  WARPGROUP.DEPBAR.LE gsb0, 0x0 ;  /* 0x00008000000079c5 */ /* 0x000fe40000010000 */
[----:B------:R-:W-:-:S04]  /*22c60*/  DEPBAR.LE SB0, 0x0 ;  /* 0x000080000000791a */ /* 0x000fc80000000000 */
[----:B------:R-:W2:Y:S01]  /*22c70*/  S2R R186, SR_TID.X ;  /* 0x0000000000ba7919 */ /* 0x000ea20000002100 */
[----:B------:R-:W-:Y:S01]  /*22c80*/  IMAD.MOV.U32 R7, RZ, RZ, R26 ;  /* 0x000000ffff077224 */ /* 0x000fe200078e001a */
[----:B------:R-:W-:Y:S01]  /*22c90*/  ULDC UR5, c[0x0][0x244] ;  /* 0x0000910000057ab9 */ /* 0x000fe20000000800 */
[----:B------:R-:W-:Y:S01]  /*22ca0*/  ULDC UR4, c[0x0][0x248] ;  /* 0x0000920000047ab9 */ /* 0x000fe20000000800 */
[----:B------:R-:W3:Y:S01]  /*22cb0*/  LDL.LU R185, [R1+0x658] ;  /* 0x0006580001b97983 */ /* 0x000ee20000300800 */
[----:B------:R-:W-:Y:S01]  /*22cc0*/  ULDC.64 UR6, c[0x0][0x220] ;  /* 0x0000880000067ab9 */ /* 0x000fe20000000a00 */
[C---:B-1----:R-:W-:Y:S02]  /*22cd0*/  IMAD.SHL.U32 R5, R3.reuse, 0x10, RZ ;  /* 0x0000001003057824 */ /* 0x042fe400078e00ff */
[C---:B------:R-:W-:Y:S01]  /*22ce0*/  IMAD.SHL.U32 R4, R3.reuse, 0x40, RZ ;  /* 0x0000004003047824 */ /* 0x040fe200078e00ff */
[----:B------:R-:W-:Y:S02]  /*22cf0*/  LOP3.LUT R6, R3, 0x60, RZ, 0xc0, !PT ;  /* 0x0000006003067812 */ /* 0x000fe400078ec0ff */
[----:B--2---:R-:W-:Y:S01]  /*22d00*/  LOP3.LUT R186, R186, 0x7f, RZ, 0xc0, !PT ;  /* 0x0000007fbaba7812 */ /* 0x004fe200078ec0ff */
[----:B------:R-:W-:Y:S01]  /*22d10*/  IMAD.MOV.U32 R9, RZ, RZ, R91 ;  /* 0x000000ffff097224 */ /* 0x000fe200078e005b */
[----:B------:R-:W-:Y:S01]  /*22d20*/  LOP3.LUT R5, R5, 0xf0, RZ, 0xc0, !PT ;  /* 0x000000f005057812 */ /* 0x000fe200078ec0ff */
[----:B------:R-:W-:Y:S01]  /*22d30*/  IMAD.MOV.U32 R10, RZ, RZ, R25 ;  /* 0x000000ffff0a7224 */ /* 0x000fe200078e0019 */
[----:B------:R-:W-:Y:S01]  /*22d40*/  LOP3.LUT R4, R4, 0x400, RZ, 0xc0, !PT ;  /* 0x0000040004047812 */ /* 0x000fe200078ec0ff */
[----:B------:R-:W-:Y:S01]  /*22d50*/  IMAD.MOV.U32 R11, RZ, RZ, R27 ;  /* 0x000000ffff0b7224 */ /* 0x000fe200078e001b */
[----:B------:R-:W-:Y:S01]  /*22d60*/  MOV R8, R89 ;  /* 0x0000005900087202 */ /* 0x000fe20000000f00 */
[----:B------:R-:W-:Y:S01]  /*22d70*/  IMAD.MOV.U32 R12, RZ, RZ, R92 ;  /* 0x000000ffff0c7224 */ /* 0x000fe200078e005c */
[----:B------:R-:W-:Y:S01]  /*22d80*/  IADD3 R3, R4, R2, R5 ;  /* 0x0000000204037210 */ /* 0x000fe20007ffe005 */
[----:B------:R-:W-:Y:S01]  /*22d90*/  IMAD.MOV.U32 R4, RZ, RZ, R88 ;  /* 0x000000ffff047224 */ /* 0x000fe200078e0058 */
[----:B------:R-:W-:Y:S01]  /*22da0*/  MOV R20, R96 ;  /* 0x0000006000147202 */ /* 0x000fe20000000f00 */
[----:B------:R-:W-:Y:S01]  /*22db0*/  IMAD.MOV.U32 R5, RZ, RZ, R90 ;  /* 0x000000ffff057224 */ /* 0x000fe200078e005a */
[----:B------:R-:W2:Y:S01]  /*22dc0*/  LDL.LU R223, [R1+0xa64] ;  /* 0x000a640001df7983 */ /* 0x000ea20000300800 */
[----:B------:R-:W-:Y:S01]  /*22dd0*/  IMAD R3, R6, 0x8, R3 ;  /* 0x0000000806037824 */ /* 0x000fe200078e0203 */
[----:B------:R-:W-:Y:S01]  /*22de0*/  BAR.SYNC.DEFER_BLOCKING 0x0 ;  /* 0x0000000000007b1d */ /* 0x000fe20000010000 */
[----:B------:R-:W-:-:S02]  /*22df0*/  IMAD.MOV.U32 R6, RZ, RZ, R24 ;  /* 0x000000ffff067224 */ /* 0x000fc400078e0018 */
[----:B------:R-:W-:Y:S02]  /*22e00*/  IMAD R2, R186, 0x10, R2 ;  /* 0x00000010ba027824 */ /* 0x000fe400078e0202 */
        /* <DEDUP_REMOVED lines=9> */
[----:B------:R-:W-:Y:S01]  /*22ea0*/  IMAD.MOV.U32 R23, RZ, RZ, R34 ;  /* 0x000000ffff177224 */ /* 0x000fe200078e0022 */
[----:B------:R-:W-:Y:S01]  /*22eb0*/  STSM.16.M88.4 [R3], R4 ;  /* 0x0000000403007844 */ /* 0x000fe20000000200 */
[----:B------:R-:W-:Y:S01]  /*22ec0*/  BAR.SYNC.DEFER_BLOCKING 0x0 ;  /* 0x0000000000007b1d */ /* 0x000fe20000010000 */
[----:B------:R-:W-:-:S02]  /*22ed0*/  IMAD.MOV.U32 R25, RZ, RZ, R99 ;  /* 0x000000ffff197224 */ /* 0x000fc400078e0063 */
[----:B------:R-:W-:Y:S02]  /*22ee0*/  IMAD.MOV.U32 R26, RZ, RZ, R33 ;  /* 0x000000ffff1a7224 */ /* 0x000fe400078e0021 */
[----:B------:R-:W-:Y:S02]  /*22ef0*/  IMAD.MOV.U32 R27, RZ, RZ, R35 ;  /* 0x000000ffff1b7224 */ /* 0x000fe400078e0023 */
[----:B------:R-:W-:Y:S02]  /*22f00*/  IMAD.MOV.U32 R88, RZ, RZ, R105 ;  /* 0x000000ffff587224 */ /* 0x000fe400078e0069 */
[----:B------:R-:W-:Y:S02]  /*22f10*/  IMAD.MOV.U32 R89, RZ, RZ, R107 ;  /* 0x000000ffff597224 */ /* 0x000fe400078e006b */
[----:B------:R-:W-:Y:S02]  /*22f20*/  IMAD.MOV.U32 R91, RZ, RZ, R43 ;  /* 0x000000ffff5b7224 */ /* 0x000fe400078e002b */
[----:B------:R-:W-:Y:S01]  /*22f30*/  IMAD.MOV.U32 R92, RZ, RZ, R109 ;  /* 0x000000ffff5c7224 */ /* 0x000fe200078e006d */
[----:B------:R-:W-:Y:S01]  /*22f40*/  MOV R96, R113 ;  /* 0x0000007100607202 */ /* 0x000fe20000000f00 */
[----:B------:R-:W-:Y:S01]  /*22f50*/  IMAD.MOV.U32 R90, RZ, RZ, R41 ;  /* 0x000000ffff5a7224 */ /* 0x000fe200078e0029 */
[----:B------:R-:W4:Y:S04]  /*22f60*/  LDL.LU R191, [R1+0xa60] ;  /* 0x000a600001bf7983 */ /* 0x000f280000300800 */
[----:B------:R-:W1:Y:S01]  /*22f70*/  LDS.128 R4, [R2] ;  /* 0x0000000002047984 */ /* 0x000e620000000c00 */
[----:B------:R-:W-:Y:S01]  /*22f80*/  BAR.SYNC.DEFER_BLOCKING 0x0 ;  /* 0x0000000000007b1d */ /* 0x000fe20000010000 */
[----:B------:R-:W-:-:S02]  /*22f90*/  IMAD.MOV.U32 R24, RZ, RZ, R97 ;  /* 0x000000ffff187224 */ /* 0x000fc400078e0061 */
[----:B------:R-:W-:Y:S02]  /*22fa0*/  IMAD.MOV.U32 R28, RZ, RZ, R100 ;  /* 0x000000ffff1c7224 */ /* 0x000fe400078e0064 */
[----:B------:R-:W-:Y:S02]  /*22fb0*/  IMAD.MOV.U32 R29, RZ, RZ, R102 ;  /* 0x000000ffff1d7224 */ /* 0x000fe400078e0066 */
[----:B------:R-:W-:Y:S02]  /*22fc0*/  IMAD.MOV.U32 R30, RZ, RZ, R36 ;  /* 0x000000ffff1e7224 */ /* 0x000fe400078e0024 */
[----:B------:R-:W-:Y:S01]  /*22fd0*/  IMAD.MOV.U32 R31, RZ, RZ, R38 ;  /* 0x000000ffff1f7224 */ /* 0x000fe200078e0026 */
[----:B------:R-:W-:Y:S01]  /*22fe0*/  MOV R32, R101 ;  /* 0x0000006500207202 */ /* 0x000fe20000000f00 */
[----:B------:R-:W-:Y:S01]  /*22ff0*/  IMAD.MOV.U32 R33, RZ, RZ, R103 ;  /* 0x000000ffff217224 */ /* 0x000fe200078e0067 */
[----:B------:R-:W4:Y:S04]  /*23000*/  LDL.LU R190, [R1+0xa5c] ;  /* 0x000a5c0001be7983 */ /* 0x000f280000300800 */
[----:B------:R-:W-:Y:S01]  /*23010*/  STSM.16.M88.4 [R3], R8 ;  /* 0x0000000803007844 */ /* 0x000fe20000000200 */
[----:B------:R-:W-:Y:S01]  /*23020*/  BAR.SYNC.DEFER_BLOCKING 0x0 ;  /* 0x0000000000007b1d */ /* 0x000fe20000010000 */
[----:B------:R-:W-:-:S02]  /*23030*/  IMAD.MOV.U32 R34, RZ, RZ, R37 ;  /* 0x000000ffff227224 */ /* 0x000fc400078e0025 */
[----:B------:R-:W-:Y:S02]  /*23040*/  IMAD.MOV.U32 R35, RZ, RZ, R39 ;  /* 0x000000ffff237224 */ /* 0x000fe400078e0027 */
[----:B------:R-:W-:Y:S02]  /*23050*/  IMAD.MOV.U32 R36, RZ, RZ, R104 ;  /* 0x000000ffff247224 */ /* 0x000fe400078e0068 */
        /* <DEDUP_REMOVED lines=11> */
[----:B------:R-:W3:Y:S04]  /*23110*/  LDL.LU R179, [R1+0x9f0] ;  /* 0x0009f00001b37983 */ /* 0x000ee80000300800 */
        /* <DEDUP_REMOVED lines=14> */
[----:B------:R-:W1:Y:S01]  /*23200*/  LDS.128 R12, [R2] ;  /* 0x00000000020c7984 */ /* 0x000e620000000c00 */
[----:B------:R-:W-:Y:S01]  /*23210*/  BAR.SYNC.DEFER_BLOCKING 0x0 ;  /* 0x0000000000007b1d */ /* 0x000fe20000010000 */
[----:B------:R-:W-:-:S02]  /*23220*/  IMAD.MOV.U32 R105, RZ, RZ, R123 ;  /* 0x000000ffff697224 */ /* 0x000fc400078e007b */
[----:B------:R-:W-:Y:S01]  /*23230*/  IMAD.MOV.U32 R110, RZ, RZ, R61 ;  /* 0x000000ffff6e7224 */ /* 0x000fe200078e003d */
[----:B------:R-:W-:Y:S01]  /*23240*/  MOV R108, R125 ;  /* 0x0000007d006c7202 */ /* 0x000fe20000000f00 */
[----:B------:R-:W-:Y:S02]  /*23250*/  IMAD.MOV.U32 R109, RZ, RZ, R127 ;  /* 0x000000ffff6d7224 */ /* 0x000fe400078e007f */
[----:B------:R-:W-:Y:S01]  /*23260*/  IMAD.MOV.U32 R113, RZ, RZ, R131 ;  /* 0x000000ffff717224 */ /* 0x000fe200078e0083 */
[----:B------:R-:W2:Y:S01]  /*23270*/  LDL.LU R175, [R1+0x65c] ;  /* 0x00065c0001af7983 */ /* 0x000ea20000300800 */
[----:B------:R-:W-:Y:S02]  /*23280*/  IMAD.MOV.U32 R111, RZ, RZ, R63 ;  /* 0x000000ffff6f7224 */ /* 0x000fe400078e003f */
[----:B------:R-:W-:Y:S01]  /*23290*/  IMAD.MOV.U32 R115, RZ, RZ, R67 ;  /* 0x000000ffff737224 */ /* 0x000fe200078e0043 */
[----:B------:R-:W4:Y:S01]  /*232a0*/  LDL.LU R157, [R1+0xaf0] ;  /* 0x000af000019d7983 */ /* 0x000f220000300800 */
[----:B------:R-:W-:-:S02]  /*232b0*/  IMAD.MOV.U32 R119, RZ, RZ, R71 ;  /* 0x000000ffff777224 */ /* 0x000fc400078e0047 */
[----:B------:R-:W-:Y:S01]  /*232c0*/  IMAD.MOV.U32 R117, RZ, RZ, R135 ;  /* 0x000000ffff757224 */ /* 0x000fe200078e0087 */
[----:B------:R-:W4:Y:S01]  /*232d0*/  LDL.LU R156, [R1+0xaf8] ;  /* 0x000af800019c7983 */ /* 0x000f220000300800 */
[----:B------:R-:W-:Y:S02]  /*232e0*/  IMAD.MOV.U32 R123, RZ, RZ, R75 ;  /* 0x000000ffff7b7224 */ /* 0x000fe400078e004b */
[----:B------:R-:W-:Y:S01]  /*232f0*/  IMAD.MOV.U32 R121, RZ, RZ, R139 ;  /* 0x000000ffff797224 */ /* 0x000fe200078e008b */
[----:B------:R-:W4:Y:S01]  /*23300*/  LDL.LU R152, [R1+0xb00] ;  /* 0x000b000001987983 */ /* 0x000f220000300800 */
[----:B------:R-:W-:Y:S02]  /*23310*/  IMAD.MOV.U32 R127, RZ, RZ, R79 ;  /* 0x000000ffff7f7224 */ /* 0x000fe400078e004f */
[----:B------:R-:W-:Y:S01]  /*23320*/  IMAD.MOV.U32 R125, RZ, RZ, R143 ;  /* 0x000000ffff7d7224 */ /* 0x000fe200078e008f */
[----:B------:R-:W-:Y:S01]  /*23330*/  STSM.16.M88.4 [R3], R16 ;  /* 0x0000001003007844 */ /* 0x000fe20000000200 */
[----:B------:R-:W-:Y:S01]  /*23340*/  IMAD.MOV.U32 R131, RZ, RZ, R83 ;  /* 0x000000ffff837224 */ /* 0x000fe200078e0053 */
[----:B------:R-:W-:Y:S01]  /*23350*/  BAR.SYNC.DEFER_BLOCKING 0x0 ;  /* 0x0000000000007b1d */ /* 0x000fe20000010000 */
[----:B------:R-:W-:-:S05]  /*23360*/  IMAD.MOV.U32 R135, RZ, RZ, R87 ;  /* 0x000000ffff877224 */ /* 0x000fca00078e0057 */
[----:B------:R-:W4:Y:S04]  /*23370*/  LDL.LU R155, [R1+0xb04] ;  /* 0x000b0400019b7983 */ /* 0x000f280000300800 */
[----:B------:R-:W4:Y:S04]  /*23380*/  LDL.LU R154, [R1+0xb08] ;  /* 0x000b0800019a7983 */ /* 0x000f280000300800 */
[----:B------:R-:W4:Y:S04]  /*23390*/  LDL.LU R153, [R1+0xb10] ;  /* 0x000b100001997983 */ /* 0x000f280000300800 */
[----:B------:R-:W1:Y:S01]  /*233a0*/  LDS.128 R16, [R2] ;  /* 0x0000000002107984 */ /* 0x000e620000000c00 */
[----:B------:R-:W-:Y:S06]  /*233b0*/  BAR.SYNC.DEFER_BLOCKING 0x0 ;  /* 0x0000000000007b1d */ /* 0x000fec0000010000 */
[----:B------:R-:W-:Y:S02]  /*233c0*/  STSM.16.M88.4 [R3], R20 ;  /* 0x0000001403007844 */ /* 0x000fe40000000200 */
[----:B------:R-:W-:Y:S06]  /*233d0*/  BAR.SYNC.DEFER_BLOCKING 0x0 ;  /* 0x0000000000007b1d */ /* 0x000fec0000010000 */
[----:B------:R-:W1:Y:S02]  /*233e0*/  LDS.128 R20, [R2] ;  /* 0x0000000002147984 */ /* 0x000e640000000c00 */
        /* <DEDUP_REMOVED lines=10> */
[----:B------:R-:W-:Y:S01]  /*23490*/  BAR.SYNC.DEFER_BLOCKING 0x0 ;  /* 0x0000000000007b1d */ /* 0x000fe20000010000 */
[----:B---3--:R-:W-:-:S05]  /*234a0*/  ISETP.GE.AND P0, PT, R179, R185, PT ;  /* 0x000000b9b300720c */ /* 0x008fca0003f06270 */
[----:B------:R-:W3:Y:S02]  /*234b0*/  LDS.128 R32, [R2] ;  /* 0x0000000002207984 */ /* 0x000ee40000000c00 */
[----:B------:R-:W-:Y:S06]  /*234c0*/  BAR.SYNC.DEFER_BLOCKING 0x0 ;  /* 0x0000000000007b1d */ /* 0x000fec0000010000 */
[----:B------:R-:W-:Y:S02]  /*234d0*/  STSM.16.M88.4 [R3], R36 ;  /* 0x0000002403007844 */ /* 0x000fe40000000200 */
[----:B------:R-:W-:Y:S01]  /*234e0*/  BAR.SYNC.DEFER_BLOCKING 0x0 ;  /* 0x0000000000007b1d */ /* 0x000fe20000010000 */
[----:B--2---:R-:W-:-:S02]  /*234f0*/  ISETP.LT.AND P2, PT, R0, R175, !P0 ;  /* 0x000000af0000720c */ /* 0x004fc40004741270 */
[-C--:B------:R-:W-:Y:S02]  /*23500*/  ISETP.LT.AND P1, PT, R223, R175.reuse, !P0 ;  /* 0x000000afdf00720c */ /* 0x080fe40004721270 */
[-C--:B----4-:R-:W-:Y:S02]  /*23510*/  ISETP.LT.AND P5, PT, R191, R175.reuse, !P0 ;  /* 0x000000afbf00720c */ /* 0x090fe400047a1270 */
[-C--:B------:R-:W-:Y:S02]  /*23520*/  ISETP.LT.AND P4, PT, R190, R175.reuse, !P0 ;  /* 0x000000afbe00720c */ /* 0x080fe40004781270 */
[----:B------:R-:W-:Y:S01]  /*23530*/  ISETP.LT.AND P3, PT, R189, R175, !P0 ;  /* 0x000000afbd00720c */ /* 0x000fe20004761270 */
[----:B------:R-:W2:Y:S01]  /*23540*/  LDS.128 R36, [R2] ;  /* 0x0000000002247984 */ /* 0x000ea20000000c00 */
[----:B------:R-:W-:Y:S06]  /*23550*/  BAR.SYNC.DEFER_BLOCKING 0x0 ;  /* 0x0000000000007b1d */ /* 0x000fec0000010000 */
[----:B------:R4:W-:Y:S02]  /*23560*/  STSM.16.M88.4 [R3], R88 ;  /* 0x0000005803007844 */ /* 0x0009e40000000200 */
[----:B------:R-:W-:Y:S01]  /*23570*/  BAR.SYNC.DEFER_BLOCKING 0x0 ;  /* 0x0000000000007b1d */ /* 0x000fe20000010000 */
[----:B----4-:R-:W-:-:S02]  /*23580*/  IMAD.MOV.U32 R90, RZ, RZ, R48 ;  /* 0x000000ffff5a7224 */ /* 0x010fc400078e0030 */
[----:B------:R-:W-:Y:S02]  /*23590*/  IMAD.MOV.U32 R91, RZ, RZ, R50 ;  /* 0x000000ffff5b7224 */ /* 0x000fe400078e0032 */
[----:B------:R-:W-:Y:S02]  /*235a0*/  IMAD.MOV.U32 R88, RZ, RZ, R112 ;  /* 0x000000ffff587224 */ /* 0x000fe400078e0070 */
[----:B------:R-:W-:Y:S02]  /*235b0*/  IMAD.MOV.U32 R89, RZ, RZ, R114 ;  /* 0x000000ffff597224 */ /* 0x000fe400078e0072 */
[----:B------:R-:W-:Y:S02]  /*235c0*/  IMAD.MOV.U32 R114, RZ, RZ, R65 ;  /* 0x000000ffff727224 */ /* 0x000fe400078e0041 */
[----:B------:R-:W-:Y:S01]  /*235d0*/  IMAD.MOV.U32 R112, RZ, RZ, R129 ;  /* 0x000000ffff707224 */ /* 0x000fe200078e0081 */
[----:B------:R-:W4:Y:S01]  /*235e0*/  LDS.128 R44, [R2] ;  /* 0x00000000022c7984 */ /* 0x000f220000000c00 */
[----:B------:R-:W-:Y:S01]  /*235f0*/  IMAD.MOV.U32 R129, RZ, RZ, R147 ;  /* 0x000000ffff817224 */ /* 0x000fe200078e0093 */
[----:B------:R-:W-:Y:S06]  /*23600*/  BAR.SYNC.DEFER_BLOCKING 0x0 ;  /* 0x0000000000007b1d */ /* 0x000fec0000010000 */
[----:B------:R-:W-:Y:S02]  /*23610*/  STSM.16.M88.4 [R3], R40 ;  /* 0x0000002803007844 */ /* 0x000fe40000000200 */
[----:B------:R-:W-:Y:S06]  /*23620*/  BAR.SYNC.DEFER_BLOCKING 0x0 ;  /* 0x0000000000007b1d */ /* 0x000fec0000010000 */
[----:B------:R-:W4:Y:S02]  /*23630*/  LDS.128 R40, [R2] ;  /* 0x0000000002287984 */ /* 0x000f240000000c00 */
[----:B------:R-:W-:Y:S06]  /*23640*/  BAR.SYNC.DEFER_BLOCKING 0x0 ;  /* 0x0000000000007b1d */ /* 0x000fec0000010000 */
[----:B------:R1:W-:Y:S02]  /*23650*/  STSM.16.M88.4 [R3], R92 ;  /* 0x0000005c03007844 */ /* 0x0003e40000000200 */
[----:B------:R-:W-:Y:S01]  /*23660*/  BAR.SYNC.DEFER_BLOCKING 0x0 ;  /* 0x0000000000007b1d */ /* 0x000fe20000010000 */
[----:B-1----:R-:W-:-:S02]  /*23670*/  IMAD.MOV.U32 R94, RZ, RZ, R52 ;  /* 0x000000ffff5e7224 */ /* 0x002fc400078e0034 */
[----:B------:R-:W-:Y:S02]  /*23680*/  IMAD.MOV.U32 R95, RZ, RZ, R54 ;  /* 0x000000ffff5f7224 */ /* 0x000fe400078e0036 */
[----:B------:R-:W-:Y:S02]  /*23690*/  IMAD.MOV.U32 R92, RZ, RZ, R116 ;  /* 0x000000ffff5c7224 */ /* 0x000fe400078e0074 */
[----:B------:R-:W-:Y:S02]  /*236a0*/  IMAD.MOV.U32 R93, RZ, RZ, R118 ;  /* 0x000000ffff5d7224 */ /* 0x000fe400078e0076 */
[----:B------:R-:W-:Y:S02]  /*236b0*/  IMAD.MOV.U32 R118, RZ, RZ, R69 ;  /* 0x000000ffff767224 */ /* 0x000fe400078e0045 */
[----:B------:R-:W-:Y:S01]  /*236c0*/  IMAD.MOV.U32 R116, RZ, RZ, R133 ;  /* 0x000000ffff747224 */ /* 0x000fe200078e0085 */
[----:B------:R-:W1:Y:S01]  /*236d0*/  LDS.128 R48, [R2] ;  /* 0x0000000002307984 */ /* 0x000e620000000c00 */
[----:B------:R-:W-:Y:S06]  /*236e0*/  BAR.SYNC.DEFER_BLOCKING 0x0 ;  /* 0x0000000000007b1d */ /* 0x000fec0000010000 */
[----:B------:R-:W-:Y:S02]  /*236f0*/  STSM.16.M88.4 [R3], R88 ;  /* 0x0000005803007844 */ /* 0x000fe40000000200 */
[----:B------:R-:W-:Y:S06]  /*23700*/  BAR.SYNC.DEFER_BLOCKING 0x0 ;  /* 0x0000000000007b1d */ /* 0x000fec0000010000 */
[----:B------:R-:W1:Y:S02]  /*23710*/  LDS.128 R88, [R2] ;  /* 0x0000000002587984 */ /* 0x000e640000000c00 */
[----:B------:R-:W-:Y:S06]  /*23720*/  BAR.SYNC.DEFER_BLOCKING 0x0 ;  /* 0x0000000000007b1d */ /* 0x000fec0000010000 */
[----:B------:R3:W-:Y:S02]  /*23730*/  STSM.16.M88.4 [R3], R96 ;  /* 0x0000006003007844 */ /* 0x0007e40000000200 */
[----:B------:R-:W-:Y:S01]  /*23740*/  BAR.SYNC.DEFER_BLOCKING 0x0 ;  /* 0x0000000000007b1d */ /* 0x000fe20000010000 */
[----:B---3--:R-:W-:Y:S01]  /*23750*/  IMAD.MOV.U32 R98, RZ, RZ, R56 ;  /* 0x000000ffff627224 */ /* 0x008fe200078e0038 */
[----:B------:R-:W-:Y:S01]  /*23760*/  MOV R96, R120 ;  /* 0x0000007800607202 */ /* 0x000fe20000000f00 */
[----:B------:R-:W-:Y:S01]  /*23770*/  IMAD.MOV.U32 R99, RZ, RZ, R58 ;  /* 0x000000ffff637224 */ /* 0x000fe200078e003a */
[----:B------:R-:W-:Y:S01]  /*23780*/  MOV R120, R137 ;  /* 0x0000008900787202 */ /* 0x000fe20000000f00 */
[----:B------:R-:W-:-:S02]  /*23790*/  IMAD.MOV.U32 R97, RZ, RZ, R122 ;  /* 0x000000ffff617224 */ /* 0x000fc400078e007a */
[----:B------:R-:W-:Y:S01]  /*237a0*/  IMAD.MOV.U32 R122, RZ, RZ, R73 ;  /* 0x000000ffff7a7224 */ /* 0x000fe200078e0049 */
[----:B------:R-:W3:Y:S01]  /*237b0*/  LDS.128 R52, [R2] ;  /* 0x0000000002347984 */ /* 0x000ee20000000c00 */
[----:B------:R-:W-:Y:S06]  /*237c0*/  BAR.SYNC.DEFER_BLOCKING 0x0 ;  /* 0x0000000000007b1d */ /* 0x000fec0000010000 */
[----:B------:R-:W-:Y:S02]  /*237d0*/  STSM.16.M88.4 [R3], R92 ;  /* 0x0000005c03007844 */ /* 0x000fe40000000200 */
[----:B------:R-:W-:Y:S06]  /*237e0*/  BAR.SYNC.DEFER_BLOCKING 0x0 ;  /* 0x0000000000007b1d */ /* 0x000fec0000010000 */
[----:B------:R-:W3:Y:S02]  /*237f0*/  LDS.128 R92, [R2] ;  /* 0x00000000025c7984 */ /* 0x000ee40000000c00 */
[----:B------:R-:W-:Y:S06]  /*23800*/  BAR.SYNC.DEFER_BLOCKING 0x0 ;  /* 0x0000000000007b1d */ /* 0x000fec0000010000 */
[----:B------:R2:W-:Y:S02]  /*23810*/  STSM.16.M88.4 [R3], R100 ;  /* 0x0000006403007844 */ /* 0x0005e40000000200 */
[----:B------:R-:W-:Y:S01]  /*23820*/  BAR.SYNC.DEFER_BLOCKING 0x0 ;  /* 0x0000000000007b1d */ /* 0x000fe20000010000 */
[----:B--2---:R-:W-:-:S02]  /*23830*/  IMAD.MOV.U32 R102, RZ, RZ, R60 ;  /* 0x000000ffff667224 */ /* 0x004fc400078e003c */
[----:B------:R-:W-:Y:S02]  /*23840*/  IMAD.MOV.U32 R103, RZ, RZ, R62 ;  /* 0x000000ffff677224 */ /* 0x000fe400078e003e */
[----:B------:R-:W-:Y:S02]  /*23850*/  IMAD.MOV.U32 R100, RZ, RZ, R124 ;  /* 0x000000ffff647224 */ /* 0x000fe400078e007c */
[----:B------:R-:W-:Y:S02]  /*23860*/  IMAD.MOV.U32 R101, RZ, RZ, R126 ;  /* 0x000000ffff657224 */ /* 0x000fe400078e007e */
[----:B------:R-:W-:Y:S02]  /*23870*/  IMAD.MOV.U32 R126, RZ, RZ, R77 ;  /* 0x000000ffff7e7224 */ /* 0x000fe400078e004d */
[----:B------:R-:W-:Y:S01]  /*23880*/  IMAD.MOV.U32 R124, RZ, RZ, R141 ;  /* 0x000000ffff7c7224 */ /* 0x000fe200078e008d */
[----:B------:R-:W2:Y:S01]  /*23890*/  LDS.128 R56, [R2] ;  /* 0x0000000002387984 */ /* 0x000ea20000000c00 */
[----:B------:R-:W-:Y:S06]  /*238a0*/  BAR.SYNC.DEFER_BLOCKING 0x0 ;  /* 0x0000000000007b1d */ /* 0x000fec0000010000 */
[----:B------:R-:W-:Y:S02]  /*238b0*/  STSM.16.M88.4 [R3], R96 ;  /* 0x0000006003007844 */ /* 0x000fe40000000200 */
[----:B------:R-:W-:Y:S06]  /*238c0*/  BAR.SYNC.DEFER_BLOCKING 0x0 ;  /* 0x0000000000007b1d */ /* 0x000fec0000010000 */
[----:B------:R-:W2:Y:S02]  /*238d0*/  LDS.128 R96, [R2] ;  /* 0x0000000002607984 */ /* 0x000ea40000000c00 */
        /* <DEDUP_REMOVED lines=10> */
[----:B------:R-:W-:Y:S06]  /*23980*/  BAR.SYNC.DEFER_BLOCKING 0x0 ;  /* 0x0000000000007b1d */ /* 0x000fec0000010000 */
[----:B------:R-:W-:Y:S02]  /*23990*/  STSM.16.M88.4 [R3], R100 ;  /* 0x0000006403007844 */ /* 0x000fe40000000200 */
[----:B------:R-:W-:Y:S06]  /*239a0*/  BAR.SYNC.DEFER_BLOCKING 0x0 ;  /* 0x0000000000007b1d */ /* 0x000fec0000010000 */
[----:B------:R-:W4:Y:S02]  /*239b0*/  LDS.128 R100, [R2] ;  /* 0x0000000002647984 */ /* 0x000f240000000c00 */
[----:B------:R-:W-:Y:S06]  /*239c0*/  BAR.SYNC.DEFER_BLOCKING 0x0 ;  /* 0x0000000000007b1d */ /* 0x000fec0000010000 */
[----:B------:R1:W-:Y:S02]  /*239d0*/  STSM.16.M88.4 [R3], R108 ;  /* 0x0000006c03007844 */ /* 0x0003e40000000200 */
[----:B------:R-:W-:Y:S01]  /*239e0*/  BAR.SYNC.DEFER_BLOCKING 0x0 ;  /* 0x0000000000007b1d */ /* 0x000fe20000010000 */
[----:B-1----:R-:W-:Y:S01]  /*239f0*/  IMAD.MOV.U32 R110, RZ, RZ, R68 ;  /* 0x000000ffff6e7224 */ /* 0x002fe200078e0044 */
[----:B------:R-:W-:Y:S01]  /*23a00*/  MOV R108, R132 ;  /* 0x00000084006c7202 */ /* 0x000fe20000000f00 */
[----:B------:R-:W-:-:S02]  /*23a10*/  IMAD.MOV.U32 R111, RZ, RZ, R70 ;  /* 0x000000ffff6f7224 */ /* 0x000fc400078e0046 */
[----:B------:R-:W-:Y:S01]  /*23a20*/  IMAD.MOV.U32 R109, RZ, RZ, R134 ;  /* 0x000000ffff6d7224 */ /* 0x000fe200078e0086 */
[----:B------:R-:W1:Y:S02]  /*23a30*/  LDS.128 R64, [R2] ;  /* 0x0000000002407984 */ /* 0x000e640000000c00 */
[----:B------:R-:W-:Y:S06]  /*23a40*/  BAR.SYNC.DEFER_BLOCKING 0x0 ;  /* 0x0000000000007b1d */ /* 0x000fec0000010000 */
[----:B------:R-:W-:Y:S02]  /*23a50*/  STSM.16.M88.4 [R3], R104 ;  /* 0x0000006803007844 */ /* 0x000fe40000000200 */
[----:B------:R-:W-:Y:S06]  /*23a60*/  BAR.SYNC.DEFER_BLOCKING 0x0 ;  /* 0x0000000000007b1d */ /* 0x000fec0000010000 */
[----:B------:R-:W1:Y:S02]  /*23a70*/  LDS.128 R104, [R2] ;  /* 0x0000000002687984 */ /* 0x000e640000000c00 */
[----:B------:R-:W-:Y:S06]  /*23a80*/  BAR.SYNC.DEFER_BLOCKING 0x0 ;  /* 0x0000000000007b1d */ /* 0x000fec0000010000 */
[----:B------:R3:W-:Y:S02]  /*23a90*/  STSM.16.M88.4 [R3], R112 ;  /* 0x0000007003007844 */ /* 0x0007e40000000200 */
[----:B------:R-:W-:Y:S01]  /*23aa0*/  BAR.SYNC.DEFER_BLOCKING 0x0 ;  /* 0x0000000000007b1d */ /* 0x000fe20000010000 */
[----:B---3--:R-:W-:-:S02]  /*23ab0*/  IMAD.MOV.U32 R114, RZ, RZ, R72 ;  /* 0x000000ffff727224 */ /* 0x008fc400078e0048 */
[----:B------:R-:W-:Y:S02]  /*23ac0*/  IMAD.MOV.U32 R115, RZ, RZ, R74 ;  /* 0x000000ffff737224 */ /* 0x000fe400078e004a */
[----:B------:R-:W-:Y:S02]  /*23ad0*/  IMAD.MOV.U32 R112, RZ, RZ, R136 ;  /* 0x000000ffff707224 */ /* 0x000fe400078e0088 */
[----:B------:R-:W-:Y:S02]  /*23ae0*/  IMAD.MOV.U32 R113, RZ, RZ, R138 ;  /* 0x000000ffff717224 */ /* 0x000fe400078e008a */
[----:B------:R-:W-:Y:S01]  /*23af0*/  IMAD.MOV.U32 R134, RZ, RZ, R85 ;  /* 0x000000ffff867224 */ /* 0x000fe200078e0055 */
[----:B------:R-:W-:Y:S01]  /*23b00*/  MOV R132, R149 ;  /* 0x0000009500847202 */ /* 0x000fe20000000f00 */
[----:B------:R-:W-:Y:S01]  /*23b10*/  IMAD.MOV.U32 R133, RZ, RZ, R151 ;  /* 0x000000ffff857224 */ /* 0x000fe200078e0097 */
[----:B------:R-:W3:Y:S01]  /*23b20*/  LDS.128 R68, [R2] ;  /* 0x0000000002447984 */ /* 0x000ee20000000c00 */
[----:B------:R-:W-:Y:S01]  /*23b30*/  IMAD R136, R179, UR5, RZ ;  /* 0x00000005b3887c24 */ /* 0x000fe2000f8e02ff */
[----:B------:R-:W-:Y:S01]  /*23b40*/  ULDC UR5, c[0x0][0x22c] ;  /* 0x00008b0000057ab9 */ /* 0x000fe20000000800 */
        /* <DEDUP_REMOVED lines=19> */
[----:B----4-:R-:W-:Y:S01]  /*23c80*/  IMAD.MOV.U32 R122, RZ, RZ, R80 ;  /* 0x000000ffff7a7224 */ /* 0x010fe200078e0050 */
[----:B------:R-:W-:Y:S01]  /*23c90*/  MOV R120, R144 ;  /* 0x0000009000787202 */ /* 0x000fe20000000f00 */
[----:B------:R-:W-:-:S02]  /*23ca0*/  IMAD.MOV.U32 R123, RZ, RZ, R82 ;  /* 0x000000ffff7b7224 */ /* 0x000fc400078e0052 */
[----:B------:R-:W-:Y:S01]  /*23cb0*/  IMAD.MOV.U32 R121, RZ, RZ, R146 ;  /* 0x000000ffff797224 */ /* 0x000fe200078e0092 */
[----:B------:R-:W4:Y:S02]  /*23cc0*/  LDS.128 R76, [R2] ;  /* 0x00000000024c7984 */ /* 0x000f240000000c00 */
[----:B------:R-:W-:Y:S06]  /*23cd0*/  BAR.SYNC.DEFER_BLOCKING 0x0 ;  /* 0x0000000000007b1d */ /* 0x000fec0000010000 */
[----:B------:R-:W-:Y:S02]  /*23ce0*/  STSM.16.M88.4 [R3], R116 ;  /* 0x0000007403007844 */ /* 0x000fe40000000200 */
[----:B------:R-:W-:Y:S06]  /*23cf0*/  BAR.SYNC.DEFER_BLOCKING 0x0 ;  /* 0x0000000000007b1d */ /* 0x000fec0000010000 */
[----:B------:R-:W4:Y:S02]  /*23d00*/  LDS.128 R116, [R2] ;  /* 0x0000000002747984 */ /* 0x000f240000000c00 */
[----:B------:R-:W-:Y:S06]  /*23d10*/  BAR.SYNC.DEFER_BLOCKING 0x0 ;  /* 0x0000000000007b1d */ /* 0x000fec0000010000 */
[----:B------:R1:W-:Y:S02]  /*23d20*/  STSM.16.M88.4 [R3], R124 ;  /* 0x0000007c03007844 */ /* 0x0003e40000000200 */
[----:B------:R-:W-:Y:S06]  /*23d30*/  BAR.SYNC.DEFER_BLOCKING 0x0 ;  /* 0x0000000000007b1d */ /* 0x000fec0000010000 */
[----:B------:R-:W4:Y:S02]  /*23d40*/  LDS.128 R80, [R2] ;  /* 0x0000000002507984 */ /* 0x000f240000000c00 */
[----:B------:R-:W-:Y:S06]  /*23d50*/  BAR.SYNC.DEFER_BLOCKING 0x0 ;  /* 0x0000000000007b1d */ /* 0x000fec0000010000 */
[----:B------:R-:W-:Y:S02]  /*23d60*/  STSM.16.M88.4 [R3], R120 ;  /* 0x0000007803007844 */ /* 0x000fe40000000200 */
[----:B------:R-:W-:Y:S06]  /*23d70*/  BAR.SYNC.DEFER_BLOCKING 0x0 ;  /* 0x0000000000007b1d */ /* 0x000fec0000010000 */
[----:B------:R-:W4:Y:S02]  /*23d80*/  LDS.128 R120, [R2] ;  /* 0x0000000002787984 */ /* 0x000f240000000c00 */
[----:B------:R-:W-:Y:S06]  /*23d90*/  BAR.SYNC.DEFER_BLOCKING 0x0 ;  /* 0x0000000000007b1d */ /* 0x000fec0000010000 */
[----:B------:R-:W-:Y:S02]  /*23da0*/  STSM.16.M88.4 [R3], R128 ;  /* 0x0000008003007844 */ /* 0x000fe40000000200 */
[----:B------:R-:W-:Y:S01]  /*23db0*/  BAR.SYNC.DEFER_BLOCKING 0x0 ;  /* 0x0000000000007b1d */ /* 0x000fe20000010000 */
[----:B-1----:R-:W-:-:S02]  /*23dc0*/  IMAD.MOV.U32 R124, RZ, RZ, R148 ;  /* 0x000000ffff7c7224 */ /* 0x002fc400078e0094 */
[----:B------:R-:W-:-:S03]  /*23dd0*/  IMAD.MOV.U32 R125, RZ, RZ, R150 ;  /* 0x000000ffff7d7224 */ /* 0x000fc600078e0096 */
[----:B------:R-:W1:Y:S01]  /*23de0*/  LDS.128 R128, [R2] ;  /* 0x0000000002807984 */ /* 0x000e620000000c00 */
[----:B------:R-:W-:Y:S02]  /*23df0*/  IMAD.MOV.U32 R126, RZ, RZ, R84 ;  /* 0x000000ffff7e7224 */ /* 0x000fe400078e0054 */
[----:B------:R-:W-:Y:S01]  /*23e00*/  IMAD.MOV.U32 R127, RZ, RZ, R86 ;  /* 0x000000ffff7f7224 */ /* 0x000fe200078e0056 */
[----:B------:R-:W-:Y:S06]  /*23e10*/  BAR.SYNC.DEFER_BLOCKING 0x0 ;  /* 0x0000000000007b1d */ /* 0x000fec0000010000 */
[----:B------:R3:W-:Y:S02]  /*23e20*/  STSM.16.M88.4 [R3], R124 ;  /* 0x0000007c03007844 */ /* 0x0007e40000000200 */
[----:B------:R-:W-:Y:S06]  /*23e30*/  BAR.SYNC.DEFER_BLOCKING 0x0 ;  /* 0x0000000000007b1d */ /* 0x000fec0000010000 */
[----:B------:R-:W1:Y:S02]  /*23e40*/  LDS.128 R84, [R2] ;  /* 0x0000000002547984 */ /* 0x000e640000000c00 */
[----:B------:R-:W-:Y:S01]  /*23e50*/  BAR.SYNC.DEFER_BLOCKING 0x0 ;  /* 0x0000000000007b1d */ /* 0x000fe20000010000 */
[----:B------:R-:W-:Y:S01]  /*23e60*/  IMAD R137, R0, UR4, RZ ;  /* 0x0000000400897c24 */ /* 0x000fe2000f8e02ff */
[----:B------:R-:W-:-:S03]  /*23e70*/  LEA R0, P6, R136, UR6, 0x2 ;  /* 0x0000000688007c11 */ /* 0x000fc6000f8c10ff */
[C---:B---3--:R-:W-:Y:S01]  /*23e80*/  VIADD R127, R137.reuse, UR4 ;  /* 0x00000004897f7c36 */ /* 0x048fe20008000000 */
[----:B------:R-:W-:Y:S02]  /*23e90*/  LEA.HI.X.SX32 R136, R136, UR7, 0x2, P6 ;  /* 0x0000000788887c11 */ /* 0x000fe4000b0f16ff */
[C---:B------:R-:W-:Y:S01]  /*23ea0*/  LEA R124, P6, R137.reuse, R0, 0x2 ;  /* 0x00000000897c7211 */ /* 0x040fe200078c10ff */
[----:B------:R3:W-:Y:S03]  /*23eb0*/  STSM.16.M88.4 [R3], R132 ;  /* 0x0000008403007844 */ /* 0x0007e60000000200 */
[----:B------:R-:W-:Y:S01]  /*23ec0*/  LEA.HI.X.SX32 R125, R137, R136, 0x2, P6 ;  /* 0x00000088897d7211 */ /* 0x000fe200030f16ff */
[----:B------:R-:W-:Y:S01]  /*23ed0*/  BAR.SYNC.DEFER_BLOCKING 0x0 ;  /* 0x0000000000007b1d */ /* 0x000fe20000010000 */
[C---:B------:R-:W-:Y:S01]  /*23ee0*/  LEA R126, P6, R127.reuse, R0, 0x2 ;  /* 0x000000007f7e7211 */ /* 0x040fe200078c10ff */
[----:B---3--:R-:W-:-:S03]  /*23ef0*/  VIADD R3, R127, UR4 ;  /* 0x000000047f037c36 */ /* 0x008fc60008000000 */
[----:B------:R-:W-:Y:S01]  /*23f00*/  LEA.HI.X.SX32 R127, R127, R136, 0x2, P6 ;  /* 0x000000887f7f7211 */ /* 0x000fe200030f16ff */
[----:B------:R3:W-:Y:S01]  /*23f10*/  @P2 STG.E desc[UR60][R124.64], R4 ;  /* 0x000000047c002986 */ /* 0x0007e2000c10193c */
[----:B------:R-:W-:-:S03]  /*23f20*/  ISETP.LT.AND P2, PT, R157, R175, !P0 ;  /* 0x000000af9d00720c */ /* 0x000fc60004741270 */
[----:B------:R2:W-:Y:S01]  /*23f30*/  @P1 STG.E desc[UR60][R126.64], R8 ;  /* 0x000000087e001986 */ /* 0x0005e2000c10193c */
[----:B---3--:R-:W-:-:S03]  /*23f40*/  LEA R124, P6, R3, R0, 0x2 ;  /* 0x00000000037c7211 */ /* 0x008fc600078c10ff */
[----:B------:R-:W3:Y:S01]  /*23f50*/  LDL.LU R157, [R1+0xb18] ;  /* 0x000b1800019d7983 */ /* 0x000ee20000300800 */
[----:B------:R-:W-:Y:S02]  /*23f60*/  LEA.HI.X.SX32 R125, R3, R136, 0x2, P6 ;  /* 0x00000088037d7211 */ /* 0x000fe400030f16ff */
[-C--:B------:R-:W-:Y:S02]  /*23f70*/  ISETP.LT.AND P1, PT, R156, R175.reuse, !P0 ;  /* 0x000000af9c00720c */ /* 0x080fe40004721270 */
[----:B------:R-:W4:Y:S04]  /*23f80*/  LDL.LU R156, [R1+0xb1c] ;  /* 0x000b1c00019c7983 */ /* 0x000f280000300800 */
[----:B------:R1:W-:Y:S01]  /*23f90*/  @P5 STG.E desc[UR60][R124.64], R5 ;  /* 0x000000057c005986 */ /* 0x0003e2000c10193c */
[----:B------:R-:W-:-:S03]  /*23fa0*/  ISETP.LT.AND P5, PT, R152, R175, !P0 ;  /* 0x000000af9800720c */ /* 0x000fc600047a1270 */
[----:B------:R-:W3:Y:S01]  /*23fb0*/  LDL.LU R152, [R1+0xb20] ;  /* 0x000b200001987983 */ /* 0x000ee20000300800 */
[----:B------:R-:W-:-:S04]  /*23fc0*/  VIADD R4, R3, UR4 ;  /* 0x0000000403047c36 */ /* 0x000fc80008000000 */
[C---:B------:R-:W-:Y:S01]  /*23fd0*/  VIADD R3, R4.reuse, UR4 ;  /* 0x0000000404037c36 */ /* 0x040fe20008000000 */
[----:B--2---:R-:W-:-:S03]  /*23fe0*/  LEA R126, P6, R4, R0, 0x2 ;  /* 0x00000000047e7211 */ /* 0x004fc600078c10ff */
[C---:B-1----:R-:W-:Y:S01]  /*23ff0*/  VIADD R124, R3.reuse, UR4 ;  /* 0x00000004037c7c36 */ /* 0x042fe20008000000 */
[----:B------:R-:W-:Y:S02]  /*24000*/  LEA.HI.X.SX32 R127, R4, R136, 0x2, P6 ;  /* 0x00000088047f7211 */ /* 0x000fe400030f16ff */
[----:B------:R-:W-:-:S04]  /*24010*/  LEA R4, P6, R3, R0, 0x2 ;  /* 0x0000000003047211 */ /* 0x000fc800078c10ff */
[----:B------:R-:W-:Y:S01]  /*24020*/  LEA.HI.X.SX32 R5, R3, R136, 0x2, P6 ;  /* 0x0000008803057211 */ /* 0x000fe200030f16ff */
[C---:B------:R-:W-:Y:S01]  /*24030*/  VIADD R3, R124.reuse, UR4 ;  /* 0x000000047c037c36 */ /* 0x040fe20008000000 */
[C---:B------:R-:W-:Y:S01]  /*24040*/  LEA R8, P6, R124.reuse, R0, 0x2 ;  /* 0x000000007c087211 */ /* 0x040fe200078c10ff */
[----:B------:R1:W-:Y:S02]  /*24050*/  @P4 STG.E desc[UR60][R126.64], R9 ;  /* 0x000000097e004986 */ /* 0x0003e4000c10193c */
[C---:B------:R-:W-:Y:S02]  /*24060*/  VIADD R125, R3.reuse, UR4 ;  /* 0x00000004037d7c36 */ /* 0x040fe40008000000 */
[----:B------:R2:W-:Y:S01]  /*24070*/  @P3 STG.E desc[UR60][R4.64], R6 ;  /* 0x0000000604003986 */ /* 0x0005e2000c10193c */
[----:B-1----:R-:W-:Y:S02]  /*24080*/  LEA.HI.X.SX32 R9, R124, R136, 0x2, P6 ;  /* 0x000000887c097211 */ /* 0x002fe400030f16ff */
[----:B--2---:R-:W-:-:S03]  /*24090*/  LEA R4, P6, R3, R0, 0x2 ;  /* 0x0000000003047211 */ /* 0x004fc600078c10ff */
[----:B------:R1:W-:Y:S01]  /*240a0*/  @P2 STG.E desc[UR60][R8.64], R10 ;  /* 0x0000000a08002986 */ /* 0x0003e2000c10193c */
[----:B------:R-:W-:Y:S02]  /*240b0*/  LEA.HI.X.SX32 R5, R3, R136, 0x2, P6 ;  /* 0x0000008803057211 */ /* 0x000fe400030f16ff */
[-C--:B------:R-:W-:Y:S02]  /*240c0*/  ISETP.LT.AND P4, PT, R155, R175.reuse, !P0 ;  /* 0x000000af9b00720c */ /* 0x080fe40004781270 */
[----:B------:R-:W2:Y:S01]  /*240d0*/  LDL.LU R155, [R1+0xb28] ;  /* 0x000b2800019b7983 */ /* 0x000ea20000300800 */
[-C--:B------:R-:W-:Y:S02]  /*240e0*/  ISETP.LT.AND P3, PT, R154, R175.reuse, !P0 ;  /* 0x000000af9a00720c */ /* 0x080fe40004761270 */
[----:B------:R-:W-:Y:S01]  /*240f0*/  ISETP.LT.AND P2, PT, R153, R175, !P0 ;  /* 0x000000af9900720c */ /* 0x000fe20004741270 */
[----:B------:R-:W2:Y:S01]  /*24100*/  LDL.LU R154, [R1+0xb34] ;  /* 0x000b3400019a7983 */ /* 0x000ea20000300800 */
[C---:B-1----:R-:W-:Y:S01]  /*24110*/  LEA R8, P6, R125.reuse, R0, 0x2 ;  /* 0x000000007d087211 */ /* 0x042fe200078c10ff */
[----:B------:R-:W-:-:S02]  /*24120*/  VIADD R3, R125, UR4 ;  /* 0x000000047d037c36 */ /* 0x000fc40008000000 */
[----:B------:R-:W2:Y:S01]  /*24130*/  LDL.LU R153, [R1+0xb30] ;  /* 0x000b300001997983 */ /* 0x000ea20000300800 */
[----:B------:R-:W-:-:S03]  /*24140*/  LEA.HI.X.SX32 R9, R125, R136, 0x2, P6 ;  /* 0x000000887d097211 */ /* 0x000fc600030f16ff */
[----:B------:R-:W2:Y:S04]  /*24150*/  LDL.LU R10, [R1+0xb40] ;  /* 0x000b4000010a7983 */ /* 0x000ea80000300800 */
[----:B------:R1:W-:Y:S04]  /*24160*/  @P1 STG.E desc[UR60][R4.64], R7 ;  /* 0x0000000704001986 */ /* 0x0003e8000c10193c */
[----:B------:R1:W-:Y:S02]  /*24170*/  @P5 STG.E desc[UR60][R8.64], R11 ;  /* 0x0000000b08005986 */ /* 0x0003e4000c10193c */
[----:B-1----:R-:W-:-:S02]  /*24180*/  LEA R4, P6, R3, R0, 0x2 ;  /* 0x0000000003047211 */ /* 0x002fc400078c10ff */
[----:B------:R-:W2:Y:S02]  /*24190*/  LDL.LU R8, [R1+0xb3c] ;  /* 0x000b3c0001087983 */ /* 0x000ea40000300800 */
[----:B------:R-:W-:-:S05]  /*241a0*/  LEA.HI.X.SX32 R5, R3, R136, 0x2, P6 ;  /* 0x0000008803057211 */ /* 0x000fca00030f16ff */
[----:B------:R1:W-:Y:S01]  /*241b0*/  @P4 STG.E desc[UR60][R4.64], R12 ;  /* 0x0000000c04004986 */ /* 0x0003e2000c10193c */
[----:B---3--:R-:W-:-:S03]  /*241c0*/  ISETP.LT.AND P4, PT, R152, R175, !P0 ;  /* 0x000000af9800720c */ /* 0x008fc60004781270 */
[----:B------:R-:W3:Y:S04]  /*241d0*/  LDL.LU R152, [R1+0xb44] ;  /* 0x000b440001987983 */ /* 0x000ee80000300800 */
[----:B-1----:R-:W3:Y:S01]  /*241e0*/  LDL.LU R12, [R1+0xb48] ;  /* 0x000b4800010c7983 */ /* 0x002ee20000300800 */
[----:B------:R-:W-:Y:S02]  /*241f0*/  IADD3 R125, R3, UR4, RZ ;  /* 0x00000004037d7c10 */ /* 0x000fe4000fffe0ff */
[----:B------:R-:W-:Y:S01]  /*24200*/  ISETP.LT.AND P1, PT, R157, R175, !P0 ;  /* 0x000000af9d00720c */ /* 0x000fe20004721270 */
[----:B------:R-:W3:Y:S01]  /*24210*/  LDL.LU R11, [R1+0xb50] ;  /* 0x000b5000010b7983 */ /* 0x000ee20000300800 */
[C---:B------:R-:W-:Y:S01]  /*24220*/  LEA R6, P6, R125.reuse, R0, 0x2 ;  /* 0x000000007d067211 */ /* 0x040fe200078c10ff */
[----:B------:R-:W-:-:S03]  /*24230*/  VIADD R3, R125, UR4 ;  /* 0x000000047d037c36 */ /* 0x000fc60008000000 */
[----:B------:R-:W-:Y:S01]  /*24240*/  LEA.HI.X.SX32 R7, R125, R136, 0x2, P6 ;  /* 0x000000887d077211 */ /* 0x000fe200030f16ff */
[C---:B------:R-:W-:Y:S01]  /*24250*/  VIADD R125, R3.reuse, UR4 ;  /* 0x00000004037d7c36 */ /* 0x040fe20008000000 */
[----:B------:R-:W-:-:S03]  /*24260*/  LEA R4, P6, R3, R0, 0x2 ;  /* 0x0000000003047211 */ /* 0x000fc600078c10ff */
[----:B------:R1:W-:Y:S01]  /*24270*/  @P3 STG.E desc[UR60][R6.64], R16 ;  /* 0x0000001006003986 */ /* 0x0003e2000c10193c */
[----:B------:R-:W-:Y:S01]  /*24280*/  LEA.HI.X.SX32 R5, R3, R136, 0x2, P6 ;  /* 0x0000008803057211 */ /* 0x000fe200030f16ff */
[----:B------:R-:W-:Y:S01]  /*24290*/  VIADD R3, R125, UR4 ;  /* 0x000000047d037c36 */ /* 0x000fe20008000000 */
[----:B----4-:R-:W-:-:S03]  /*242a0*/  ISETP.LT.AND P5, PT, R156, R175, !P0 ;  /* 0x000000af9c00720c */ /* 0x010fc600047a1270 */
[----:B------:R4:W-:Y:S01]  /*242b0*/  @P2 STG.E desc[UR60][R4.64], R13 ;  /* 0x0000000d04002986 */ /* 0x0009e2000c10193c */
[----:B------:R-:W-:Y:S01]  /*242c0*/  VIADD R9, R3, UR4 ;  /* 0x0000000403097c36 */ /* 0x000fe20008000000 */
[----:B-1----:R-:W-:-:S04]  /*242d0*/  LEA R6, P6, R125, R0, 0x2 ;  /* 0x000000007d067211 */ /* 0x002fc800078c10ff */
[----:B------:R-:W-:Y:S02]  /*242e0*/  LEA.HI.X.SX32 R7, R125, R136, 0x2, P6 ;  /* 0x000000887d077211 */ /* 0x000fe400030f16ff */
[----:B----4-:R-:W-:-:S03]  /*242f0*/  LEA R4, P6, R3, R0, 0x2 ;  /* 0x0000000003047211 */ /* 0x010fc600078c10ff */
[----:B------:R1:W-:Y:S01]  /*24300*/  @P1 STG.E desc[UR60][R6.64], R17 ;  /* 0x0000001106001986 */ /* 0x0003e2000c10193c */
[----:B------:R-:W-:Y:S01]  /*24310*/  LEA.HI.X.SX32 R5, R3, R136, 0x2, P6 ;  /* 0x0000008803057211 */ /* 0x000fe200030f16ff */
[----:B------:R-:W-:-:S04]  /*24320*/  VIADD R3, R9, UR4 ;  /* 0x0000000409037c36 */ /* 0x000fc80008000000 */
[----:B------:R4:W-:Y:S01]  /*24330*/  @P5 STG.E desc[UR60][R4.64], R14 ;  /* 0x0000000e04005986 */ /* 0x0009e2000c10193c */
[----:B-1----:R-:W-:-:S04]  /*24340*/  LEA R6, P6, R9, R0, 0x2 ;  /* 0x0000000009067211 */ /* 0x002fc800078c10ff */
[----:B------:R-:W-:Y:S02]  /*24350*/  LEA.HI.X.SX32 R7, R9, R136, 0x2, P6 ;  /* 0x0000008809077211 */ /* 0x000fe400030f16ff */
[-C--:B--2---:R-:W-:Y:S02]  /*24360*/  ISETP.LT.AND P5, PT, R10, R175.reuse, !P0 ;  /* 0x000000af0a00720c */ /* 0x084fe400047a1270 */
[----:B------:R-:W2:Y:S01]  /*24370*/  LDL.LU R10, [R1+0xb4c] ;  /* 0x000b4c00010a7983 */ /* 0x000ea20000300800 */
[----:B------:R-:W-:-:S03]  /*24380*/  ISETP.LT.AND P3, PT, R155, R175, !P0 ;  /* 0x000000af9b00720c */ /* 0x000fc60004761270 */
[----:B------:R1:W-:Y:S01]  /*24390*/  @P4 STG.E desc[UR60][R6.64], R18 ;  /* 0x0000001206004986 */ /* 0x0003e2000c10193c */
[C---:B----4-:R-:W-:Y:S01]  /*243a0*/  LEA R4, P6, R3.reuse, R0, 0x2 ;  /* 0x0000000003047211 */ /* 0x050fe200078c10ff */
[C---:B------:R-:W-:Y:S01]  /*243b0*/  VIADD R9, R3.reuse, UR4 ;  /* 0x0000000403097c36 */ /* 0x040fe20008000000 */
[----:B------:R-:W-:Y:S02]  /*243c0*/  ISETP.LT.AND P2, PT, R154, R175, !P0 ;  /* 0x000000af9a00720c */ /* 0x000fe40004741270 */
[----:B------:R-:W-:Y:S01]  /*243d0*/  ISETP.LT.AND P4, PT, R8, UR5, !P0 ;  /* 0x0000000508007c0c */ /* 0x000fe2000c781270 */
[----:B------:R-:W-:Y:S01]  /*243e0*/  ULDC UR5, c[0x0][0x22c] ;  /* 0x00008b0000057ab9 */ /* 0x000fe20000000800 */
[----:B------:R-:W4:Y:S01]  /*243f0*/  LDL.LU R8, [R1+0xb58] ;  /* 0x000b580001087983 */ /* 0x000f220000300800 */
[----:B------:R-:W-:Y:S02]  /*24400*/  LEA.HI.X.SX32 R5, R3, R136, 0x2, P6 ;  /* 0x0000008803057211 */ /* 0x000fe400030f16ff */
[C---:B-1----:R-:W-:Y:S01]  /*24410*/  LEA R6, P6, R9.reuse, R0, 0x2 ;  /* 0x0000000009067211 */ /* 0x042fe200078c10ff */
[----:B------:R-:W4:Y:S03]  /*24420*/  LDL.LU R13, [R1+0xb60] ;  /* 0x000b6000010d7983 */ /* 0x000f260000300800 */
[----:B------:R-:W-:Y:S01]  /*24430*/  LEA.HI.X.SX32 R7, R9, R136, 0x2, P6 ;  /* 0x0000008809077211 */ /* 0x000fe200030f16ff */
[----:B------:R1:W-:Y:S04]  /*24440*/  @P3 STG.E desc[UR60][R4.64], R15 ;  /* 0x0000000f04003986 */ /* 0x0003e8000c10193c */
[----:B------:R1:W-:Y:S01]  /*24450*/  @P2 STG.E desc[UR60][R6.64], R19 ;  /* 0x0000001306002986 */ /* 0x0003e2000c10193c */
[----:B---3--:R-:W-:Y:S01]  /*24460*/  ISETP.LT.AND P3, PT, R152, UR5, !P0 ;  /* 0x0000000598007c0c */ /* 0x008fe2000c761270 */
[----:B------:R-:W-:-:S02]  /*24470*/  ULDC UR5, c[0x0][0x22c] ;  /* 0x00008b0000057ab9 */ /* 0x000fc40000000800 */
[----:B------:R-:W-:Y:S01]  /*24480*/  ISETP.LT.AND P2, PT, R12, UR5, !P0 ;  /* 0x000000050c007c0c */ /* 0x000fe2000c741270 */
[----:B------:R-:W-:Y:S01]  /*24490*/  VIADD R3, R9, UR4 ;  /* 0x0000000409037c36 */ /* 0x000fe20008000000 */
[----:B------:R-:W3:Y:S01]  /*244a0*/  LDL.LU R12, [R1+0xb68] ;  /* 0x000b6800010c7983 */ /* 0x000ee20000300800 */
[----:B------:R-:W-:Y:S01]  /*244b0*/  ISETP.LT.AND P1, PT, R153, R175, !P0 ;  /* 0x000000af9900720c */ /* 0x000fe20004721270 */
[----:B------:R-:W-:Y:S01]  /*244c0*/  ULDC UR5, c[0x0][0x22c] ;  /* 0x00008b0000057ab9 */ /* 0x000fe20000000800 */
[C---:B------:R-:W-:Y:S01]  /*244d0*/  VIADD R9, R3.reuse, UR4 ;  /* 0x0000000403097c36 */ /* 0x040fe20008000000 */
[----:B-1----:R-:W-:-:S04]  /*244e0*/  LEA R4, P6, R3, R0, 0x2 ;  /* 0x0000000003047211 */ /* 0x002fc800078c10ff */
[----:B------:R-:W-:Y:S01]  /*244f0*/  LEA.HI.X.SX32 R5, R3, R136, 0x2, P6 ;  /* 0x0000008803057211 */ /* 0x000fe200030f16ff */
[C---:B------:R-:W-:Y:S01]  /*24500*/  VIADD R3, R9.reuse, UR4 ;  /* 0x0000000409037c36 */ /* 0x040fe20008000000 */
[----:B------:R-:W-:-:S04]  /*24510*/  LEA R6, P6, R9, R0, 0x2 ;  /* 0x0000000009067211 */ /* 0x000fc800078c10ff */
[----:B------:R1:W-:Y:S01]  /*24520*/  @P1 STG.E desc[UR60][R4.64], R20 ;  /* 0x0000001404001986 */ /* 0x0003e2000c10193c */
[----:B------:R-:W-:Y:S01]  /*24530*/  LEA.HI.X.SX32 R7, R9, R136, 0x2, P6 ;  /* 0x0000008809077211 */ /* 0x000fe200030f16ff */
[----:B------:R-:W-:Y:S01]  /*24540*/  VIADD R9, R3, UR4 ;  /* 0x0000000403097c36 */ /* 0x000fe20008000000 */
[----:B------:R-:W-:Y:S01]  /*24550*/  ISETP.LT.AND P1, PT, R11, UR5, !P0 ;  /* 0x000000050b007c0c */ /* 0x000fe2000c721270 */
[----:B------:R-:W-:Y:S01]  /*24560*/  ULDC UR5, c[0x0][0x22c] ;  /* 0x00008b0000057ab9 */ /* 0x000fe20000000800 */
[----:B------:R-:W3:Y:S01]  /*24570*/  LDL.LU R11, [R1+0xb64] ;  /* 0x000b6400010b7983 */ /* 0x000ee20000300800 */
[----:B-1----:R-:W-:-:S03]  /*24580*/  LEA R4, P6, R3, R0, 0x2 ;  /* 0x0000000003047211 */ /* 0x002fc600078c10ff */
[----:B------:R1:W-:Y:S01]  /*24590*/  @P5 STG.E desc[UR60][R6.64], R24 ;  /* 0x0000001806005986 */ /* 0x0003e2000c10193c */
[----:B------:R-:W-:Y:S01]  /*245a0*/  LEA.HI.X.SX32 R5, R3, R136, 0x2, P6 ;  /* 0x0000008803057211 */ /* 0x000fe200030f16ff */
[----:B------:R-:W-:-:S04]  /*245b0*/  VIADD R3, R9, UR4 ;  /* 0x0000000409037c36 */ /* 0x000fc80008000000 */
[----:B------:R2:W-:Y:S01]  /*245c0*/  @P4 STG.E desc[UR60][R4.64], R21 ;  /* 0x0000001504004986 */ /* 0x0005e2000c10193c */
[----:B-1----:R-:W-:-:S04]  /*245d0*/  LEA R6, P6, R9, R0, 0x2 ;  /* 0x0000000009067211 */ /* 0x002fc800078c10ff */
[----:B------:R-:W-:Y:S02]  /*245e0*/  LEA.HI.X.SX32 R7, R9, R136, 0x2, P6 ;  /* 0x0000008809077211 */ /* 0x000fe400030f16ff */
[----:B--2---:R-:W-:Y:S01]  /*245f0*/  ISETP.LT.AND P5, PT, R10, UR5, !P0 ;  /* 0x000000050a007c0c */ /* 0x004fe2000c7a1270 */
[----:B------:R-:W-:Y:S01]  /*24600*/  ULDC UR5, c[0x0][0x22c] ;  /* 0x00008b0000057ab9 */ /* 0x000fe20000000800 */
[----:B------:R-:W2:Y:S01]  /*24610*/  LDL.LU R10, [R1+0xb70] ;  /* 0x000b7000010a7983 */ /* 0x000ea20000300800 */
[----:B------:R-:W-:-:S03]  /*24620*/  LEA R4, P6, R3, R0, 0x2 ;  /* 0x0000000003047211 */ /* 0x000fc600078c10ff */
[----:B------:R1:W-:Y:S01]  /*24630*/  @P3 STG.E desc[UR60][R6.64], R25 ;  /* 0x0000001906003986 */ /* 0x0003e2000c10193c */
[----:B----4-:R-:W-:Y:S01]  /*24640*/  ISETP.LT.AND P4, PT, R8, UR5, !P0 ;  /* 0x0000000508007c0c */ /* 0x010fe2000c781270 */
[----:B------:R-:W-:Y:S02]  /*24650*/  ULDC UR5, c[0x0][0x22c] ;  /* 0x00008b0000057ab9 */ /* 0x000fe40000000800 */
[----:B------:R-:W4:Y:S01]  /*24660*/  LDL.LU R8, [R1+0xb78] ;  /* 0x000b780001087983 */ /* 0x000f220000300800 */
[----:B------:R-:W-:Y:S01]  /*24670*/  ISETP.LT.AND P3, PT, R13, UR5, !P0 ;  /* 0x000000050d007c0c */ /* 0x000fe2000c761270 */
[----:B------:R-:W-:Y:S02]  /*24680*/  ULDC UR5, c[0x0][0x22c] ;  /* 0x00008b0000057ab9 */ /* 0x000fe40000000800 */
[----:B------:R-:W4:Y:S01]  /*24690*/  LDL.LU R13, [R1+0xb80] ;  /* 0x000b8000010d7983 */ /* 0x000f220000300800 */
[----:B------:R-:W-:-:S05]  /*246a0*/  LEA.HI.X.SX32 R5, R3, R136, 0x2, P6 ;  /* 0x0000008803057211 */ /* 0x000fca00030f16ff */
[----:B------:R1:W-:Y:S01]  /*246b0*/  @P2 STG.E desc[UR60][R4.64], R22 ;  /* 0x0000001604002986 */ /* 0x0003e2000c10193c */
[----:B---3--:R-:W-:Y:S01]  /*246c0*/  ISETP.LT.AND P2, PT, R12, UR5, !P0 ;  /* 0x000000050c007c0c */ /* 0x008fe2000c741270 */
[----:B------:R-:W-:Y:S02]  /*246d0*/  ULDC UR5, c[0x0][0x22c] ;  /* 0x00008b0000057ab9 */ /* 0x000fe40000000800 */
[----:B------:R-:W3:Y:S01]  /*246e0*/  LDL.LU R12, [R1+0xb7c] ;  /* 0x000b7c00010c7983 */ /* 0x000ee20000300800 */
[----:B------:R-:W-:-:S04]  /*246f0*/  IADD3 R9, R3, UR4, RZ ;  /* 0x0000000403097c10 */ /* 0x000fc8000fffe0ff */
[C---:B-1----:R-:W-:Y:S01]  /*24700*/  LEA R6, P6, R9.reuse, R0, 0x2 ;  /* 0x0000000009067211 */ /* 0x042fe200078c10ff */
[----:B------:R-:W-:-:S03]  /*24710*/  VIADD R3, R9, UR4 ;  /* 0x0000000409037c36 */ /* 0x000fc60008000000 */
[----:B------:R-:W-:Y:S01]  /*24720*/  LEA.HI.X.SX32 R7, R9, R136, 0x2, P6 ;  /* 0x0000008809077211 */ /* 0x000fe200030f16ff */
[C---:B------:R-:W-:Y:S01]  /*24730*/  VIADD R9, R3.reuse, UR4 ;  /* 0x0000000403097c36 */ /* 0x040fe20008000000 */
[----:B------:R-:W-:-:S03]  /*24740*/  LEA R4, P6, R3, R0, 0x2 ;  /* 0x0000000003047211 */ /* 0x000fc600078c10ff */
        /* <DEDUP_REMOVED lines=9> */
[C---:B------:R-:W-:Y:S02]  /*247e0*/  VIADD R9, R3.reuse, UR4 ;  /* 0x0000000403097c36 */ /* 0x040fe40008000000 */
[----:B------:R-:W3:Y:S01]  /*247f0*/  LDS.128 R20, [R2] ;  /* 0x0000000002147984 */ /* 0x000ee20000000c00 */
[----:B-1----:R-:W-:-:S03]  /*24800*/  LEA R4, P6, R3, R0, 0x2 ;  /* 0x0000000003047211 */ /* 0x002fc600078c10ff */
[----:B------:R1:W-:Y:S01]  /*24810*/  @P4 STG.E desc[UR60][R6.64], R27 ;  /* 0x0000001b06004986 */ /* 0x0003e2000c10193c */
[----:B------:R-:W-:Y:S02]  /*24820*/  LEA.HI.X.SX32 R5, R3, R136, 0x2, P6 ;  /* 0x0000008803057211 */ /* 0x000fe400030f16ff */
[----:B--2---:R-:W-:Y:S01]  /*24830*/  ISETP.LT.AND P5, PT, R10, UR5, !P0 ;  /* 0x000000050a007c0c */ /* 0x004fe2000c7a1270 */
[----:B------:R-:W-:Y:S01]  /*24840*/  ULDC UR5, c[0x0][0x22c] ;  /* 0x00008b0000057ab9 */ /* 0x000fe20000000800 */
[----:B------:R-:W2:Y:S01]  /*24850*/  LDL.LU R10, [R1+0xb90] ;  /* 0x000b9000010a7983 */ /* 0x000ea20000300800 */
[----:B-1----:R-:W-:-:S03]  /*24860*/  LEA R6, P6, R9, R0, 0x2 ;  /* 0x0000000009067211 */ /* 0x002fc600078c10ff */
        /* <DEDUP_REMOVED lines=10> */
[----:B------:R-:W-:Y:S02]  /*24910*/  VIADD R3, R9, UR4 ;  /* 0x0000000409037c36 */ /* 0x000fe40008000000 */
[----:B------:R-:W3:Y:S01]  /*24920*/  LDL.LU R12, [R1+0xba0] ;  /* 0x000ba000010c7983 */ /* 0x000ee20000300800 */
[----:B------:R-:W-:Y:S01]  /*24930*/  ULDC UR5, c[0x0][0x22c] ;  /* 0x00008b0000057ab9 */ /* 0x000fe20000000800 */
[C---:B------:R-:W-:Y:S01]  /*24940*/  VIADD R9, R3.reuse, UR4 ;  /* 0x0000000403097c36 */ /* 0x040fe20008000000 */
[----:B-1----:R-:W-:-:S04]  /*24950*/  LEA R4, P6, R3, R0, 0x2 ;  /* 0x0000000003047211 */ /* 0x002fc800078c10ff */
[----:B------:R-:W-:Y:S01]  /*24960*/  LEA.HI.X.SX32 R5, R3, R136, 0x2, P6 ;  /* 0x0000008803057211 */ /* 0x000fe200030f16ff */
[C---:B------:R-:W-:Y:S01]  /*24970*/  VIADD R3, R9.reuse, UR4 ;  /* 0x0000000409037c36 */ /* 0x040fe20008000000 */
[----:B------:R-:W-:-:S03]  /*24980*/  LEA R6, P6, R9, R0, 0x2 ;  /* 0x0000000009067211 */ /* 0x000fc600078c10ff */
[----:B------:R1:W-:Y:S01]  /*24990*/  @P1 STG.E desc[UR60][R4.64], R29 ;  /* 0x0000001d04001986 */ /* 0x0003e2000c10193c */
[----:B------:R-:W-:Y:S01]  /*249a0*/  LEA.HI.X.SX32 R7, R9, R136, 0x2, P6 ;  /* 0x0000008809077211 */ /* 0x000fe200030f16ff */
[----:B------:R-:W-:Y:S01]  /*249b0*/  VIADD R9, R3, UR4 ;  /* 0x0000000403097c36 */ /* 0x000fe20008000000 */
[----:B------:R-:W-:Y:S01]  /*249c0*/  ISETP.LT.AND P1, PT, R11, UR5, !P0 ;  /* 0x000000050b007c0c */ /* 0x000fe2000c721270 */
[----:B------:R-:W-:Y:S02]  /*249d0*/  ULDC UR5, c[0x0][0x22c] ;  /* 0x00008b0000057ab9 */ /* 0x000fe40000000800 */
[----:B------:R1:W-:Y:S04]  /*249e0*/  @P5 STG.E desc[UR60][R6.64], R33 ;  /* 0x0000002106005986 */ /* 0x0003e8000c10193c */
[----:B------:R-:W3:Y:S01]  /*249f0*/  LDL.LU R11, [R1+0xba8] ;  /* 0x000ba800010b7983 */ /* 0x000ee20000300800 */
[----:B-1----:R-:W-:-:S04]  /*24a00*/  LEA R4, P6, R3, R0, 0x2 ;  /* 0x0000000003047211 */ /* 0x002fc800078c10ff */
[----:B------:R-:W-:Y:S02]  /*24a10*/  LEA.HI.X.SX32 R5, R3, R136, 0x2, P6 ;  /* 0x0000008803057211 */ /* 0x000fe400030f16ff */
[----:B------:R-:W-:-:S03]  /*24a20*/  LEA R6, P6, R9, R0, 0x2 ;  /* 0x0000000009067211 */ /* 0x000fc600078c10ff */
[----:B------:R1:W-:Y:S01]  /*24a30*/  @P4 STG.E desc[UR60][R4.64], R30 ;  /* 0x0000001e04004986 */ /* 0x0003e2000c10193c */
[C---:B------:R-:W-:Y:S01]  /*24a40*/  LEA.HI.X.SX32 R7, R9.reuse, R136, 0x2, P6 ;  /* 0x0000008809077211 */ /* 0x040fe200030f16ff */
[----:B------:R-:W-:-:S04]  /*24a50*/  VIADD R3, R9, UR4 ;  /* 0x0000000409037c36 */ /* 0x000fc80008000000 */
[----:B------:R3:W-:Y:S01]  /*24a60*/  @P3 STG.E desc[UR60][R6.64], R34 ;  /* 0x0000002206003986 */ /* 0x0007e2000c10193c */
[----:B--2---:R-:W-:Y:S01]  /*24a70*/  ISETP.LT.AND P5, PT, R10, UR5, !P0 ;  /* 0x000000050a007c0c */ /* 0x004fe2000c7a1270 */
[----:B------:R-:W-:Y:S02]  /*24a80*/  ULDC UR5, c[0x0][0x22c] ;  /* 0x00008b0000057ab9 */ /* 0x000fe40000000800 */
[----:B------:R-:W2:Y:S01]  /*24a90*/  LDL.LU R10, [R1+0xbb0] ;  /* 0x000bb000010a7983 */ /* 0x000ea20000300800 */
[----:B-1----:R-:W-:Y:S02]  /*24aa0*/  LEA R4, P6, R3, R0, 0x2 ;  /* 0x0000000003047211 */ /* 0x002fe400078c10ff */
[----:B----4-:R-:W-:Y:S01]  /*24ab0*/  ISETP.LT.AND P4, PT, R8, UR5, !P0 ;  /* 0x0000000508007c0c */ /* 0x010fe2000c781270 */
[----:B------:R-:W-:Y:S01]  /*24ac0*/  ULDC UR5, c[0x0][0x22c] ;  /* 0x00008b0000057ab9 */ /* 0x000fe20000000800 */
[----:B------:R-:W4:Y:S01]  /*24ad0*/  LDL.LU R8, [R1+0xbac] ;  /* 0x000bac0001087983 */ /* 0x000f220000300800 */
[----:B------:R-:W-:Y:S01]  /*24ae0*/  ISETP.LT.AND P3, PT, R13, UR5, !P0 ;  /* 0x000000050d007c0c */ /* 0x000fe2000c761270 */
[----:B------:R-:W-:-:S02]  /*24af0*/  ULDC UR5, c[0x0][0x22c] ;  /* 0x00008b0000057ab9 */ /* 0x000fc40000000800 */
        /* <DEDUP_REMOVED lines=8> */
[----:B------:R-:W-:-:S04]  /*24b80*/  LEA R6, P6, R9, R0, 0x2 ;  /* 0x0000000009067211 */ /* 0x000fc800078c10ff */
[----:B------:R-:W-:Y:S02]  /*24b90*/  LEA.HI.X.SX32 R7, R9, R136, 0x2, P6 ;  /* 0x0000008809077211 */ /* 0x000fe400030f16ff */
[C---:B-1----:R-:W-:Y:S02]  /*24ba0*/  LEA R4, P6, R3.reuse, R0, 0x2 ;  /* 0x0000000003047211 */ /* 0x042fe400078c10ff */
[C---:B------:R-:W-:Y:S01]  /*24bb0*/  IADD3 R9, R3.reuse, UR4, RZ ;  /* 0x0000000403097c10 */ /* 0x040fe2000fffe0ff */
[----:B------:R1:W-:Y:S01]  /*24bc0*/  @P1 STG.E desc[UR60][R6.64], R35 ;  /* 0x0000002306001986 */ /* 0x0003e2000c10193c */
[----:B------:R-:W-:-:S03]  /*24bd0*/  LEA.HI.X.SX32 R5, R3, R136, 0x2, P6 ;  /* 0x0000008803057211 */ /* 0x000fc600030f16ff */
[----:B------:R-:W-:Y:S02]  /*24be0*/  VIADD R3, R9, UR4 ;  /* 0x0000000409037c36 */ /* 0x000fe40008000000 */
[----:B------:R1:W-:Y:S01]  /*24bf0*/  @P5 STG.E desc[UR60][R4.64], R36 ;  /* 0x0000002404005986 */ /* 0x0003e2000c10193c */
[----:B------:R-:W-:Y:S01]  /*24c00*/  ISETP.LT.AND P1, PT, R11, UR5, !P0 ;  /* 0x000000050b007c0c */ /* 0x000fe2000c721270 */
[----:B------:R-:W-:Y:S02]  /*24c10*/  ULDC UR5, c[0x0][0x22c] ;  /* 0x00008b0000057ab9 */ /* 0x000fe40000000800 */
        /* <DEDUP_REMOVED lines=26> */
[----:B------:R-:W-:Y:S01]  /*24dc0*/  LEA.HI.X.SX32 R5, R3, R136, 0x2, P6 ;  /* 0x0000008803057211 */ /* 0x000fe200030f16ff */
[C---:B------:R-:W-:Y:S01]  /*24dd0*/  VIADD R3, R9.reuse, UR4 ;  /* 0x0000000409037c36 */ /* 0x040fe20008000000 */
[----:B-1----:R-:W-:-:S03]  /*24de0*/  LEA R6, P6, R9, R0, 0x2 ;  /* 0x0000000009067211 */ /* 0x002fc600078c10ff */
[----:B------:R1:W-:Y:S01]  /*24df0*/  @P1 STG.E desc[UR60][R4.64], R38 ;  /* 0x0000002604001986 */ /* 0x0003e2000c10193c */
[----:B------:R-:W-:Y:S01]  /*24e00*/  LEA.HI.X.SX32 R7, R9, R136, 0x2, P6 ;  /* 0x0000008809077211 */ /* 0x000fe200030f16ff */
[----:B------:R-:W-:-:S04]  /*24e10*/  VIADD R9, R3, UR4 ;  /* 0x0000000403097c36 */ /* 0x000fc80008000000 */
        /* <DEDUP_REMOVED lines=26> */
[----:B------:R-:W-:-:S03]  /*24fc0*/  ULDC UR5, c[0x0][0x22c] ;  /* 0x00008b0000057ab9 */ /* 0x000fc60000000800 */
[----:B------:R-:W3:Y:S04]  /*24fd0*/  LDL.LU R17, [R1+0xbcc] ;  /* 0x000bcc0001117983 */ /* 0x000ee80000300800 */
[----:B------:R-:W3:Y:S04]  /*24fe0*/  LDL.LU R16, [R1+0xbbc] ;  /* 0x000bbc0001107983 */ /* 0x000ee80000300800 */
[----:B------:R-:W3:Y:S01]  /*24ff0*/  LDL.LU R14, [R1+0xbb4] ;  /* 0x000bb400010e7983 */ /* 0x000ee20000300800 */
[C---:B------:R-:W-:Y:S01]  /*25000*/  VIADD R3, R9.reuse, UR4 ;  /* 0x0000000409037c36 */ /* 0x040fe20008000000 */
[----:B------:R-:W-:-:S02]  /*25010*/  LEA R6, P6, R9, R0, 0x2 ;  /* 0x0000000009067211 */ /* 0x000fc400078c10ff */
[----:B------:R-:W3:Y:S02]  /*25020*/  LDL.LU R15, [R1+0xba4] ;  /* 0x000ba400010f7983 */ /* 0x000ee40000300800 */
[----:B------:R-:W-:Y:S01]  /*25030*/  LEA.HI.X.SX32 R7, R9, R136, 0x2, P6 ;  /* 0x0000008809077211 */ /* 0x000fe200030f16ff */
[C---:B------:R-:W-:Y:S01]  /*25040*/  VIADD R9, R3.reuse, UR4 ;  /* 0x0000000403097c36 */ /* 0x040fe20008000000 */
[----:B-1----:R-:W-:-:S03]  /*25050*/  LEA R4, P6, R3, R0, 0x2 ;  /* 0x0000000003047211 */ /* 0x002fc600078c10ff */
[----:B------:R1:W-:Y:S01]  /*25060*/  @P1 STG.E desc[UR60][R6.64], R48 ;  /* 0x0000003006001986 */ /* 0x0003e2000c10193c */
[----:B------:R-:W-:Y:S01]  /*25070*/  LEA.HI.X.SX32 R5, R3, R136, 0x2, P6 ;  /* 0x0000008803057211 */ /* 0x000fe200030f16ff */
[----:B------:R-:W-:Y:S01]  /*25080*/  VIADD R3, R9, UR4 ;  /* 0x0000000409037c36 */ /* 0x000fe20008000000 */
[----:B------:R-:W-:Y:S01]  /*25090*/  ISETP.LT.AND P1, PT, R11, UR5, !P0 ;  /* 0x000000050b007c0c */ /* 0x000fe2000c721270 */
[----:B------:R-:W-:Y:S02]  /*250a0*/  ULDC UR5, c[0x0][0x22c] ;  /* 0x00008b0000057ab9 */ /* 0x000fe40000000800 */
[----:B------:R1:W-:Y:S02]  /*250b0*/  @P5 STG.E desc[UR60][R4.64], R41 ;  /* 0x0000002904005986 */ /* 0x0003e4000c10193c */
[----:B-1----:R-:W-:-:S04]  /*250c0*/  LEA R6, P6, R9, R0, 0x2 ;  /* 0x0000000009067211 */ /* 0x002fc800078c10ff */
[----:B------:R-:W-:Y:S02]  /*250d0*/  LEA.HI.X.SX32 R7, R9, R136, 0x2, P6 ;  /* 0x0000008809077211 */ /* 0x000fe400030f16ff */
[C---:B------:R-:W-:Y:S02]  /*250e0*/  LEA R4, P6, R3.reuse, R0, 0x2 ;  /* 0x0000000003047211 */ /* 0x040fe400078c10ff */
[C---:B------:R-:W-:Y:S01]  /*250f0*/  IADD3 R9, R3.reuse, UR4, RZ ;  /* 0x0000000403097c10 */ /* 0x040fe2000fffe0ff */
[----:B------:R1:W-:Y:S01]  /*25100*/  @P4 STG.E desc[UR60][R6.64], R49 ;  /* 0x0000003106004986 */ /* 0x0003e2000c10193c */
[----:B------:R-:W-:-:S03]  /*25110*/  LEA.HI.X.SX32 R5, R3, R136, 0x2, P6 ;  /* 0x0000008803057211 */ /* 0x000fc600030f16ff */
[C---:B------:R-:W-:Y:S01]  /*25120*/  VIADD R3, R9.reuse, UR4 ;  /* 0x0000000409037c36 */ /* 0x040fe20008000000 */
[----:B--2---:R-:W-:Y:S01]  /*25130*/  ISETP.LT.AND P5, PT, R10, UR5, !P0 ;  /* 0x000000050a007c0c */ /* 0x004fe2000c7a1270 */
[----:B------:R-:W-:Y:S01]  /*25140*/  ULDC UR5, c[0x0][0x22c] ;  /* 0x00008b0000057ab9 */ /* 0x000fe20000000800 */
[----:B------:R2:W-:Y:S01]  /*25150*/  @P3 STG.E desc[UR60][R4.64], R42 ;  /* 0x0000002a04003986 */ /* 0x0005e2000c10193c */
[----:B----4-:R-:W-:Y:S01]  /*25160*/  ISETP.LT.AND P4, PT, R8, UR5, !P0 ;  /* 0x0000000508007c0c */ /* 0x010fe2000c781270 */
[----:B------:R-:W-:Y:S01]  /*25170*/  ULDC UR5, c[0x0][0x22c] ;  /* 0x00008b0000057ab9 */ /* 0x000fe20000000800 */
[----:B------:R-:W-:Y:S02]  /*25180*/  LEA R8, P6, R9, R0, 0x2 ;  /* 0x0000000009087211 */ /* 0x000fe400078c10ff */
[----:B------:R-:W-:Y:S01]  /*25190*/  ISETP.LT.AND P3, PT, R13, UR5, !P0 ;  /* 0x000000050d007c0c */ /* 0x000fe2000c761270 */
[----:B------:R-:W-:Y:S01]  /*251a0*/  VIADD R13, R3, UR4 ;  /* 0x00000004030d7c36 */ /* 0x000fe20008000000 */
[----:B------:R-:W-:Y:S01]  /*251b0*/  LEA.HI.X.SX32 R9, R9, R136, 0x2, P6 ;  /* 0x0000008809097211 */ /* 0x000fe200030f16ff */
[----:B------:R-:W-:Y:S01]  /*251c0*/  ULDC UR5, c[0x0][0x22c] ;  /* 0x00008b0000057ab9 */ /* 0x000fe20000000800 */
[----:B------:R-:W-:-:S04]  /*251d0*/  LEA R10, P6, R3, R0, 0x2 ;  /* 0x00000000030a7211 */ /* 0x000fc800078c10ff */
[----:B------:R-:W-:Y:S01]  /*251e0*/  LEA.HI.X.SX32 R11, R3, R136, 0x2, P6 ;  /* 0x00000088030b7211 */ /* 0x000fe200030f16ff */
[C---:B------:R-:W-:Y:S01]  /*251f0*/  VIADD R3, R13.reuse, UR4 ;  /* 0x000000040d037c36 */ /* 0x040fe20008000000 */
[C---:B-1----:R-:W-:Y:S01]  /*25200*/  LEA R6, P6, R13.reuse, R0, 0x2 ;  /* 0x000000000d067211 */ /* 0x042fe200078c10ff */
[----:B------:R1:W-:Y:S03]  /*25210*/  @P2 STG.E desc[UR60][R8.64], R50 ;  /* 0x0000003208002986 */ /* 0x0003e6000c10193c */
[----:B------:R-:W-:Y:S02]  /*25220*/  LEA.HI.X.SX32 R7, R13, R136, 0x2, P6 ;  /* 0x000000880d077211 */ /* 0x000fe400030f16ff */
[C---:B--2---:R-:W-:Y:S01]  /*25230*/  LEA R4, P6, R3.reuse, R0, 0x2 ;  /* 0x0000000003047211 */ /* 0x044fe200078c10ff */
[----:B------:R2:W-:Y:S03]  /*25240*/  @P1 STG.E desc[UR60][R10.64], R43 ;  /* 0x0000002b0a001986 */ /* 0x0005e6000c10193c */
[----:B------:R-:W-:Y:S01]  /*25250*/  LEA.HI.X.SX32 R5, R3, R136, 0x2, P6 ;  /* 0x0000008803057211 */ /* 0x000fe200030f16ff */
[----:B------:R4:W-:Y:S04]  /*25260*/  @P5 STG.E desc[UR60][R6.64], R51 ;  /* 0x0000003306005986 */ /* 0x0009e8000c10193c */
[----:B------:R4:W-:Y:S01]  /*25270*/  @P4 STG.E desc[UR60][R4.64], R88 ;  /* 0x0000005804004986 */ /* 0x0009e2000c10193c */
[----:B---3--:R-:W-:Y:S01]  /*25280*/  ISETP.LT.AND P2, PT, R12, UR5, !P0 ;  /* 0x000000050c007c0c */ /* 0x008fe2000c741270 */
[----:B------:R-:W-:-:S02]  /*25290*/  ULDC UR5, c[0x0][0x22c] ;  /* 0x00008b0000057ab9 */ /* 0x000fc40000000800 */
[----:B------:R-:W3:Y:S01]  /*252a0*/  LDL.LU R12, [R1+0xb9c] ;  /* 0x000b9c00010c7983 */ /* 0x000ee20000300800 */
[----:B------:R-:W-:Y:S01]  /*252b0*/  ISETP.LT.AND P1, PT, R17, UR5, !P0 ;  /* 0x0000000511007c0c */ /* 0x000fe2000c721270 */
[----:B------:R-:W-:Y:S02]  /*252c0*/  ULDC UR5, c[0x0][0x22c] ;  /* 0x00008b0000057ab9 */ /* 0x000fe40000000800 */
[----:B------:R-:W3:Y:S01]  /*252d0*/  LDL.LU R17, [R1+0xb8c] ;  /* 0x000b8c0001117983 */ /* 0x000ee20000300800 */
[----:B------:R-:W-:Y:S01]  /*252e0*/  ISETP.LT.AND P5, PT, R16, UR5, !P0 ;  /* 0x0000000510007c0c */ /* 0x000fe2000c7a1270 */
[----:B------:R-:W-:Y:S02]  /*252f0*/  ULDC UR5, c[0x0][0x22c] ;  /* 0x00008b0000057ab9 */ /* 0x000fe40000000800 */
[----:B------:R-:W3:Y:S01]  /*25300*/  LDL.LU R16, [R1+0xb84] ;  /* 0x000b840001107983 */ /* 0x000ee20000300800 */
[----:B------:R-:W-:Y:S01]  /*25310*/  ISETP.LT.AND P4, PT, R14, UR5, !P0 ;  /* 0x000000050e007c0c */ /* 0x000fe2000c781270 */
[----:B------:R-:W-:-:S02]  /*25320*/  VIADD R13, R3, UR4 ;  /* 0x00000004030d7c36 */ /* 0x000fc40008000000 */
[----:B------:R-:W3:Y:S01]  /*25330*/  LDL.LU R14, [R1+0xb74] ;  /* 0x000b7400010e7983 */ /* 0x000ee20000300800 */
[----:B------:R-:W-:Y:S01]  /*25340*/  ULDC UR5, c[0x0][0x22c] ;  /* 0x00008b0000057ab9 */ /* 0x000fe20000000800 */
[C---:B------:R-:W-:Y:S01]  /*25350*/  VIADD R3, R13.reuse, UR4 ;  /* 0x000000040d037c36 */ /* 0x040fe20008000000 */
[----:B-1----:R-:W-:-:S04]  /*25360*/  LEA R8, P6, R13, R0, 0x2 ;  /* 0x000000000d087211 */ /* 0x002fc800078c10ff */
[----:B------:R-:W-:Y:S01]  /*25370*/  LEA.HI.X.SX32 R9, R13, R136, 0x2, P6 ;  /* 0x000000880d097211 */ /* 0x000fe200030f16ff */
[C---:B------:R-:W-:Y:S01]  /*25380*/  VIADD R13, R3.reuse, UR4 ;  /* 0x00000004030d7c36 */ /* 0x040fe20008000000 */
[----:B--2---:R-:W-:-:S04]  /*25390*/  LEA R10, P6, R3, R0, 0x2 ;  /* 0x00000000030a7211 */ /* 0x004fc800078c10ff */
[----:B------:R-:W-:Y:S01]  /*253a0*/  LEA.HI.X.SX32 R11, R3, R136, 0x2, P6 ;  /* 0x00000088030b7211 */ /* 0x000fe200030f16ff */
[C---:B------:R-:W-:Y:S01]  /*253b0*/  VIADD R3, R13.reuse, UR4 ;  /* 0x000000040d037c36 */ /* 0x040fe20008000000 */
[----:B----4-:R-:W-:Y:S01]  /*253c0*/  LEA R6, P6, R13, R0, 0x2 ;  /* 0x000000000d067211 */ /* 0x010fe200078c10ff */
[----:B------:R1:W-:Y:S01]  /*253d0*/  @P3 STG.E desc[UR60][R8.64], R52 ;  /* 0x0000003408003986 */ /* 0x0003e2000c10193c */
[----:B------:R-:W-:Y:S01]  /*253e0*/  ISETP.LT.AND P3, PT, R15, UR5, !P0 ;  /* 0x000000050f007c0c */ /* 0x000fe2000c761270 */
[----:B------:R-:W-:Y:S01]  /*253f0*/  ULDC UR5, c[0x0][0x22c] ;  /* 0x00008b0000057ab9 */ /* 0x000fe20000000800 */
[----:B------:R-:W-:Y:S01]  /*25400*/  LEA.HI.X.SX32 R7, R13, R136, 0x2, P6 ;  /* 0x000000880d077211 */ /* 0x000fe200030f16ff */
[----:B------:R-:W2:Y:S01]  /*25410*/  LDL.LU R15, [R1+0xb6c] ;  /* 0x000b6c00010f7983 */ /* 0x000ea20000300800 */
[C---:B------:R-:W-:Y:S01]  /*25420*/  LEA R4, P6, R3.reuse, R0, 0x2 ;  /* 0x0000000003047211 */ /* 0x040fe200078c10ff */
[C---:B------:R-:W-:Y:S02]  /*25430*/  VIADD R13, R3.reuse, UR4 ;  /* 0x00000004030d7c36 */ /* 0x040fe40008000000 */
[----:B------:R4:W-:Y:S01]  /*25440*/  @P2 STG.E desc[UR60][R10.64], R89 ;  /* 0x000000590a002986 */ /* 0x0009e2000c10193c */
[----:B------:R-:W-:-:S02]  /*25450*/  LEA.HI.X.SX32 R5, R3, R136, 0x2, P6 ;  /* 0x0000008803057211 */ /* 0x000fc400030f16ff */
[C---:B-1----:R-:W-:Y:S01]  /*25460*/  LEA R8, P6, R13.reuse, R0, 0x2 ;  /* 0x000000000d087211 */ /* 0x042fe200078c10ff */
        /* <DEDUP_REMOVED lines=18> */
[----:B----4-:R-:W-:-:S04]  /*25590*/  LEA R10, P6, R3, R0, 0x2 ;  /* 0x00000000030a7211 */ /* 0x010fc800078c10ff */
[----:B------:R-:W-:Y:S01]  /*255a0*/  LEA.HI.X.SX32 R11, R3, R136, 0x2, P6 ;  /* 0x00000088030b7211 */ /* 0x000fe200030f16ff */
[C---:B------:R-:W-:Y:S01]  /*255b0*/  VIADD R3, R13.reuse, UR4 ;  /* 0x000000040d037c36 */ /* 0x040fe20008000000 */
[----:B-1----:R-:W-:-:S04]  /*255c0*/  LEA R6, P6, R13, R0, 0x2 ;  /* 0x000000000d067211 */ /* 0x002fc800078c10ff */
[----:B------:R-:W-:Y:S02]  /*255d0*/  LEA.HI.X.SX32 R7, R13, R136, 0x2, P6 ;  /* 0x000000880d077211 */ /* 0x000fe400030f16ff */
[C---:B------:R-:W-:Y:S02]  /*255e0*/  LEA R4, P6, R3.reuse, R0, 0x2 ;  /* 0x0000000003047211 */ /* 0x040fe400078c10ff */
[----:B------:R-:W-:Y:S01]  /*255f0*/  IADD3 R13, R3, UR4, RZ ;  /* 0x00000004030d7c10 */ /* 0x000fe2000fffe0ff */
[----:B------:R1:W-:Y:S01]  /*25600*/  @P3 STG.E desc[UR60][R10.64], R91 ;  /* 0x0000005b0a003986 */ /* 0x0003e2000c10193c */
[----:B--2---:R-:W-:Y:S01]  /*25610*/  ISETP.LT.AND P3, PT, R15, UR5, !P0 ;  /* 0x000000050f007c0c */ /* 0x004fe2000c761270 */
[----:B------:R-:W-:Y:S01]  /*25620*/  ULDC UR5, c[0x0][0x22c] ;  /* 0x00008b0000057ab9 */ /* 0x000fe20000000800 */
[----:B------:R-:W-:Y:S01]  /*25630*/  LEA.HI.X.SX32 R5, R3, R136, 0x2, P6 ;  /* 0x0000008803057211 */ /* 0x000fe200030f16ff */
[----:B------:R-:W2:Y:S01]  /*25640*/  LDL.LU R15, [R1+0xb24] ;  /* 0x000b2400010f7983 */ /* 0x000ea20000300800 */
[C---:B------:R-:W-:Y:S01]  /*25650*/  VIADD R3, R13.reuse, UR4 ;  /* 0x000000040d037c36 */ /* 0x040fe20008000000 */
[----:B------:R-:W-:-:S02]  /*25660*/  LEA R8, P6, R13, R0, 0x2 ;  /* 0x000000000d087211 */ /* 0x000fc400078c10ff */
[----:B------:R4:W-:Y:S02]  /*25670*/  @P2 STG.E desc[UR60][R6.64], R55 ;  /* 0x0000003706002986 */ /* 0x0009e4000c10193c */
[----:B------:R-:W-:Y:S02]  /*25680*/  LEA.HI.X.SX32 R9, R13, R136, 0x2, P6 ;  /* 0x000000880d097211 */ /* 0x000fe400030f16ff */
        /* <DEDUP_REMOVED lines=23> */
[----:B------:R-:W-:Y:S01]  /*25800*/  LEA.HI.X.SX32 R5, R3, R136, 0x2, P6 ;  /* 0x0000008803057211 */ /* 0x000fe200030f16ff */
[C---:B------:R-:W-:Y:S01]  /*25810*/  VIADD R3, R13.reuse, UR4 ;  /* 0x000000040d037c36 */ /* 0x040fe20008000000 */
[C---:B------:R-:W-:Y:S01]  /*25820*/  LEA R8, P6, R13.reuse, R0, 0x2 ;  /* 0x000000000d087211 */ /* 0x040fe200078c10ff */
[----:B------:R1:W-:Y:S03]  /*25830*/  @P3 STG.E desc[UR60][R6.64], R57 ;  /* 0x0000003906003986 */ /* 0x0003e6000c10193c */
[----:B------:R-:W-:Y:S01]  /*25840*/  LEA.HI.X.SX32 R9, R13, R136, 0x2, P6 ;  /* 0x000000880d097211 */ /* 0x000fe200030f16ff */
[----:B------:R-:W-:Y:S01]  /*25850*/  VIADD R13, R3, UR4 ;  /* 0x00000004030d7c36 */ /* 0x000fe20008000000 */
[----:B--2---:R-:W-:Y:S01]  /*25860*/  ISETP.LT.AND P3, PT, R15, UR5, !P0 ;  /* 0x000000050f007c0c */ /* 0x004fe2000c761270 */
[----:B------:R-:W-:Y:S01]  /*25870*/  ULDC UR5, c[0x0][0x22c] ;  /* 0x00008b0000057ab9 */ /* 0x000fe20000000800 */
[----:B------:R-:W2:Y:S01]  /*25880*/  LDL.LU R15, [R1+0xaec] ;  /* 0x000aec00010f7983 */ /* 0x000ea20000300800 */
[----:B------:R-:W-:-:S03]  /*25890*/  LEA R10, P6, R3, R0, 0x2 ;  /* 0x00000000030a7211 */ /* 0x000fc600078c10ff */
[----:B------:R4:W-:Y:S01]  /*258a0*/  @P2 STG.E desc[UR60][R4.64], R94 ;  /* 0x0000005e04002986 */ /* 0x0009e2000c10193c */
        /* <DEDUP_REMOVED lines=51> */
[----:B------:R-:W-:-:S02]  /*25be0*/  ULDC UR5, c[0x0][0x22c] ;  /* 0x00008b0000057ab9 */ /* 0x000fc40000000800 */
[----:B------:R-:W3:Y:S01]  /*25bf0*/  LDL.LU R14, [R1+0xac8] ;  /* 0x000ac800010e7983 */ /* 0x000ee20000300800 */
[----:B------:R-:W-:-:S04]  /*25c00*/  IADD3 R13, R3, UR4, RZ ;  /* 0x00000004030d7c10 */ /* 0x000fc8000fffe0ff */
[C---:B----4-:R-:W-:Y:S01]  /*25c10*/  LEA R8, P6, R13.reuse, R0, 0x2 ;  /* 0x000000000d087211 */ /* 0x050fe200078c10ff */
[----:B------:R-:W-:-:S03]  /*25c20*/  VIADD R3, R13, UR4 ;  /* 0x000000040d037c36 */ /* 0x000fc60008000000 */
        /* <DEDUP_REMOVED lines=43> */
[C---:B------:R-:W-:Y:S01]  /*25ee0*/  VIADD R3, R13.reuse, UR4 ;  /* 0x000000040d037c36 */ /* 0x040fe20008000000 */
[----:B------:R-:W-:Y:S02]  /*25ef0*/  LEA R8, P6, R13, R0, 0x2 ;  /* 0x000000000d087211 */ /* 0x000fe400078c10ff */
[----:B--2---:R-:W-:Y:S01]  /*25f00*/  ISETP.LT.AND P3, PT, R15, UR5, !P0 ;  /* 0x000000050f007c0c */ /* 0x004fe2000c761270 */
[----:B------:R-:W-:Y:S01]  /*25f10*/  ULDC UR5, c[0x0][0x22c] ;  /* 0x00008b0000057ab9 */ /* 0x000fe20000000800 */
[----:B------:R-:W2:Y:S01]  /*25f20*/  LDL.LU R15, [R1+0xab0] ;  /* 0x000ab000010f7983 */ /* 0x000ea20000300800 */
[----:B------:R-:W-:-:S02]  /*25f30*/  LEA.HI.X.SX32 R9, R13, R136, 0x2, P6 ;  /* 0x000000880d097211 */ /* 0x000fc400030f16ff */
[C---:B-1----:R-:W-:Y:S01]  /*25f40*/  LEA R10, P6, R3.reuse, R0, 0x2 ;  /* 0x00000000030a7211 */ /* 0x042fe200078c10ff */
[----:B------:R1:W-:Y:S03]  /*25f50*/  @P2 STG.E desc[UR60][R6.64], R65 ;  /* 0x0000004106002986 */ /* 0x0003e6000c10193c */
[----:B------:R-:W-:Y:S01]  /*25f60*/  LEA.HI.X.SX32 R11, R3, R136, 0x2, P6 ;  /* 0x00000088030b7211 */ /* 0x000fe200030f16ff */
[----:B------:R4:W-:Y:S04]  /*25f70*/  @P1 STG.E desc[UR60][R4.64], R102 ;  /* 0x0000006604001986 */ /* 0x0009e8000c10193c */
        /* <DEDUP_REMOVED lines=17> */
[----:B------:R-:W-:Y:S02]  /*26090*/  LEA.HI.X.SX32 R7, R13, R136, 0x2, P6 ;  /* 0x000000880d077211 */ /* 0x000fe400030f16ff */
[C---:B----4-:R-:W-:Y:S02]  /*260a0*/  LEA R4, P6, R3.reuse, R0, 0x2 ;  /* 0x0000000003047211 */ /* 0x050fe400078c10ff */
[C---:B------:R-:W-:Y:S02]  /*260b0*/  IADD3 R13, R3.reuse, UR4, RZ ;  /* 0x00000004030d7c10 */ /* 0x040fe4000fffe0ff */
[----:B------:R-:W-:Y:S02]  /*260c0*/  LEA.HI.X.SX32 R5, R3, R136, 0x2, P6 ;  /* 0x0000008803057211 */ /* 0x000fe400030f16ff */
[C---:B------:R-:W-:Y:S01]  /*260d0*/  LEA R8, P6, R13.reuse, R0, 0x2 ;  /* 0x000000000d087211 */ /* 0x040fe200078c10ff */
[C---:B------:R-:W-:Y:S01]  /*260e0*/  VIADD R3, R13.reuse, UR4 ;  /* 0x000000040d037c36 */ /* 0x040fe20008000000 */
[----:B------:R1:W-:Y:S02]  /*260f0*/  @P3 STG.E desc[UR60][R6.64], R67 ;  /* 0x0000004306003986 */ /* 0x0003e4000c10193c */
[----:B------:R-:W-:Y:S01]  /*26100*/  LEA.HI.X.SX32 R9, R13, R136, 0x2, P6 ;  /* 0x000000880d097211 */ /* 0x000fe200030f16ff */
[C---:B------:R-:W-:Y:S01]  /*26110*/  VIADD R13, R3.reuse, UR4 ;  /* 0x00000004030d7c36 */ /* 0x040fe20008000000 */
[----:B------:R-:W-:-:S02]  /*26120*/  LEA R10, P6, R3, R0, 0x2 ;  /* 0x00000000030a7211 */ /* 0x000fc400078c10ff */
[----:B--2---:R-:W-:Y:S01]  /*26130*/  ISETP.LT.AND P3, PT, R15, UR5, !P0 ;  /* 0x000000050f007c0c */ /* 0x004fe2000c761270 */
[----:B------:R-:W-:Y:S01]  /*26140*/  ULDC UR5, c[0x0][0x22c] ;  /* 0x00008b0000057ab9 */ /* 0x000fe20000000800 */
[----:B------:R-:W2:Y:S01]  /*26150*/  LDL.LU R15, [R1+0xa9c] ;  /* 0x000a9c00010f7983 */ /* 0x000ea20000300800 */
[----:B------:R-:W-:-:S03]  /*26160*/  LEA.HI.X.SX32 R11, R3, R136, 0x2, P6 ;  /* 0x00000088030b7211 */ /* 0x000fc600030f16ff */
[----:B------:R4:W-:Y:S01]  /*26170*/  @P2 STG.E desc[UR60][R4.64], R104 ;  /* 0x0000006804002986 */ /* 0x0009e2000c10193c */
[----:B-1----:R-:W-:-:S03]  /*26180*/  LEA R6, P6, R13, R0, 0x2 ;  /* 0x000000000d067211 */ /* 0x002fc600078c10ff */
[----:B------:R1:W-:Y:S01]  /*26190*/  @P1 STG.E desc[UR60][R8.64], R68 ;  /* 0x0000004408001986 */ /* 0x0003e2000c10193c */
[----:B------:R-:W-:-:S03]  /*261a0*/  LEA.HI.X.SX32 R7, R13, R136, 0x2, P6 ;  /* 0x000000880d077211 */ /* 0x000fc600030f16ff */
[----:B------:R1:W-:Y:S04]  /*261b0*/  @P5 STG.E desc[UR60][R10.64], R105 ;  /* 0x000000690a005986 */ /* 0x0003e8000c10193c */
[----:B------:R1:W-:Y:S01]  /*261c0*/  @P4 STG.E desc[UR60][R6.64], R69 ;  /* 0x0000004506004986 */ /* 0x0003e2000c10193c */
[----:B---3--:R-:W-:Y:S01]  /*261d0*/  ISETP.LT.AND P2, PT, R12, UR5, !P0 ;  /* 0x000000050c007c0c */ /* 0x008fe2000c741270 */
[----:B------:R-:W-:Y:S02]  /*261e0*/  ULDC UR5, c[0x0][0x22c] ;  /* 0x00008b0000057ab9 */ /* 0x000fe40000000800 */
[----:B------:R-:W3:Y:S01]  /*261f0*/  LDL.LU R12, [R1+0xa98] ;  /* 0x000a9800010c7983 */ /* 0x000ee20000300800 */
[----:B------:R-:W-:Y:S01]  /*26200*/  ISETP.LT.AND P1, PT, R17, UR5, !P0 ;  /* 0x0000000511007c0c */ /* 0x000fe2000c721270 */
[----:B------:R-:W-:-:S02]  /*26210*/  ULDC UR5, c[0x0][0x22c] ;  /* 0x00008b0000057ab9 */ /* 0x000fc40000000800 */
[----:B------:R-:W3:Y:S01]  /*26220*/  LDL.LU R17, [R1+0xa94] ;  /* 0x000a940001117983 */ /* 0x000ee20000300800 */
[----:B------:R-:W-:Y:S01]  /*26230*/  ISETP.LT.AND P5, PT, R16, UR5, !P0 ;  /* 0x0000000510007c0c */ /* 0x000fe2000c7a1270 */
[----:B------:R-:W-:Y:S02]  /*26240*/  ULDC UR5, c[0x0][0x22c] ;  /* 0x00008b0000057ab9 */ /* 0x000fe40000000800 */
[----:B------:R-:W3:Y:S01]  /*26250*/  LDL.LU R16, [R1+0xa90] ;  /* 0x000a900001107983 */ /* 0x000ee20000300800 */
[----:B------:R-:W-:Y:S01]  /*26260*/  ISETP.LT.AND P4, PT, R14, UR5, !P0 ;  /* 0x000000050e007c0c */ /* 0x000fe2000c781270 */
[----:B------:R-:W-:Y:S02]  /*26270*/  VIADD R3, R13, UR4 ;  /* 0x000000040d037c36 */ /* 0x000fe40008000000 */
        /* <DEDUP_REMOVED lines=41> */
[----:B----4-:R-:W-:-:S04]  /*26510*/  LEA R10, P6, R3, R0, 0x2 ;  /* 0x00000000030a7211 */ /* 0x010fc800078c10ff */
[----:B------:R-:W-:Y:S01]  /*26520*/  LEA.HI.X.SX32 R11, R3, R136, 0x2, P6 ;  /* 0x00000088030b7211 */ /* 0x000fe200030f16ff */
[C---:B------:R-:W-:Y:S01]  /*26530*/  VIADD R3, R13.reuse, UR4 ;  /* 0x000000040d037c36 */ /* 0x040fe20008000000 */
[C---:B------:R-:W-:Y:S01]  /*26540*/  LEA R6, P6, R13.reuse, R0, 0x2 ;  /* 0x000000000d067211 */ /* 0x040fe200078c10ff */
[----:B------:R1:W-:Y:S03]  /*26550*/  @P3 STG.E desc[UR60][R8.64], R72 ;  /* 0x0000004808003986 */ /* 0x0003e6000c10193c */
[----:B------:R-:W-:Y:S02]  /*26560*/  LEA.HI.X.SX32 R7, R13, R136, 0x2, P6 ;  /* 0x000000880d077211 */ /* 0x000fe400030f16ff */
[----:B------:R-:W-:Y:S02]  /*26570*/  LEA R4, P6, R3, R0, 0x2 ;  /* 0x0000000003047211 */ /* 0x000fe400078c10ff */
[----:B--2---:R-:W-:Y:S01]  /*26580*/  ISETP.LT.AND P3, PT, R15, UR5, !P0 ;  /* 0x000000050f007c0c */ /* 0x004fe2000c761270 */
[----:B------:R-:W-:Y:S01]  /*26590*/  ULDC UR5, c[0x0][0x22c] ;  /* 0x00008b0000057ab9 */ /* 0x000fe20000000800 */
[----:B------:R-:W2:Y:S01]  /*265a0*/  LDL.LU R15, [R1+0xa74] ;  /* 0x000a7400010f7983 */ /* 0x000ea20000300800 */
[----:B------:R-:W-:-:S02]  /*265b0*/  IADD3 R13, R3, UR4, RZ ;  /* 0x00000004030d7c10 */ /* 0x000fc4000fffe0ff */
[----:B------:R-:W-:Y:S01]  /*265c0*/  LEA.HI.X.SX32 R5, R3, R136, 0x2, P6 ;  /* 0x0000008803057211 */ /* 0x000fe200030f16ff */
        /* <DEDUP_REMOVED lines=88> */
[----:B------:R-:W-:Y:S02]  /*26b50*/  ULDC UR5, c[0x0][0x22c] ;  /* 0x00008b0000057ab9 */ /* 0x000fe40000000800 */
[C---:B-1----:R-:W-:Y:S02]  /*26b60*/  LEA R4, P6, R3.reuse, R0, 0x2 ;  /* 0x0000000003047211 */ /* 0x042fe400078c10ff */
[C---:B------:R-:W-:Y:S02]  /*26b70*/  IADD3 R13, R3.reuse, UR4, RZ ;  /* 0x00000004030d7c10 */ /* 0x040fe4000fffe0ff */
[----:B------:R-:W-:Y:S02]  /*26b80*/  LEA.HI.X.SX32 R5, R3, R136, 0x2, P6 ;  /* 0x0000008803057211 */ /* 0x000fe400030f16ff */
[C---:B----4-:R-:W-:Y:S01]  /*26b90*/  LEA R8, P6, R13.reuse, R0, 0x2 ;  /* 0x000000000d087211 */ /* 0x050fe200078c10ff */
[----:B------:R-:W-:-:S03]  /*26ba0*/  VIADD R3, R13, UR4 ;  /* 0x000000040d037c36 */ /* 0x000fc60008000000 */
        /* <DEDUP_REMOVED lines=70> */
[----:B------:R-:W-:Y:S02]  /*27010*/  LEA.HI.X.SX32 R7, R13, R136, 0x2, P6 ;  /* 0x000000880d077211 */ /* 0x000fe400030f16ff */
[C---:B------:R-:W-:Y:S02]  /*27020*/  IADD3 R13, R3.reuse, UR4, RZ ;  /* 0x00000004030d7c10 */ /* 0x040fe4000fffe0ff */
        /* <DEDUP_REMOVED lines=20> */
[----:B------:R-:W-:Y:S01]  /*27170*/  ISETP.LT.AND P5, PT, R16, UR5, !P0 ;  /* 0x0000000510007c0c */ /* 0x000fe2000c7a1270 */
[----:B------:R-:W-:Y:S01]  /*27180*/  ULDC UR5, c[0x0][0x22c] ;  /* 0x00008b0000057ab9 */ /* 0x000fe20000000800 */
[----:B------:R-:W3:Y:S01]  /*27190*/  LDL.LU R16, [R1+0x9f8] ;  /* 0x0009f80001107983 */ /* 0x000ee20000300800 */
[----:B------:R-:W-:Y:S01]  /*271a0*/  ISETP.LT.AND P4, PT, R14, UR5, !P0 ;  /* 0x000000050e007c0c */ /* 0x000fe2000c781270 */
[----:B----4-:R-:W-:Y:S02]  /*271b0*/  VIADD R7, R3, UR4 ;  /* 0x0000000403077c36 */ /* 0x010fe40008000000 */
[----:B------:R-:W4:Y:S01]  /*271c0*/  LDL.LU R14, [R1+0x9f4] ;  /* 0x0009f400010e7983 */ /* 0x000f220000300800 */
[----:B------:R-:W-:Y:S01]  /*271d0*/  ULDC UR5, c[0x0][0x22c] ;  /* 0x00008b0000057ab9 */ /* 0x000fe20000000800 */
[C---:B------:R-:W-:Y:S01]  /*271e0*/  VIADD R13, R7.reuse, UR4 ;  /* 0x00000004070d7c36 */ /* 0x040fe20008000000 */
[----:B------:R-:W-:-:S04]  /*271f0*/  LEA R2, P6, R7, R0, 0x2 ;  /* 0x0000000007027211 */ /* 0x000fc800078c10ff */
[----:B------:R-:W-:Y:S01]  /*27200*/  LEA.HI.X.SX32 R3, R7, R136, 0x2, P6 ;  /* 0x0000008807037211 */ /* 0x000fe200030f16ff */
[C---:B------:R-:W-:Y:S01]  /*27210*/  VIADD R7, R13.reuse, UR4 ;  /* 0x000000040d077c36 */ /* 0x040fe20008000000 */
[----:B-1----:R-:W-:-:S03]  /*27220*/  LEA R4, P6, R13, R0, 0x2 ;  /* 0x000000000d047211 */ /* 0x002fc600078c10ff */
[----:B------:R-:W-:Y:S01]  /*27230*/  VIADD R9, R7, UR4 ;  /* 0x0000000407097c36 */ /* 0x000fe20008000000 */
[----:B------:R-:W-:Y:S02]  /*27240*/  LEA.HI.X.SX32 R5, R13, R136, 0x2, P6 ;  /* 0x000000880d057211 */ /* 0x000fe400030f16ff */
[----:B------:R-:W-:Y:S01]  /*27250*/  LEA R6, P6, R7, R0, 0x2 ;  /* 0x0000000007067211 */ /* 0x000fe200078c10ff */
[----:B------:R-:W-:Y:S01]  /*27260*/  VIADD R13, R9, UR4 ;  /* 0x00000004090d7c36 */ /* 0x000fe20008000000 */
[----:B------:R1:W-:Y:S02]  /*27270*/  @P3 STG.E desc[UR60][R2.64], R131 ;  /* 0x0000008302003986 */ /* 0x0003e4000c10193c */
[----:B------:R-:W-:Y:S01]  /*27280*/  LEA.HI.X.SX32 R7, R7, R136, 0x2, P6 ;  /* 0x0000008807077211 */ /* 0x000fe200030f16ff */
[----:B------:R-:W-:Y:S01]  /*27290*/  VIADD R11, R13, UR4 ;  /* 0x000000040d0b7c36 */ /* 0x000fe20008000000 */
[----:B------:R1:W-:Y:S01]  /*272a0*/  @P2 STG.E desc[UR60][R4.64], R84 ;  /* 0x0000005404002986 */ /* 0x0003e2000c10193c */
[----:B--2---:R-:W-:-:S02]  /*272b0*/  ISETP.LT.AND P3, PT, R15, UR5, !P0 ;  /* 0x000000050f007c0c */ /* 0x004fc4000c761270 */
[----:B------:R-:W-:Y:S01]  /*272c0*/  VIADD R15, R11, UR4 ;  /* 0x000000040b0f7c36 */ /* 0x000fe20008000000 */
[----:B------:R2:W-:Y:S01]  /*272d0*/  @P1 STG.E desc[UR60][R6.64], R20 ;  /* 0x0000001406001986 */ /* 0x0005e2000c10193c */
[-C--:B------:R-:W-:Y:S01]  /*272e0*/  LEA R8, P1, R13, R0.reuse, 0x2 ;  /* 0x000000000d087211 */ /* 0x080fe200078210ff */
[----:B------:R-:W-:Y:S01]  /*272f0*/  ULDC UR5, c[0x0][0x22c] ;  /* 0x00008b0000057ab9 */ /* 0x000fe20000000800 */
[----:B-1----:R-:W-:Y:S01]  /*27300*/  LEA R2, P6, R9, R0, 0x2 ;  /* 0x0000000009027211 */ /* 0x002fe200078c10ff */
[----:B------:R-:W-:-:S03]  /*27310*/  VIADD R17, R15, UR4 ;  /* 0x000000040f117c36 */ /* 0x000fc60008000000 */
[-C--:B------:R-:W-:Y:S02]  /*27320*/  LEA.HI.X.SX32 R3, R9, R136.reuse, 0x2, P6 ;  /* 0x0000008809037211 */ /* 0x080fe400030f16ff */
[----:B------:R-:W-:Y:S01]  /*27330*/  LEA.HI.X.SX32 R9, R13, R136, 0x2, P1 ;  /* 0x000000880d097211 */ /* 0x000fe200008f16ff */
[----:B------:R-:W-:Y:S01]  /*27340*/  VIADD R19, R17, UR4 ;  /* 0x0000000411137c36 */ /* 0x000fe20008000000 */
[-C--:B------:R-:W-:Y:S01]  /*27350*/  LEA R4, P1, R15, R0.reuse, 0x2 ;  /* 0x000000000f047211 */ /* 0x080fe200078210ff */
[----:B------:R-:W-:Y:S01]  /*27360*/  ULDC UR4, c[0x0][0x22c] ;  /* 0x00008b0000047ab9 */ /* 0x000fe20000000800 */
[----:B------:R-:W-:Y:S02]  /*27370*/  LEA R10, P6, R11, R0, 0x2 ;  /* 0x000000000b0a7211 */ /* 0x000fe400078c10ff */
[-C--:B------:R-:W-:Y:S02]  /*27380*/  LEA.HI.X.SX32 R5, R15, R136.reuse, 0x2, P1 ;  /* 0x000000880f057211 */ /* 0x080fe400008f16ff */
[----:B------:R-:W-:Y:S01]  /*27390*/  LEA.HI.X.SX32 R11, R11, R136, 0x2, P6 ;  /* 0x000000880b0b7211 */ /* 0x000fe200030f16ff */
[----:B------:R1:W-:Y:S04]  /*273a0*/  @P5 STG.E desc[UR60][R2.64], R85 ;  /* 0x0000005502005986 */ /* 0x0003e8000c10193c */
[----:B------:R1:W-:Y:S04]  /*273b0*/  @P4 STG.E desc[UR60][R8.64], R21 ;  /* 0x0000001508004986 */ /* 0x0003e8000c10193c */
[----:B------:R1:W-:Y:S01]  /*273c0*/  @P3 STG.E desc[UR60][R10.64], R86 ;  /* 0x000000560a003986 */ /* 0x0003e2000c10193c */
[----:B---3--:R-:W-:-:S02]  /*273d0*/  ISETP.LT.AND P2, PT, R12, UR5, !P0 ;  /* 0x000000050c007c0c */ /* 0x008fc4000c741270 */
[C---:B------:R-:W-:Y:S02]  /*273e0*/  LEA R12, P6, R19.reuse, R0, 0x2 ;  /* 0x00000000130c7211 */ /* 0x040fe400078c10ff */
[----:B------:R-:W-:Y:S01]  /*273f0*/  ISETP.LT.AND P1, PT, R16, UR4, !P0 ;  /* 0x0000000410007c0c */ /* 0x000fe2000c721270 */
[----:B------:R-:W-:Y:S01]  /*27400*/  ULDC UR4, c[0x0][0x22c] ;  /* 0x00008b0000047ab9 */ /* 0x000fe20000000800 */
[----:B------:R-:W-:Y:S02]  /*27410*/  LEA.HI.X.SX32 R13, R19, R136, 0x2, P6 ;  /* 0x00000088130d7211 */ /* 0x000fe400030f16ff */
[----:B----4-:R-:W-:Y:S02]  /*27420*/  ISETP.LT.AND P0, PT, R14, UR4, !P0 ;  /* 0x000000040e007c0c */ /* 0x010fe4000c701270 */
[----:B--2---:R-:W-:-:S04]  /*27430*/  LEA R6, P6, R17, R0, 0x2 ;  /* 0x0000000011067211 */ /* 0x004fc800078c10ff */
[----:B------:R-:W-:Y:S01]  /*27440*/  LEA.HI.X.SX32 R7, R17, R136, 0x2, P6 ;  /* 0x0000008811077211 */ /* 0x000fe200030f16ff */
[----:B------:R1:W-:Y:S04]  /*27450*/  @P2 STG.E desc[UR60][R4.64], R22 ;  /* 0x0000001604002986 */ /* 0x0003e8000c10193c */
[----:B------:R1:W-:Y:S02]  /*27460*/  @P1 STG.E desc[UR60][R6.64], R87 ;  /* 0x0000005706001986 */ /* 0x0003e4000c10193c */
[----:B------:R-:W-:Y:S05]  /*27470*/  @!P0 EXIT ;  /* 0x000000000000894d */ /* 0x000fea0003800000 */
[----:B------:R-:W-:Y:S01]  /*27480*/  STG.E desc[UR60][R12.64], R23 ;  /* 0x000000170c007986 */ /* 0x000fe2000c10193c */
[----:B------:R-:W-:Y:S05]  /*27490*/  EXIT ;  /* 0x000000000000794d */ /* 0x000fea0003800000 */
.L_x_2:
[----:B------:R-:W-:-:S00]  /*274a0*/  BRA `(.L_x_2) ;  /* 0xfffffffc00fc7947 */ /* 0x000fc0000383ffff */
[----:B------:R-:W-:-:S00]  /*274b0*/  NOP ;  /* 0x0000000000007918 */ /* 0x000fc00000000000 */
        /* <DEDUP_REMOVED lines=12> */
.L_x_3:


//--------------------- .nv.shared.matmul_kernel  --------------------------
	.section	.nv.shared.matmul_kernel,"aw",@nobits
	.sectionflags	@""
	.align	16
	.zero		1024


//--------------------- .nv.shared.reserved.0     --------------------------
	.section	.nv.shared.reserved.0,"aw",@nobits
	.weak		__nv_reservedSMEM_offset_0_alias
	.size		__nv_reservedSMEM_offset_0_alias, 0, 0
	.other		__nv_reservedSMEM_offset_0_alias,@"STO_CUDA_RESERVED_SHARED STV_DEFAULT"
__nv_reservedSMEM_offset_0_alias:
	.zero		0


//--------------------- .nv.constant0.matmul_kernel --------------------------
	.section	.nv.constant0.matmul_kernel,"a",@progbits
	.sectionflags	@""
	.align	4
.nv.constant0.matmul_kernel:
	.zero		608


//--------------------- SYMBOLS --------------------------

	.type		.nv.reservedSmem.offset0,@object
	.size		.nv.reservedSmem.offset0,0x4
